	.target	sm_90a

	.elftype	@"ET_EXEC"


//--------------------- .note.nv.tkinfo           --------------------------
	.section	.note.nv.tkinfo,"",@"SHT_NOTE"
	.sectionflags	@"SHF_NOTE_NV_TKINFO"
	.tkinfo
        /*0018*/ 	.word	0x00000002
        /*0030*/ 	.string	""
        /*0030*/ 	.string	"ptxas"
        /*0030*/ 	.string	"Cuda compilation tools, release 13.0, V13.0.88"
        /*0030*/ 	.string	"Build cuda_13.0.r13.0/compiler.36424714_0"
        /*0030*/ 	.string	"-v  -suppress-debug-info  -lineinfo  -arch sm_90a "



//--------------------- .note.nv.cuinfo           --------------------------
	.section	.note.nv.cuinfo,"",@"SHT_NOTE"
	.sectionflags	@"SHF_NOTE_NV_CUINFO"
        /*0018*/ 	.short	0x0002
        /*001a*/ 	.short	0x005a
        /*001c*/ 	.short	0x0082
	.zero		2


//--------------------- .nv.info                  --------------------------
	.section	.nv.info,"",@"SHT_CUDA_INFO"
	.align	4


	//----- nvinfo : EIATTR_REGCOUNT
	.align		4
        /*0000*/ 	.byte	0x04, 0x2f
        /*0002*/ 	.short	(.L_1 - .L_0)
	.align		4
.L_0:
        /*0004*/ 	.word	index@(matmul_kernel)
        /*0008*/ 	.word	0x000000ff


	//----- nvinfo : EIATTR_FRAME_SIZE
	.align		4
.L_1:
        /*000c*/ 	.byte	0x04, 0x11
        /*000e*/ 	.short	(.L_3 - .L_2)
	.align		4
.L_2:
        /*0010*/ 	.word	index@(matmul_kernel)
        /*0014*/ 	.word	0x00000118


	//----- nvinfo : EIATTR_MIN_STACK_SIZE
	.align		4
.L_3:
        /*0018*/ 	.byte	0x04, 0x12
        /*001a*/ 	.short	(.L_5 - .L_4)
	.align		4
.L_4:
        /*001c*/ 	.word	index@(matmul_kernel)
        /*0020*/ 	.word	0x00000118
.L_5:


//--------------------- .nv.compat                --------------------------
	.section	.nv.compat,"",@"SHT_CUDA_COMPAT_INFO"
	.align	4
        /*0000*/ 	.byte	0x02, 0x09, 0x01, 0x00, 0x02, 0x02, 0x04, 0x00, 0x02, 0x05, 0x05, 0x00, 0x03, 0x07, 0x01, 0x01
        /*0010*/ 	.byte	0x02, 0x03, 0x00, 0x00, 0x02, 0x06, 0x01, 0x00, 0x04, 0x0b, 0x08, 0x00, 0x00, 0x00, 0x00, 0x00
        /*0020*/ 	.byte	0x00, 0x00, 0x00, 0x00


//--------------------- .nv.info.matmul_kernel    --------------------------
	.section	.nv.info.matmul_kernel,"",@"SHT_CUDA_INFO"
	.sectionflags	@""
	.align	4


	//----- nvinfo : EIATTR_CUDA_API_VERSION
	.align		4
        /*0000*/ 	.byte	0x04, 0x37
        /*0002*/ 	.short	(.L_7 - .L_6)
.L_6:
        /*0004*/ 	.word	0x00000082


	//----- nvinfo : EIATTR_KPARAM_INFO
	.align		4
.L_7:
        /*0008*/ 	.byte	0x04, 0x17
        /*000a*/ 	.short	(.L_9 - .L_8)
.L_8:
        /*000c*/ 	.word	0x00000000
        /*0010*/ 	.short	0x000d
        /*0012*/ 	.short	0x0048
        /*0014*/ 	.byte	0x00, 0xf4, 0x21, 0x00


	//----- nvinfo : EIATTR_KPARAM_INFO
	.align		4
.L_9:
        /*0018*/ 	.byte	0x04, 0x17
        /*001a*/ 	.short	(.L_11 - .L_10)
.L_10:
        /*001c*/ 	.word	0x00000000
        /*0020*/ 	.short	0x000c
        /*0022*/ 	.short	0x0040
        /*0024*/ 	.byte	0x00, 0xf4, 0x21, 0x00


	//----- nvinfo : EIATTR_KPARAM_INFO
	.align		4
.L_11:
        /*0028*/ 	.byte	0x04, 0x17
        /*002a*/ 	.short	(.L_13 - .L_12)
.L_12:
        /*002c*/ 	.word	0x00000000
        /*0030*/ 	.short	0x000b
        /*0032*/ 	.short	0x0038
        /*0034*/ 	.byte	0x00, 0xf0, 0x11, 0x00


	//----- nvinfo : EIATTR_KPARAM_INFO
	.align		4
.L_13:
        /*0038*/ 	.byte	0x04, 0x17
        /*003a*/ 	.short	(.L_15 - .L_14)
.L_14:
        /*003c*/ 	.word	0x00000000
        /*0040*/ 	.short	0x000a
        /*0042*/ 	.short	0x0034
        /*0044*/ 	.byte	0x00, 0xf0, 0x11, 0x00


	//----- nvinfo : EIATTR_KPARAM_INFO
	.align		4
.L_15:
        /*0048*/ 	.byte	0x04, 0x17
        /*004a*/ 	.short	(.L_17 - .L_16)
.L_16:
        /*004c*/ 	.word	0x00000000
        /*0050*/ 	.short	0x0009
        /*0052*/ 	.short	0x0030
        /*0054*/ 	.byte	0x00, 0xf0, 0x11, 0x00


	//----- nvinfo : EIATTR_KPARAM_INFO
	.align		4
.L_17:
        /*0058*/ 	.byte	0x04, 0x17
        /*005a*/ 	.short	(.L_19 - .L_18)
.L_18:
        /*005c*/ 	.word	0x00000000
        /*0060*/ 	.short	0x0008
        /*0062*/ 	.short	0x002c
        /*0064*/ 	.byte	0x00, 0xf0, 0x11, 0x00


	//----- nvinfo : EIATTR_KPARAM_INFO
	.align		4
.L_19:
        /*0068*/ 	.byte	0x04, 0x17
        /*006a*/ 	.short	(.L_21 - .L_20)
.L_20:
        /*006c*/ 	.word	0x00000000
        /*0070*/ 	.short	0x0007
        /*0072*/ 	.short	0x0028
        /*0074*/ 	.byte	0x00, 0xf0, 0x11, 0x00


	//----- nvinfo : EIATTR_KPARAM_INFO
	.align		4
.L_21:
        /*0078*/ 	.byte	0x04, 0x17
        /*007a*/ 	.short	(.L_23 - .L_22)
.L_22:
        /*007c*/ 	.word	0x00000000
        /*0080*/ 	.short	0x0006
        /*0082*/ 	.short	0x0024
        /*0084*/ 	.byte	0x00, 0xf0, 0x11, 0x00


	//----- nvinfo : EIATTR_KPARAM_INFO
	.align		4
.L_23:
        /*0088*/ 	.byte	0x04, 0x17
        /*008a*/ 	.short	(.L_25 - .L_24)
.L_24:
        /*008c*/ 	.word	0x00000000
        /*0090*/ 	.short	0x0005
        /*0092*/ 	.short	0x0020
        /*0094*/ 	.byte	0x00, 0xf0, 0x11, 0x00


	//----- nvinfo : EIATTR_KPARAM_INFO
	.align		4
.L_25:
        /*0098*/ 	.byte	0x04, 0x17
        /*009a*/ 	.short	(.L_27 - .L_26)
.L_26:
        /*009c*/ 	.word	0x00000000
        /*00a0*/ 	.short	0x0004
        /*00a2*/ 	.short	0x001c
        /*00a4*/ 	.byte	0x00, 0xf0, 0x11, 0x00


	//----- nvinfo : EIATTR_KPARAM_INFO
	.align		4
.L_27:
        /*00a8*/ 	.byte	0x04, 0x17
        /*00aa*/ 	.short	(.L_29 - .L_28)
.L_28:
        /*00ac*/ 	.word	0x00000000
        /*00b0*/ 	.short	0x0003
        /*00b2*/ 	.short	0x0018
        /*00b4*/ 	.byte	0x00, 0xf0, 0x11, 0x00


	//----- nvinfo : EIATTR_KPARAM_INFO
	.align		4
.L_29:
        /*00b8*/ 	.byte	0x04, 0x17
        /*00ba*/ 	.short	(.L_31 - .L_30)
.L_30:
        /*00bc*/ 	.word	0x00000000
        /*00c0*/ 	.short	0x0002
        /*00c2*/ 	.short	0x0010
        /*00c4*/ 	.byte	0x00, 0xf4, 0x21, 0x00


	//----- nvinfo : EIATTR_KPARAM_INFO
	.align		4
.L_31:
        /*00c8*/ 	.byte	0x04, 0x17
        /*00ca*/ 	.short	(.L_33 - .L_32)
.L_32:
        /*00cc*/ 	.word	0x00000000
        /*00d0*/ 	.short	0x0001
        /*00d2*/ 	.short	0x0008
        /*00d4*/ 	.byte	0x00, 0xf4, 0x21, 0x00


	//----- nvinfo : EIATTR_KPARAM_INFO
	.align		4
.L_33:
        /*00d8*/ 	.byte	0x04, 0x17
        /*00da*/ 	.short	(.L_35 - .L_34)
.L_34:
        /*00dc*/ 	.word	0x00000000
        /*00e0*/ 	.short	0x0000
        /*00e2*/ 	.short	0x0000
        /*00e4*/ 	.byte	0x00, 0xf4, 0x21, 0x00


	//----- nvinfo : EIATTR_SPARSE_MMA_MASK
	.align		4
.L_35:
        /*00e8*/ 	.byte	0x03, 0x50
        /*00ea*/ 	.short	0x0000


	//----- nvinfo : EIATTR_MAXREG_COUNT
	.align		4
        /*00ec*/ 	.byte	0x03, 0x1b
        /*00ee*/ 	.short	0x00ff


	//----- nvinfo : EIATTR_NUM_BARRIERS
	.align		4
        /*00f0*/ 	.byte	0x02, 0x4c
        /*00f2*/ 	.byte	0x01
	.zero		1


	//----- nvinfo : EIATTR_ANNOTATIONS
	.align		4
        /*00f4*/ 	.byte	0x04, 0x55
        /*00f6*/ 	.short	(.L_37 - .L_36)


	//   ....[0]....
.L_36:
        /*00f8*/ 	.word	0x00000001
        /*00fc*/ 	.byte	0x40, 0x09, 0x00, 0x00, 0x01, 0x00, 0x00, 0x00, 0xe0, 0x49, 0x00, 0x00, 0x01, 0x00, 0x00, 0x00
        /* <DEDUP_REMOVED lines=97> */
        /*071c*/ 	.byte	0xa0, 0x90, 0x00, 0x00


	//----- nvinfo : EIATTR_MERCURY_ISA_VERSION
	.align		4
.L_37:
        /*0720*/ 	.byte	0x03, 0x5f
        /*0722*/ 	.short	0x0101


	//----- nvinfo : EIATTR_EXIT_INSTR_OFFSETS
	.align		4
        /*0724*/ 	.byte	0x04, 0x1c
        /*0726*/ 	.short	(.L_39 - .L_38)


	//   ....[0]....
.L_38:
        /*0728*/ 	.word	0x0000f140


	//   ....[1]....
        /*072c*/ 	.word	0x0000f160


	//----- nvinfo : EIATTR_REQNTID
	.align		4
.L_39:
        /*0730*/ 	.byte	0x04, 0x10
        /*0732*/ 	.short	(.L_41 - .L_40)
.L_40:
        /*0734*/ 	.word	0x00000080
        /*0738*/ 	.word	0x00000001
        /*073c*/ 	.word	0x00000001


	//----- nvinfo : EIATTR_CBANK_PARAM_SIZE
	.align		4
.L_41:
        /*0740*/ 	.byte	0x03, 0x19
        /*0742*/ 	.short	0x0050


	//----- nvinfo : EIATTR_PARAM_CBANK
	.align		4
        /*0744*/ 	.byte	0x04, 0x0a
        /*0746*/ 	.short	(.L_43 - .L_42)
	.align		4
.L_42:
        /*0748*/ 	.word	index@(.nv.constant0.matmul_kernel)
        /*074c*/ 	.short	0x0210
        /*074e*/ 	.short	0x0050


	//----- nvinfo : EIATTR_SW_WAR
	.align		4
.L_43:
        /*0750*/ 	.byte	0x04, 0x36
        /*0752*/ 	.short	(.L_45 - .L_44)
.L_44:
        /*0754*/ 	.word	0x00000008
.L_45:


//--------------------- .nv.callgraph             --------------------------
	.section	.nv.callgraph,"",@"SHT_CUDA_CALLGRAPH"
	.align	4
	.sectionentsize	8
	.align		4
        /*0000*/ 	.word	0x00000000
	.align		4
        /*0004*/ 	.word	0xffffffff
	.align		4
        /*0008*/ 	.word	0x00000000
	.align		4
        /*000c*/ 	.word	0xfffffffe
	.align		4
        /*0010*/ 	.word	0x00000000
	.align		4
        /*0014*/ 	.word	0xfffffffd
	.align		4
        /*0018*/ 	.word	0x00000000
	.align		4
        /*001c*/ 	.word	0xfffffffc


//--------------------- .text.matmul_kernel       --------------------------
	.section	.text.matmul_kernel,"ax",@progbits
	.align	128
        .global         matmul_kernel
        .type           matmul_kernel,@function
        .size           matmul_kernel,(.L_x_3 - matmul_kernel)
        .other          matmul_kernel,@"STO_CUDA_ENTRY STV_DEFAULT"
matmul_kernel:
.text.matmul_kernel:
[----:B------:R-:W0:Y:S08]  /*0000*/  LDC R1, c[0x0][0x28] ;  /* 0x00000a00ff017b82 */ /* 0x000e300000000800 */
[----:B------:R-:W1:Y:S01]  /*0010*/  LDC.64 R152, c[0x0][0x228] ;  /* 0x00008a00ff987b82 */ /* 0x000e620000000a00 */
[----:B------:R-:W2:Y:S01]  /*0020*/  S2R R5, SR_CTAID.X ;  /* 0x0000000000057919 */ /* 0x000ea20000002500 */
[----:B0-----:R-:W-:Y:S01]  /*0030*/  VIADD R1, R1, 0xfffffee8 ;  /* 0xfffffee801017836 */ /* 0x001fe20000000000 */
[----:B------:R-:W-:Y:S01]  /*0040*/  UMOV UR4, 0x400 ;  /* 0x0000040000047882 */ /* 0x000fe20000000000 */
[----:B------:R-:W-:Y:S01]  /*0050*/  ULDC.64 UR10, c[0x0][0x208] ;  /* 0x00008200000a7ab9 */ /* 0x000fe20000000a00 */
[----:B------:R-:W-:-:S02]  /*0060*/  CS2R R24, SRZ ;  /* 0x0000000000187805 */ /* 0x000fc4000001ff00 */
[----:B------:R-:W-:Y:S02]  /*0070*/  CS2R R26, SRZ ;  /* 0x00000000001a7805 */ /* 0x000fe4000001ff00 */
[----:B------:R-:W-:Y:S01]  /*0080*/  CS2R R28, SRZ ;  /* 0x00000000001c7805 */ /* 0x000fe2000001ff00 */
[----:B------:R-:W0:Y:S01]  /*0090*/  S2UR UR8, SR_CgaCtaId ;  /* 0x00000000000879c3 */ /* 0x000e220000008800 */
[----:B------:R-:W-:Y:S02]  /*00a0*/  CS2R R30, SRZ ;  /* 0x00000000001e7805 */ /* 0x000fe4000001ff00 */
[----:B------:R-:W-:Y:S02]  /*00b0*/  CS2R R32, SRZ ;  /* 0x0000000000207805 */ /* 0x000fe4000001ff00 */
[----:B------:R-:W-:Y:S02]  /*00c0*/  CS2R R34, SRZ ;  /* 0x0000000000227805 */ /* 0x000fe4000001ff00 */
[----:B------:R-:W-:-:S02]  /*00d0*/  CS2R R36, SRZ ;  /* 0x0000000000247805 */ /* 0x000fc4000001ff00 */
[----:B------:R-:W-:Y:S02]  /*00e0*/  CS2R R38, SRZ ;  /* 0x0000000000267805 */ /* 0x000fe4000001ff00 */
[----:B------:R-:W-:Y:S02]  /*00f0*/  CS2R R40, SRZ ;  /* 0x0000000000287805 */ /* 0x000fe4000001ff00 */
        /* <DEDUP_REMOVED lines=8> */
[----:B------:R-:W-:Y:S01]  /*0180*/  CS2R R58, SRZ ;  /* 0x00000000003a7805 */ /* 0x000fe2000001ff00 */
[----:B-1----:R-:W-:Y:S01]  /*0190*/  VIADD R0, R153, 0xff ;  /* 0x000000ff99007836 */ /* 0x002fe20000000000 */
[----:B------:R-:W-:-:S02]  /*01a0*/  CS2R R60, SRZ ;  /* 0x00000000003c7805 */ /* 0x000fc4000001ff00 */
[----:B------:R-:W-:Y:S02]  /*01b0*/  CS2R R62, SRZ ;  /* 0x00000000003e7805 */ /* 0x000fe4000001ff00 */
[----:B------:R-:W-:Y:S02]  /*01c0*/  CS2R R64, SRZ ;  /* 0x0000000000407805 */ /* 0x000fe4000001ff00 */
[----:B------:R-:W-:Y:S02]  /*01d0*/  CS2R R66, SRZ ;  /* 0x0000000000427805 */ /* 0x000fe4000001ff00 */
[----:B------:R-:W-:Y:S02]  /*01e0*/  SHF.R.S32.HI R3, RZ, 0x1f, R0 ;  /* 0x0000001fff037819 */ /* 0x000fe40000011400 */
[----:B------:R-:W-:Y:S02]  /*01f0*/  CS2R R68, SRZ ;  /* 0x0000000000447805 */ /* 0x000fe4000001ff00 */
[----:B------:R-:W-:Y:S01]  /*0200*/  CS2R R70, SRZ ;  /* 0x0000000000467805 */ /* 0x000fe2000001ff00 */
[----:B0-----:R-:W-:Y:S01]  /*0210*/  ULEA UR8, UR8, UR4, 0x18 ;  /* 0x0000000408087291 */ /* 0x001fe2000f8ec03f */
[----:B------:R-:W-:-:S02]  /*0220*/  LEA.HI R3, R3, R0, RZ, 0x8 ;  /* 0x0000000003037211 */ /* 0x000fc400078f40ff */
[----:B------:R-:W-:Y:S02]  /*0230*/  CS2R R72, SRZ ;  /* 0x0000000000487805 */ /* 0x000fe4000001ff00 */
[----:B--2---:R-:W-:Y:S02]  /*0240*/  IABS R8, R5 ;  /* 0x0000000500087213 */ /* 0x004fe40000000000 */
[----:B------:R-:W-:Y:S02]  /*0250*/  CS2R R74, SRZ ;  /* 0x00000000004a7805 */ /* 0x000fe4000001ff00 */
[----:B------:R-:W-:Y:S02]  /*0260*/  SHF.R.S32.HI R3, RZ, 0x8, R3 ;  /* 0x00000008ff037819 */ /* 0x000fe40000011403 */
[----:B------:R-:W-:Y:S02]  /*0270*/  CS2R R76, SRZ ;  /* 0x00000000004c7805 */ /* 0x000fe4000001ff00 */
[----:B------:R-:W-:-:S02]  /*0280*/  CS2R R78, SRZ ;  /* 0x00000000004e7805 */ /* 0x000fc4000001ff00 */
[----:B------:R-:W-:Y:S02]  /*0290*/  CS2R R80, SRZ ;  /* 0x0000000000507805 */ /* 0x000fe4000001ff00 */
[----:B------:R-:W-:Y:S01]  /*02a0*/  CS2R R82, SRZ ;  /* 0x0000000000527805 */ /* 0x000fe2000001ff00 */
[----:B------:R-:W-:Y:S01]  /*02b0*/  IMAD.SHL.U32 R4, R3, 0x8, RZ ;  /* 0x0000000803047824 */ /* 0x000fe200078e00ff */
[----:B------:R-:W-:Y:S02]  /*02c0*/  CS2R R84, SRZ ;  /* 0x0000000000547805 */ /* 0x000fe4000001ff00 */
[----:B------:R-:W-:Y:S02]  /*02d0*/  CS2R R86, SRZ ;  /* 0x0000000000567805 */ /* 0x000fe4000001ff00 */
[----:B------:R-:W-:Y:S02]  /*02e0*/  CS2R R88, SRZ ;  /* 0x0000000000587805 */ /* 0x000fe4000001ff00 */
[----:B------:R-:W-:-:S02]  /*02f0*/  CS2R R90, SRZ ;  /* 0x00000000005a7805 */ /* 0x000fc4000001ff00 */
[-C--:B------:R-:W-:Y:S02]  /*0300*/  IABS R7, R4.reuse ;  /* 0x0000000400077213 */ /* 0x080fe40000000000 */
[----:B------:R-:W-:Y:S02]  /*0310*/  CS2R R92, SRZ ;  /* 0x00000000005c7805 */ /* 0x000fe4000001ff00 */
[----:B------:R-:W-:Y:S02]  /*0320*/  IABS R10, R4 ;  /* 0x00000004000a7213 */ /* 0x000fe40000000000 */
[----:B------:R-:W-:Y:S01]  /*0330*/  CS2R R94, SRZ ;  /* 0x00000000005e7805 */ /* 0x000fe2000001ff00 */
[----:B------:R-:W0:Y:S01]  /*0340*/  I2F.RP R0, R7 ;  /* 0x0000000700007306 */ /* 0x000e220000209400 */
        /* <DEDUP_REMOVED lines=13> */
[----:B------:R-:W-:Y:S01]  /*0420*/  CS2R R122, SRZ ;  /* 0x00000000007a7805 */ /* 0x000fe2000001ff00 */
[----:B0-----:R-:W0:Y:S01]  /*0430*/  MUFU.RCP R0, R0 ;  /* 0x0000000000007308 */ /* 0x001e220000001000 */
        /* <DEDUP_REMOVED lines=13> */
[----:B------:R-:W-:Y:S01]  /*0510*/  CS2R R150, SRZ ;  /* 0x0000000000967805 */ /* 0x000fe2000001ff00 */
[----:B0-----:R-:W-:Y:S02]  /*0520*/  VIADD R2, R0, 0xffffffe ;  /* 0x0ffffffe00027836 */ /* 0x001fe40000000000 */
[----:B------:R-:W-:Y:S02]  /*0530*/  IMAD.MOV R0, RZ, RZ, -R10 ;  /* 0x000000ffff007224 */ /* 0x000fe400078e0a0a */
[----:B------:R0:W1:Y:S02]  /*0540*/  F2I.FTZ.U32.TRUNC.NTZ R3, R2 ;  /* 0x0000000200037305 */ /* 0x000064000021f000 */
[----:B0-----:R-:W-:Y:S02]  /*0550*/  IMAD.MOV.U32 R2, RZ, RZ, RZ ;  /* 0x000000ffff027224 */ /* 0x001fe400078e00ff */
[----:B-1----:R-:W-:-:S04]  /*0560*/  IMAD.MOV R6, RZ, RZ, -R3 ;  /* 0x000000ffff067224 */ /* 0x002fc800078e0a03 */
[----:B------:R-:W-:Y:S02]  /*0570*/  IMAD R9, R6, R7, RZ ;  /* 0x0000000706097224 */ /* 0x000fe400078e02ff */
[----:B------:R-:W-:Y:S02]  /*0580*/  IMAD.MOV.U32 R6, RZ, RZ, R8 ;  /* 0x000000ffff067224 */ /* 0x000fe400078e0008 */
[----:B------:R-:W-:-:S06]  /*0590*/  IMAD.HI.U32 R3, R3, R9, R2 ;  /* 0x0000000903037227 */ /* 0x000fcc00078e0002 */
[----:B------:R-:W-:-:S04]  /*05a0*/  IMAD.HI.U32 R3, R3, R6, RZ ;  /* 0x0000000603037227 */ /* 0x000fc800078e00ff */
[----:B------:R-:W-:-:S05]  /*05b0*/  IMAD R0, R3, R0, R6 ;  /* 0x0000000003007224 */ /* 0x000fca00078e0206 */
[----:B------:R-:W-:-:S13]  /*05c0*/  ISETP.GT.U32.AND P1, PT, R7, R0, PT ;  /* 0x000000000700720c */ /* 0x000fda0003f24070 */
[----:B------:R-:W-:Y:S02]  /*05d0*/  @!P1 IMAD.IADD R0, R0, 0x1, -R7 ;  /* 0x0000000100009824 */ /* 0x000fe400078e0a07 */
[----:B------:R-:W-:Y:S01]  /*05e0*/  @!P1 VIADD R3, R3, 0x1 ;  /* 0x0000000103039836 */ /* 0x000fe20000000000 */
[----:B------:R-:W-:Y:S02]  /*05f0*/  ISETP.NE.AND P1, PT, R4, RZ, PT ;  /* 0x000000ff0400720c */ /* 0x000fe40003f25270 */
[----:B------:R-:W-:Y:S02]  /*0600*/  ISETP.GE.U32.AND P0, PT, R0, R7, PT ;  /* 0x000000070000720c */ /* 0x000fe40003f06070 */
[----:B------:R-:W-:-:S04]  /*0610*/  LOP3.LUT R0, R5, R4, RZ, 0x3c, !PT ;  /* 0x0000000405007212 */ /* 0x000fc800078e3cff */
[----:B------:R-:W-:Y:S01]  /*0620*/  ISETP.GE.AND P2, PT, R0, RZ, PT ;  /* 0x000000ff0000720c */ /* 0x000fe20003f46270 */
[----:B------:R-:W-:-:S06]  /*0630*/  VIADD R0, R152, 0x3f ;  /* 0x0000003f98007836 */ /* 0x000fcc0000000000 */
[----:B------:R-:W-:-:S04]  /*0640*/  @P0 VIADD R3, R3, 0x1 ;  /* 0x0000000103030836 */ /* 0x000fc80000000000 */
[----:B------:R-:W-:Y:S01]  /*0650*/  IMAD.MOV.U32 R2, RZ, RZ, R3 ;  /* 0x000000ffff027224 */ /* 0x000fe200078e0003 */
[----:B------:R-:W-:-:S03]  /*0660*/  SHF.R.S32.HI R3, RZ, 0x1f, R0 ;  /* 0x0000001fff037819 */ /* 0x000fc60000011400 */
[----:B------:R-:W-:Y:S01]  /*0670*/  @!P2 IMAD.MOV R2, RZ, RZ, -R2 ;  /* 0x000000ffff02a224 */ /* 0x000fe200078e0a02 */
[----:B------:R-:W-:Y:S02]  /*0680*/  @!P1 LOP3.LUT R2, RZ, R4, RZ, 0x33, !PT ;  /* 0x00000004ff029212 */ /* 0x000fe400078e33ff */
[----:B------:R-:W-:-:S03]  /*0690*/  LEA.HI R3, R3, R0, RZ, 0x6 ;  /* 0x0000000003037211 */ /* 0x000fc600078f30ff */
[----:B------:R-:W-:Y:S02]  /*06a0*/  IMAD.SHL.U32 R6, R2, 0x8, RZ ;  /* 0x0000000802067824 */ /* 0x000fe400078e00ff */
[----:B------:R-:W-:-:S03]  /*06b0*/  IMAD.MOV R2, RZ, RZ, -R2 ;  /* 0x000000ffff027224 */ /* 0x000fc600078e0a02 */
[----:B------:R-:W-:Y:S01]  /*06c0*/  LEA.HI.SX32 R3, R3, -R6, 0x1a ;  /* 0x8000000603037211 */ /* 0x000fe200078fd2ff */
[----:B------:R-:W-:-:S03]  /*06d0*/  IMAD R11, R4, R2, R5 ;  /* 0x00000002040b7224 */ /* 0x000fc600078e0205 */
[----:B------:R-:W-:-:S04]  /*06e0*/  VIMNMX R8, R3, 0x8, PT ;  /* 0x0000000803087848 */ /* 0x000fc80003fe0100 */
[-C--:B------:R-:W-:Y:S02]  /*06f0*/  IABS R7, R8.reuse ;  /* 0x0000000800077213 */ /* 0x080fe40000000000 */
[----:B------:R-:W-:Y:S02]  /*0700*/  IABS R4, R8 ;  /* 0x0000000800047213 */ /* 0x000fe40000000000 */
[----:B------:R-:W0:Y:S08]  /*0710*/  I2F.RP R0, R7 ;  /* 0x0000000700007306 */ /* 0x000e300000209400 */
[----:B0-----:R-:W0:Y:S02]  /*0720*/  MUFU.RCP R0, R0 ;  /* 0x0000000000007308 */ /* 0x001e240000001000 */
[----:B0-----:R-:W-:-:S02]  /*0730*/  VIADD R3, R0, 0xffffffe ;  /* 0x0ffffffe00037836 */ /* 0x001fc40000000000 */
[----:B------:R-:W-:-:S04]  /*0740*/  IMAD.MOV R0, RZ, RZ, -R4 ;  /* 0x000000ffff007224 */ /* 0x000fc800078e0a04 */
[----:B------:R-:W0:Y:S02]  /*0750*/  F2I.FTZ.U32.TRUNC.NTZ R3, R3 ;  /* 0x0000000300037305 */ /* 0x000e24000021f000 */
[----:B0-----:R-:W-:-:S04]  /*0760*/  IMAD.MOV R9, RZ, RZ, -R3 ;  /* 0x000000ffff097224 */ /* 0x001fc800078e0a03 */
[----:B------:R-:W-:Y:S01]  /*0770*/  IMAD.MOV.U32 R2, RZ, RZ, R9 ;  /* 0x000000ffff027224 */ /* 0x000fe200078e0009 */
[----:B------:R-:W-:-:S03]  /*0780*/  IABS R9, R11 ;  /* 0x0000000b00097213 */ /* 0x000fc60000000000 */
[----:B------:R-:W-:Y:S02]  /*0790*/  IMAD R5, R2, R7, RZ ;  /* 0x0000000702057224 */ /* 0x000fe400078e02ff */
[----:B------:R-:W-:-:S04]  /*07a0*/  IMAD.MOV.U32 R2, RZ, RZ, RZ ;  /* 0x000000ffff027224 */ /* 0x000fc800078e00ff */
[----:B------:R-:W-:Y:S01]  /*07b0*/  IMAD.HI.U32 R2, R3, R5, R2 ;  /* 0x0000000503027227 */ /* 0x000fe200078e0002 */
[----:B------:R-:W-:-:S04]  /*07c0*/  LOP3.LUT R3, R11, R8, RZ, 0x3c, !PT ;  /* 0x000000080b037212 */ /* 0x000fc800078e3cff */
[----:B------:R-:W-:Y:S01]  /*07d0*/  ISETP.GE.AND P2, PT, R3, RZ, PT ;  /* 0x000000ff0300720c */ /* 0x000fe20003f46270 */
[----:B------:R-:W-:-:S04]  /*07e0*/  IMAD.HI.U32 R2, R2, R9, RZ ;  /* 0x0000000902027227 */ /* 0x000fc800078e00ff */
[----:B------:R-:W-:-:S05]  /*07f0*/  IMAD R0, R2, R0, R9 ;  /* 0x0000000002007224 */ /* 0x000fca00078e0209 */
[----:B------:R-:W-:-:S13]  /*0800*/  ISETP.GT.U32.AND P1, PT, R7, R0, PT ;  /* 0x000000000700720c */ /* 0x000fda0003f24070 */
[----:B------:R-:W-:Y:S02]  /*0810*/  @!P1 IMAD.IADD R0, R0, 0x1, -R7 ;  /* 0x0000000100009824 */ /* 0x000fe400078e0a07 */
[----:B------:R-:W-:Y:S01]  /*0820*/  @!P1 VIADD R2, R2, 0x1 ;  /* 0x0000000102029836 */ /* 0x000fe20000000000 */
[----:B------:R-:W-:Y:S02]  /*0830*/  ISETP.NE.AND P1, PT, R8, RZ, PT ;  /* 0x000000ff0800720c */ /* 0x000fe40003f25270 */
[----:B------:R-:W-:Y:S02]  /*0840*/  ISETP.GE.U32.AND P0, PT, R0, R7, PT ;  /* 0x000000070000720c */ /* 0x000fe40003f06070 */
[----:B------:R-:W0:Y:S11]  /*0850*/  S2R R0, SR_TID.X ;  /* 0x0000000000007919 */ /* 0x000e360000002100 */
[----:B------:R-:W-:-:S04]  /*0860*/  @P0 VIADD R2, R2, 0x1 ;  /* 0x0000000102020836 */ /* 0x000fc80000000000 */
[----:B------:R-:W-:Y:S01]  /*0870*/  @!P2 IMAD.MOV R2, RZ, RZ, -R2 ;  /* 0x000000ffff02a224 */ /* 0x000fe200078e0a02 */
[----:B------:R-:W-:-:S05]  /*0880*/  @!P1 LOP3.LUT R2, RZ, R8, RZ, 0x33, !PT ;  /* 0x00000008ff029212 */ /* 0x000fca00078e33ff */
[----:B------:R-:W-:Y:S02]  /*0890*/  IMAD.MOV R3, RZ, RZ, -R2 ;  /* 0x000000ffff037224 */ /* 0x000fe400078e0a02 */
[----:B------:R-:W-:Y:S02]  /*08a0*/  IMAD.SHL.U32 R19, R2, 0x100, RZ ;  /* 0x0000010002137824 */ /* 0x000fe400078e00ff */
[----:B------:R-:W-:Y:S02]  /*08b0*/  IMAD R3, R8, R3, R11 ;  /* 0x0000000308037224 */ /* 0x000fe400078e020b */
[----:B------:R-:W1:Y:S02]  /*08c0*/  LDC R8, c[0x0][0x230] ;  /* 0x00008c00ff087b82 */ /* 0x000e640000000800 */
[----:B------:R-:W-:Y:S01]  /*08d0*/  IMAD.IADD R3, R6, 0x1, R3 ;  /* 0x0000000106037824 */ /* 0x000fe200078e0203 */
[----:B0-----:R-:W-:Y:S02]  /*08e0*/  LOP3.LUT R4, R0, 0x3f, RZ, 0xc0, !PT ;  /* 0x0000003f00047812 */ /* 0x001fe400078ec0ff */
[----:B------:R-:W-:-:S02]  /*08f0*/  SHF.R.U32.HI R18, RZ, 0x6, R0 ;  /* 0x00000006ff127819 */ /* 0x000fc40000011600 */
[C---:B------:R-:W-:Y:S01]  /*0900*/  LOP3.LUT R202, R0.reuse, 0x7f, RZ, 0xc0, !PT ;  /* 0x0000007f00ca7812 */ /* 0x040fe200078ec0ff */
[----:B------:R-:W-:Y:S01]  /*0910*/  IMAD R20, R3, 0x40, R4 ;  /* 0x0000004003147824 */ /* 0x000fe200078e0204 */
[C---:B------:R-:W-:Y:S02]  /*0920*/  LEA.HI R200, R0.reuse, 0xe, RZ, 0x1a ;  /* 0x0000000e00c87811 */ /* 0x040fe400078fd0ff */
[----:B------:R-:W-:Y:S02]  /*0930*/  LEA.HI R201, R0, 0x1e, RZ, 0x1a ;  /* 0x0000001e00c97811 */ /* 0x000fe400078fd0ff */
[----:B------:R0:W-:Y:S01]  /*0940*/  STL [R1+0x9c], R20 ;  /* 0x00009c1401007387 */ /* 0x0001e20000100800 */
[----:B------:R-:W-:Y:S01]  /*0950*/  SGXT.U32 R18, R18, 0x1 ;  /* 0x000000011212781a */ /* 0x000fe20000000000 */
[----:B-1----:R-:W-:-:S05]  /*0960*/  VIADD R8, R8, 0x1f ;  /* 0x0000001f08087836 */ /* 0x002fca0000000000 */
[----:B------:R-:W-:-:S13]  /*0970*/  ISETP.GE.AND P0, PT, R8, 0x20, PT ;  /* 0x000000200800780c */ /* 0x000fda0003f06270 */
[----:B0-----:R-:W-:Y:S05]  /*0980*/  @!P0 BRA `(.L_x_0) ;  /* 0x0000008400948947 */ /* 0x001fea0003800000 */
[----:B------:R-:W-:Y:S01]  /*0990*/  IABS R17, R152 ;  /* 0x0000009800117213 */ /* 0x000fe20000000000 */
[----:B------:R-:W-:Y:S01]  /*09a0*/  ULDC UR4, c[0x0][0x240] ;  /* 0x0000900000047ab9 */ /* 0x000fe20000000800 */
[----:B------:R-:W-:Y:S01]  /*09b0*/  IABS R4, R153 ;  /* 0x0000009900047213 */ /* 0x000fe20000000000 */
[----:B------:R-:W-:Y:S01]  /*09c0*/  ULDC.64 UR14, c[0x0][0x218] ;  /* 0x00008600000e7ab9 */ /* 0x000fe20000000a00 */
[----:B------:R-:W0:Y:S01]  /*09d0*/  I2F.RP R9, R17 ;  /* 0x0000001100097306 */ /* 0x000e220000209400 */
[----:B------:R-:W-:Y:S01]  /*09e0*/  IABS R10, R20 ;  /* 0x00000014000a7213 */ /* 0x000fe20000000000 */
[----:B------:R-:W-:Y:S01]  /*09f0*/  ULDC UR6, c[0x0][0x234] ;  /* 0x00008d0000067ab9 */ /* 0x000fe20000000800 */
[----:B------:R-:W-:Y:S01]  /*0a00*/  ISETP.GE.AND P6, PT, R20, RZ, PT ;  /* 0x000000ff1400720c */ /* 0x000fe20003fc6270 */
[----:B------:R-:W-:Y:S01]  /*0a10*/  ULDC UR5, c[0x0][0x23c] ;  /* 0x00008f0000057ab9 */ /* 0x000fe20000000800 */
[----:B------:R-:W-:Y:S01]  /*0a20*/  SHF.R.S32.HI R99, RZ, 0x2, R0 ;  /* 0x00000002ff637819 */ /* 0x000fe20000011400 */
[----:B------:R-:W-:Y:S01]  /*0a30*/  ULDC.64 UR12, c[0x0][0x210] ;  /* 0x00008400000c7ab9 */ /* 0x000fe20000000a00 */
[C---:B------:R-:W-:Y:S01]  /*0a40*/  LOP3.LUT R199, R18.reuse, 0x1c, RZ, 0xfc, !PT ;  /* 0x0000001c12c77812 */ /* 0x040fe200078efcff */
[----:B------:R-:W1:Y:S01]  /*0a50*/  I2F.RP R5, R4 ;  /* 0x0000000400057306 */ /* 0x000e620000209400 */
[----:B------:R-:W-:-:S02]  /*0a60*/  LOP3.LUT R198, R18, 0x1a, RZ, 0xfc, !PT ;  /* 0x0000001a12c67812 */ /* 0x000fc400078efcff */
[----:B------:R-:W-:Y:S02]  /*0a70*/  CS2R R100, SRZ ;  /* 0x0000000000647805 */ /* 0x000fe4000001ff00 */
[C---:B------:R-:W-:Y:S02]  /*0a80*/  LOP3.LUT R197, R18.reuse, 0x18, RZ, 0xfc, !PT ;  /* 0x0000001812c57812 */ /* 0x040fe400078efcff */
[----:B------:R-:W-:Y:S02]  /*0a90*/  CS2R R102, SRZ ;  /* 0x0000000000667805 */ /* 0x000fe4000001ff00 */
[C---:B------:R-:W-:Y:S02]  /*0aa0*/  LOP3.LUT R196, R18.reuse, 0x16, RZ, 0xfc, !PT ;  /* 0x0000001612c47812 */ /* 0x040fe400078efcff */
[----:B------:R-:W-:Y:S02]  /*0ab0*/  CS2R R104, SRZ ;  /* 0x0000000000687805 */ /* 0x000fe4000001ff00 */
[C---:B------:R-:W-:Y:S01]  /*0ac0*/  LOP3.LUT R195, R18.reuse, 0x14, RZ, 0xfc, !PT ;  /* 0x0000001412c37812 */ /* 0x040fe200078efcff */
[----:B0-----:R-:W0:Y:S01]  /*0ad0*/  MUFU.RCP R9, R9 ;  /* 0x0000000900097308 */ /* 0x001e220000001000 */
[----:B------:R-:W-:-:S02]  /*0ae0*/  LOP3.LUT R194, R18, 0x12, RZ, 0xfc, !PT ;  /* 0x0000001212c27812 */ /* 0x000fc400078efcff */
[----:B------:R-:W-:Y:S02]  /*0af0*/  CS2R R106, SRZ ;  /* 0x00000000006a7805 */ /* 0x000fe4000001ff00 */
[----:B------:R-:W-:Y:S02]  /*0b00*/  SGXT R99, R99, 0x1 ;  /* 0x000000016363781a */ /* 0x000fe40000000200 */
[----:B------:R-:W-:Y:S02]  /*0b10*/  CS2R R108, SRZ ;  /* 0x00000000006c7805 */ /* 0x000fe4000001ff00 */
[C---:B------:R-:W-:Y:S02]  /*0b20*/  LOP3.LUT R193, R18.reuse, 0x10, RZ, 0xfc, !PT ;  /* 0x0000001012c17812 */ /* 0x040fe400078efcff */
[----:B------:R-:W-:Y:S02]  /*0b30*/  CS2R R110, SRZ ;  /* 0x00000000006e7805 */ /* 0x000fe4000001ff00 */
[C---:B------:R-:W-:Y:S01]  /*0b40*/  LOP3.LUT R192, R18.reuse, 0xc, RZ, 0xfc, !PT ;  /* 0x0000000c12c07812 */ /* 0x040fe200078efcff */
[----:B-1----:R-:W1:Y:S01]  /*0b50*/  MUFU.RCP R5, R5 ;  /* 0x0000000500057308 */ /* 0x002e620000001000 */
[----:B------:R-:W-:-:S02]  /*0b60*/  LOP3.LUT R191, R18, 0xa, RZ, 0xfc, !PT ;  /* 0x0000000a12bf7812 */ /* 0x000fc400078efcff */
[----:B------:R-:W-:Y:S02]  /*0b70*/  CS2R R112, SRZ ;  /* 0x0000000000707805 */ /* 0x000fe4000001ff00 */
[----:B------:R-:W-:Y:S02]  /*0b80*/  LOP3.LUT R190, R18, 0x8, RZ, 0xfc, !PT ;  /* 0x0000000812be7812 */ /* 0x000fe400078efcff */
[----:B------:R-:W-:Y:S02]  /*0b90*/  CS2R R114, SRZ ;  /* 0x0000000000727805 */ /* 0x000fe4000001ff00 */
[----:B------:R-:W-:Y:S02]  /*0ba0*/  CS2R R116, SRZ ;  /* 0x0000000000747805 */ /* 0x000fe4000001ff00 */
[----:B------:R-:W-:Y:S02]  /*0bb0*/  CS2R R118, SRZ ;  /* 0x0000000000767805 */ /* 0x000fe4000001ff00 */
[----:B------:R-:W-:-:S02]  /*0bc0*/  CS2R R120, SRZ ;  /* 0x0000000000787805 */ /* 0x000fc4000001ff00 */
[----:B------:R-:W-:Y:S01]  /*0bd0*/  CS2R R122, SRZ ;  /* 0x00000000007a7805 */ /* 0x000fe2000001ff00 */
[----:B0-----:R-:W-:Y:S01]  /*0be0*/  VIADD R6, R9, 0xffffffe ;  /* 0x0ffffffe09067836 */ /* 0x001fe20000000000 */
[----:B------:R-:W-:Y:S02]  /*0bf0*/  CS2R R124, SRZ ;  /* 0x00000000007c7805 */ /* 0x000fe4000001ff00 */
[----:B------:R-:W-:Y:S02]  /*0c00*/  CS2R R126, SRZ ;  /* 0x00000000007e7805 */ /* 0x000fe4000001ff00 */
[----:B------:R-:W-:Y:S01]  /*0c10*/  CS2R R128, SRZ ;  /* 0x0000000000807805 */ /* 0x000fe2000001ff00 */
[----:B------:R0:W2:Y:S01]  /*0c20*/  F2I.FTZ.U32.TRUNC.NTZ R7, R6 ;  /* 0x0000000600077305 */ /* 0x0000a2000021f000 */
[----:B------:R-:W-:Y:S02]  /*0c30*/  CS2R R130, SRZ ;  /* 0x0000000000827805 */ /* 0x000fe4000001ff00 */
[----:B------:R-:W-:-:S02]  /*0c40*/  CS2R R132, SRZ ;  /* 0x0000000000847805 */ /* 0x000fc4000001ff00 */
[----:B------:R-:W-:Y:S01]  /*0c50*/  CS2R R134, SRZ ;  /* 0x0000000000867805 */ /* 0x000fe2000001ff00 */
[----:B-1----:R-:W-:Y:S01]  /*0c60*/  VIADD R3, R5, 0xffffffe ;  /* 0x0ffffffe05037836 */ /* 0x002fe20000000000 */
[----:B------:R-:W-:Y:S02]  /*0c70*/  CS2R R136, SRZ ;  /* 0x0000000000887805 */ /* 0x000fe4000001ff00 */
[----:B------:R-:W-:Y:S02]  /*0c80*/  CS2R R138, SRZ ;  /* 0x00000000008a7805 */ /* 0x000fe4000001ff00 */
[----:B------:R-:W-:Y:S02]  /*0c90*/  CS2R R140, SRZ ;  /* 0x00000000008c7805 */ /* 0x000fe4000001ff00 */
[----:B------:R-:W-:Y:S01]  /*0ca0*/  CS2R R142, SRZ ;  /* 0x00000000008e7805 */ /* 0x000fe2000001ff00 */
[----:B0-----:R-:W-:Y:S01]  /*0cb0*/  IMAD.MOV.U32 R6, RZ, RZ, RZ ;  /* 0x000000ffff067224 */ /* 0x001fe200078e00ff */
[----:B------:R-:W0:Y:S01]  /*0cc0*/  F2I.FTZ.U32.TRUNC.NTZ R3, R3 ;  /* 0x0000000300037305 */ /* 0x000e22000021f000 */
[----:B------:R-:W-:-:S02]  /*0cd0*/  CS2R R144, SRZ ;  /* 0x0000000000907805 */ /* 0x000fc4000001ff00 */
[----:B------:R-:W-:Y:S02]  /*0ce0*/  CS2R R146, SRZ ;  /* 0x0000000000927805 */ /* 0x000fe4000001ff00 */
[----:B------:R-:W-:Y:S02]  /*0cf0*/  CS2R R148, SRZ ;  /* 0x0000000000947805 */ /* 0x000fe4000001ff00 */
[----:B------:R-:W-:Y:S01]  /*0d00*/  CS2R R150, SRZ ;  /* 0x0000000000967805 */ /* 0x000fe2000001ff00 */
[----:B--2---:R-:W-:Y:S01]  /*0d10*/  IMAD.MOV R2, RZ, RZ, -R7 ;  /* 0x000000ffff027224 */ /* 0x004fe200078e0a07 */
[----:B------:R-:W-:-:S03]  /*0d20*/  ULDC UR9, c[0x0][0x230] ;  /* 0x00008c0000097ab9 */ /* 0x000fc60000000800 */
[----:B------:R-:W-:Y:S01]  /*0d30*/  IMAD R11, R2, R17, RZ ;  /* 0x00000011020b7224 */ /* 0x000fe200078e02ff */
[----:B------:R-:W-:-:S03]  /*0d40*/  SHF.R.U32.HI R2, RZ, 0x5, R0 ;  /* 0x00000005ff027819 */ /* 0x000fc60000011600 */
[----:B------:R-:W-:Y:S01]  /*0d50*/  IMAD.HI.U32 R7, R7, R11, R6 ;  /* 0x0000000b07077227 */ /* 0x000fe200078e0006 */
[----:B------:R-:W-:-:S03]  /*0d60*/  SGXT.U32 R2, R2, 0x2 ;  /* 0x000000020202781a */ /* 0x000fc60000000000 */
[----:B0-----:R-:W-:Y:S01]  /*0d70*/  IMAD.MOV R9, RZ, RZ, -R3 ;  /* 0x000000ffff097224 */ /* 0x001fe200078e0a03 */
[----:B------:R-:W-:Y:S01]  /*0d80*/  LOP3.LUT R5, R19, R2, RZ, 0xfc, !PT ;  /* 0x0000000213057212 */ /* 0x000fe200078efcff */
[----:B------:R-:W-:-:S03]  /*0d90*/  IMAD.HI.U32 R7, R7, R10, RZ ;  /* 0x0000000a07077227 */ /* 0x000fc600078e00ff */
[C---:B------:R-:W-:Y:S01]  /*0da0*/  LOP3.LUT R14, R5.reuse, 0xf4, RZ, 0xfc, !PT ;  /* 0x000000f4050e7812 */ /* 0x040fe200078efcff */
[----:B------:R-:W-:Y:S01]  /*0db0*/  IMAD.MOV R2, RZ, RZ, -R7 ;  /* 0x000000ffff027224 */ /* 0x000fe200078e0a07 */
[----:B------:R-:W-:Y:S01]  /*0dc0*/  LOP3.LUT R12, R5, 0xf8, RZ, 0xfc, !PT ;  /* 0x000000f8050c7812 */ /* 0x000fe200078efcff */
[----:B------:R-:W-:Y:S01]  /*0dd0*/  IMAD R7, R9, R4, RZ ;  /* 0x0000000409077224 */ /* 0x000fe200078e02ff */
[----:B------:R-:W-:Y:S01]  /*0de0*/  IABS R11, R14 ;  /* 0x0000000e000b7213 */ /* 0x000fe20000000000 */
[----:B------:R-:W-:Y:S01]  /*0df0*/  IMAD R10, R17, R2, R10 ;  /* 0x00000002110a7224 */ /* 0x000fe200078e020a */
[----:B------:R-:W-:Y:S01]  /*0e00*/  IABS R9, R12 ;  /* 0x0000000c00097213 */ /* 0x000fe20000000000 */
[----:B------:R-:W-:Y:S01]  /*0e10*/  IMAD.MOV.U32 R2, RZ, RZ, RZ ;  /* 0x000000ffff027224 */ /* 0x000fe200078e00ff */
[----:B------:R-:W-:Y:S02]  /*0e20*/  LOP3.LUT R16, R5, 0xec, RZ, 0xfc, !PT ;  /* 0x000000ec05107812 */ /* 0x000fe400078efcff */
[----:B------:R-:W-:Y:S01]  /*0e30*/  ISETP.GT.U32.AND P0, PT, R17, R10, PT ;  /* 0x0000000a1100720c */ /* 0x000fe20003f04070 */
[----:B------:R-:W-:Y:S01]  /*0e40*/  IMAD.HI.U32 R2, R3, R7, R2 ;  /* 0x0000000703027227 */ /* 0x000fe200078e0002 */
[----:B------:R-:W-:-:S02]  /*0e50*/  SHF.R.S32.HI R3, RZ, 0x1f, R8 ;  /* 0x0000001fff037819 */ /* 0x000fc40000011408 */
[----:B------:R-:W-:Y:S02]  /*0e60*/  ISETP.GE.AND P5, PT, R12, RZ, PT ;  /* 0x000000ff0c00720c */ /* 0x000fe40003fa6270 */
[----:B------:R-:W-:Y:S01]  /*0e70*/  LEA.HI R6, R3, R8, RZ, 0x5 ;  /* 0x0000000803067211 */ /* 0x000fe200078f28ff */
[C---:B------:R-:W-:Y:S01]  /*0e80*/  IMAD.HI.U32 R3, R2.reuse, R11, RZ ;  /* 0x0000000b02037227 */ /* 0x040fe200078e00ff */
[C---:B------:R-:W-:Y:S02]  /*0e90*/  LOP3.LUT R12, R5.reuse, 0xf0, RZ, 0xfc, !PT ;  /* 0x000000f0050c7812 */ /* 0x040fe400078efcff */
[----:B------:R-:W-:Y:S01]  /*0ea0*/  IABS R15, R16 ;  /* 0x00000010000f7213 */ /* 0x000fe20000000000 */
[----:B------:R-:W-:Y:S01]  /*0eb0*/  IMAD.HI.U32 R7, R2, R9, RZ ;  /* 0x0000000902077227 */ /* 0x000fe200078e00ff */
[----:B------:R-:W-:Y:S02]  /*0ec0*/  IABS R13, R12 ;  /* 0x0000000c000d7213 */ /* 0x000fe40000000000 */
[----:B------:R-:W-:Y:S01]  /*0ed0*/  ISETP.GE.AND P3, PT, R14, RZ, PT ;  /* 0x000000ff0e00720c */ /* 0x000fe20003f66270 */
[----:B------:R-:W-:Y:S01]  /*0ee0*/  @!P0 IMAD.IADD R10, R10, 0x1, -R17 ;  /* 0x000000010a0a8824 */ /* 0x000fe200078e0a11 */
[----:B------:R-:W-:Y:S01]  /*0ef0*/  ISETP.NE.AND P0, PT, R152, RZ, PT ;  /* 0x000000ff9800720c */ /* 0x000fe20003f05270 */
[----:B------:R-:W-:Y:S01]  /*0f00*/  IMAD.MOV R8, RZ, RZ, -R3 ;  /* 0x000000ffff087224 */ /* 0x000fe200078e0a03 */
[----:B------:R-:W-:Y:S01]  /*0f10*/  LOP3.LUT R14, R5, 0xe4, RZ, 0xfc, !PT ;  /* 0x000000e4050e7812 */ /* 0x000fe200078efcff */
[----:B------:R-:W-:Y:S01]  /*0f20*/  IMAD.MOV R7, RZ, RZ, -R7 ;  /* 0x000000ffff077224 */ /* 0x000fe200078e0a07 */
[----:B------:R-:W-:Y:S01]  /*0f30*/  ISETP.GT.U32.AND P2, PT, R17, R10, PT ;  /* 0x0000000a1100720c */ /* 0x000fe20003f44070 */
[C---:B------:R-:W-:Y:S01]  /*0f40*/  IMAD R8, R4.reuse, R8, R11 ;  /* 0x0000000804087224 */ /* 0x040fe200078e020b */
[C---:B------:R-:W-:Y:S01]  /*0f50*/  LOP3.LUT R20, R5.reuse, 0xe0, RZ, 0xfc, !PT ;  /* 0x000000e005147812 */ /* 0x040fe200078efcff */
[----:B------:R-:W-:Y:S01]  /*0f60*/  IMAD R7, R4, R7, R9 ;  /* 0x0000000704077224 */ /* 0x000fe200078e0209 */
[----:B------:R-:W-:Y:S01]  /*0f70*/  LOP3.LUT R22, R5, 0xd8, RZ, 0xfc, !PT ;  /* 0x000000d805167812 */ /* 0x000fe200078efcff */
[----:B------:R-:W-:Y:S01]  /*0f80*/  IMAD.HI.U32 R9, R2, R15, RZ ;  /* 0x0000000f02097227 */ /* 0x000fe200078e00ff */
[----:B------:R-:W-:-:S02]  /*0f90*/  ISETP.GT.U32.AND P4, PT, R4, R8, PT ;  /* 0x000000080400720c */ /* 0x000fc40003f84070 */
[----:B------:R-:W-:Y:S01]  /*0fa0*/  ISETP.GT.U32.AND P1, PT, R4, R7, PT ;  /* 0x000000070400720c */ /* 0x000fe20003f24070 */
[----:B------:R-:W-:Y:S01]  /*0fb0*/  IMAD.HI.U32 R3, R2, R13, RZ ;  /* 0x0000000d02037227 */ /* 0x000fe200078e00ff */
[----:B------:R-:W-:Y:S02]  /*0fc0*/  IABS R21, R20 ;  /* 0x0000001400157213 */ /* 0x000fe40000000000 */
[C---:B------:R-:W-:Y:S01]  /*0fd0*/  LOP3.LUT R24, R5.reuse, 0xd4, RZ, 0xfc, !PT ;  /* 0x000000d405187812 */ /* 0x040fe200078efcff */
[----:B------:R-:W-:Y:S01]  /*0fe0*/  @!P2 IMAD.IADD R10, R10, 0x1, -R17 ;  /* 0x000000010a0aa824 */ /* 0x000fe200078e0a11 */
[----:B------:R-:W-:Y:S01]  /*0ff0*/  ISETP.GE.AND P2, PT, R12, RZ, PT ;  /* 0x000000ff0c00720c */ /* 0x000fe20003f46270 */
[----:B------:R-:W-:Y:S01]  /*1000*/  IMAD.MOV R12, RZ, RZ, -R9 ;  /* 0x000000ffff0c7224 */ /* 0x000fe200078e0a09 */
[----:B------:R-:W-:Y:S01]  /*1010*/  IABS R17, R14 ;  /* 0x0000000e00117213 */ /* 0x000fe20000000000 */
[----:B------:R-:W-:Y:S01]  /*1020*/  IMAD.MOV R11, RZ, RZ, -R3 ;  /* 0x000000ffff0b7224 */ /* 0x000fe200078e0a03 */
[C---:B------:R-:W-:Y:S01]  /*1030*/  LOP3.LUT R25, R5.reuse, 0xd0, RZ, 0xfc, !PT ;  /* 0x000000d005197812 */ /* 0x040fe200078efcff */
[----:B------:R-:W-:Y:S01]  /*1040*/  IMAD.MOV.U32 R3, RZ, RZ, R10 ;  /* 0x000000ffff037224 */ /* 0x000fe200078e000a */
[C---:B------:R-:W-:Y:S01]  /*1050*/  LOP3.LUT R26, R5.reuse, 0xcc, RZ, 0xfc, !PT ;  /* 0x000000cc051a7812 */ /* 0x040fe200078efcff */
[C---:B------:R-:W-:Y:S01]  /*1060*/  IMAD R10, R4.reuse, R12, R15 ;  /* 0x0000000c040a7224 */ /* 0x040fe200078e020f */
[C---:B------:R-:W-:Y:S01]  /*1070*/  LOP3.LUT R27, R5.reuse, 0xc8, RZ, 0xfc, !PT ;  /* 0x000000c8051b7812 */ /* 0x040fe200078efcff */
[----:B------:R-:W-:Y:S01]  /*1080*/  IMAD R9, R4, R11, R13 ;  /* 0x0000000b04097224 */ /* 0x000fe200078e020d */
[----:B------:R-:W-:Y:S01]  /*1090*/  LOP3.LUT R13, R5, 0xe8, RZ, 0xfc, !PT ;  /* 0x000000e8050d7812 */ /* 0x000fe200078efcff */
[--C-:B------:R-:W-:Y:S01]  /*10a0*/  @!P4 IMAD.IADD R8, R8, 0x1, -R4.reuse ;  /* 0x000000010808c824 */ /* 0x100fe200078e0a04 */
[----:B------:R-:W-:Y:S01]  /*10b0*/  ISETP.GT.U32.AND P4, PT, R4, R10, PT ;  /* 0x0000000a0400720c */ /* 0x000fe20003f84070 */
[----:B------:R-:W-:Y:S01]  /*10c0*/  @!P1 IMAD.IADD R7, R7, 0x1, -R4 ;  /* 0x0000000107079824 */ /* 0x000fe200078e0a04 */
[----:B------:R-:W-:Y:S01]  /*10d0*/  IABS R15, R13 ;  /* 0x0000000d000f7213 */ /* 0x000fe20000000000 */
[----:B------:R-:W-:Y:S01]  /*10e0*/  @!P6 IMAD.MOV R3, RZ, RZ, -R3 ;  /* 0x000000ffff03e224 */ /* 0x000fe200078e0a03 */
[----:B------:R-:W-:Y:S01]  /*10f0*/  @!P0 LOP3.LUT R3, RZ, R152, RZ, 0x33, !PT ;  /* 0x00000098ff038212 */ /* 0x000fe200078e33ff */
[----:B------:R-:W-:Y:S01]  /*1100*/  IMAD.HI.U32 R12, R2, R17, RZ ;  /* 0x00000011020c7227 */ /* 0x000fe200078e00ff */
[----:B------:R-:W-:-:S02]  /*1110*/  ISETP.GT.U32.AND P0, PT, R4, R9, PT ;  /* 0x000000090400720c */ /* 0x000fc40003f04070 */
[----:B------:R-:W-:Y:S01]  /*1120*/  ISETP.GT.U32.AND P6, PT, R4, R8, PT ;  /* 0x000000080400720c */ /* 0x000fe20003fc4070 */
[----:B------:R-:W-:Y:S01]  /*1130*/  IMAD.HI.U32 R11, R2, R15, RZ ;  /* 0x0000000f020b7227 */ /* 0x000fe200078e00ff */
[----:B------:R-:W-:Y:S02]  /*1140*/  ISETP.GT.U32.AND P1, PT, R4, R7, PT ;  /* 0x000000070400720c */ /* 0x000fe40003f24070 */
[----:B------:R-:W-:Y:S01]  /*1150*/  IABS R23, R26 ;  /* 0x0000001a00177213 */ /* 0x000fe20000000000 */
[----:B------:R-:W-:Y:S01]  /*1160*/  @!P4 IMAD.IADD R10, R10, 0x1, -R4 ;  /* 0x000000010a0ac824 */ /* 0x000fe200078e0a04 */
[C---:B------:R-:W-:Y:S01]  /*1170*/  LOP3.LUT R28, R5.reuse, 0xb8, RZ, 0xfc, !PT ;  /* 0x000000b8051c7812 */ /* 0x040fe200078efcff */
[----:B------:R-:W-:Y:S01]  /*1180*/  IMAD.MOV R11, RZ, RZ, -R11 ;  /* 0x000000ffff0b7224 */ /* 0x000fe200078e0a0b */
[C---:B------:R-:W-:Y:S01]  /*1190*/  LOP3.LUT R30, R5.reuse, 0xb4, RZ, 0xfc, !PT ;  /* 0x000000b4051e7812 */ /* 0x040fe200078efcff */
[----:B------:R-:W-:Y:S01]  /*11a0*/  IMAD.MOV R12, RZ, RZ, -R12 ;  /* 0x000000ffff0c7224 */ /* 0x000fe200078e0a0c */
[----:B------:R-:W-:Y:S01]  /*11b0*/  LOP3.LUT R32, R5, 0xac, RZ, 0xfc, !PT ;  /* 0x000000ac05207812 */ /* 0x000fe200078efcff */
[--C-:B------:R-:W-:Y:S01]  /*11c0*/  @!P0 IMAD.IADD R9, R9, 0x1, -R4.reuse ;  /* 0x0000000109098824 */ /* 0x100fe200078e0a04 */
[----:B------:R-:W-:Y:S01]  /*11d0*/  ISETP.GE.AND P0, PT, R13, RZ, PT ;  /* 0x000000ff0d00720c */ /* 0x000fe20003f06270 */
[--C-:B------:R-:W-:Y:S01]  /*11e0*/  @!P6 IMAD.IADD R8, R8, 0x1, -R4.reuse ;  /* 0x000000010808e824 */ /* 0x100fe200078e0a04 */
[C---:B------:R-:W-:Y:S01]  /*11f0*/  ISETP.GT.U32.AND P6, PT, R4.reuse, R10, PT ;  /* 0x0000000a0400720c */ /* 0x040fe20003fc4070 */
[----:B------:R-:W-:Y:S01]  /*1200*/  @!P1 IMAD.IADD R7, R7, 0x1, -R4 ;  /* 0x0000000107079824 */ /* 0x000fe200078e0a04 */
[----:B------:R-:W-:Y:S01]  /*1210*/  ISETP.GT.U32.AND P4, PT, R4, R9, PT ;  /* 0x000000090400720c */ /* 0x000fe20003f84070 */
[----:B------:R-:W-:Y:S01]  /*1220*/  IMAD.HI.U32 R13, R2, R21, RZ ;  /* 0x00000015020d7227 */ /* 0x000fe200078e00ff */
[----:B------:R-:W-:-:S02]  /*1230*/  ISETP.GE.AND P1, PT, R16, RZ, PT ;  /* 0x000000ff1000720c */ /* 0x000fc40003f26270 */
[----:B------:R-:W-:Y:S01]  /*1240*/  IABS R29, R30 ;  /* 0x0000001e001d7213 */ /* 0x000fe20000000000 */
[C---:B------:R-:W-:Y:S01]  /*1250*/  IMAD R11, R4.reuse, R11, R15 ;  /* 0x0000000b040b7224 */ /* 0x040fe200078e020f */
[----:B------:R-:W-:Y:S01]  /*1260*/  IABS R15, R22 ;  /* 0x00000016000f7213 */ /* 0x000fe20000000000 */
[----:B------:R-:W-:Y:S01]  /*1270*/  IMAD.MOV R13, RZ, RZ, -R13 ;  /* 0x000000ffff0d7224 */ /* 0x000fe200078e0a0d */
[----:B------:R-:W-:Y:S01]  /*1280*/  LOP3.LUT R35, R5, 0xa4, RZ, 0xfc, !PT ;  /* 0x000000a405237812 */ /* 0x000fe200078efcff */
[C---:B------:R-:W-:Y:S01]  /*1290*/  IMAD R12, R4.reuse, R12, R17 ;  /* 0x0000000c040c7224 */ /* 0x040fe200078e0211 */
[----:B------:R-:W-:Y:S01]  /*12a0*/  IABS R17, R24 ;  /* 0x0000001800117213 */ /* 0x000fe20000000000 */
[----:B------:R-:W-:Y:S01]  /*12b0*/  @!P5 IMAD.MOV R7, RZ, RZ, -R7 ;  /* 0x000000ffff07d224 */ /* 0x000fe200078e0a07 */
[C---:B------:R-:W-:Y:S01]  /*12c0*/  ISETP.GT.U32.AND P5, PT, R4.reuse, R11, PT ;  /* 0x0000000b0400720c */ /* 0x040fe20003fa4070 */
[C---:B------:R-:W-:Y:S01]  /*12d0*/  IMAD R13, R4.reuse, R13, R21 ;  /* 0x0000000d040d7224 */ /* 0x040fe200078e0215 */
[----:B------:R-:W-:Y:S01]  /*12e0*/  IABS R21, R25 ;  /* 0x0000001900157213 */ /* 0x000fe20000000000 */
[----:B------:R-:W-:Y:S01]  /*12f0*/  @!P3 IMAD.MOV R8, RZ, RZ, -R8 ;  /* 0x000000ffff08b224 */ /* 0x000fe200078e0a08 */
[----:B------:R-:W-:Y:S01]  /*1300*/  ISETP.GT.U32.AND P3, PT, R4, R12, PT ;  /* 0x0000000c0400720c */ /* 0x000fe20003f64070 */
[--C-:B------:R-:W-:Y:S01]  /*1310*/  @!P6 IMAD.IADD R10, R10, 0x1, -R4.reuse ;  /* 0x000000010a0ae824 */ /* 0x100fe200078e0a04 */
[----:B------:R-:W-:Y:S01]  /*1320*/  ISETP.GT.U32.AND P6, PT, R4, R13, PT ;  /* 0x0000000d0400720c */ /* 0x000fe20003fc4070 */
[----:B------:R-:W-:Y:S01]  /*1330*/  @!P4 IMAD.IADD R9, R9, 0x1, -R4 ;  /* 0x000000010909c824 */ /* 0x000fe200078e0a04 */
[----:B------:R-:W-:Y:S01]  /*1340*/  ISETP.GE.AND P4, PT, R14, RZ, PT ;  /* 0x000000ff0e00720c */ /* 0x000fe20003f86270 */
[----:B------:R-:W-:Y:S01]  /*1350*/  IMAD.HI.U32 R14, R2, R15, RZ ;  /* 0x0000000f020e7227 */ /* 0x000fe200078e00ff */
[----:B------:R-:W-:-:S02]  /*1360*/  IABS R33, R35 ;  /* 0x0000002300217213 */ /* 0x000fc40000000000 */
[----:B------:R-:W-:Y:S01]  /*1370*/  LOP3.LUT R34, R5, 0xa8, RZ, 0xfc, !PT ;  /* 0x000000a805227812 */ /* 0x000fe200078efcff */
[----:B------:R-:W-:Y:S01]  /*1380*/  @!P5 IMAD.IADD R11, R11, 0x1, -R4 ;  /* 0x000000010b0bd824 */ /* 0x000fe200078e0a04 */
[----:B------:R-:W-:Y:S01]  /*1390*/  ISETP.GE.AND P5, PT, R20, RZ, PT ;  /* 0x000000ff1400720c */ /* 0x000fe20003fa6270 */
[----:B------:R-:W-:Y:S01]  /*13a0*/  IMAD.MOV R16, RZ, RZ, -R14 ;  /* 0x000000ffff107224 */ /* 0x000fe200078e0a0e */
[----:B------:R-:W-:Y:S01]  /*13b0*/  IABS R20, R27 ;  /* 0x0000001b00147213 */ /* 0x000fe20000000000 */
[--C-:B------:R-:W-:Y:S01]  /*13c0*/  @!P3 IMAD.IADD R12, R12, 0x1, -R4.reuse ;  /* 0x000000010c0cb824 */ /* 0x100fe200078e0a04 */
[----:B------:R-:W-:Y:S01]  /*13d0*/  ISETP.GT.U32.AND P3, PT, R4, R11, PT ;  /* 0x0000000b0400720c */ /* 0x000fe20003f64070 */
[----:B------:R-:W-:Y:S01]  /*13e0*/  @!P6 IMAD.IADD R13, R13, 0x1, -R4 ;  /* 0x000000010d0de824 */ /* 0x000fe200078e0a04 */
[----:B------:R-:W-:Y:S01]  /*13f0*/  IABS R31, R34 ;  /* 0x00000022001f7213 */ /* 0x000fe20000000000 */
[----:B------:R-:W-:Y:S01]  /*1400*/  IMAD.HI.U32 R14, R2, R17, RZ ;  /* 0x00000011020e7227 */ /* 0x000fe200078e00ff */
[----:B------:R-:W-:-:S02]  /*1410*/  ISETP.GT.U32.AND P6, PT, R4, R12, PT ;  /* 0x0000000c0400720c */ /* 0x000fc40003fc4070 */
[C---:B------:R-:W-:Y:S01]  /*1420*/  LOP3.LUT R36, R5.reuse, 0xa0, RZ, 0xfc, !PT ;  /* 0x000000a005247812 */ /* 0x040fe200078efcff */
[----:B------:R-:W-:Y:S01]  /*1430*/  IMAD R15, R4, R16, R15 ;  /* 0x00000010040f7224 */ /* 0x000fe200078e020f */
[C---:B------:R-:W-:Y:S01]  /*1440*/  LOP3.LUT R42, R5.reuse, 0x80, RZ, 0xfc, !PT ;  /* 0x00000080052a7812 */ /* 0x040fe200078efcff */
[----:B------:R-:W-:Y:S01]  /*1450*/  IMAD.MOV R14, RZ, RZ, -R14 ;  /* 0x000000ffff0e7224 */ /* 0x000fe200078e0a0e */
[C---:B------:R-:W-:Y:S01]  /*1460*/  LOP3.LUT R40, R5.reuse, 0x84, RZ, 0xfc, !PT ;  /* 0x0000008405287812 */ /* 0x040fe200078efcff */
[----:B------:R-:W-:Y:S01]  /*1470*/  IMAD.HI.U32 R16, R2, R21, RZ ;  /* 0x0000001502107227 */ /* 0x000fe200078e00ff */
[C---:B------:R-:W-:Y:S02]  /*1480*/  LOP3.LUT R44, R5.reuse, 0x78, RZ, 0xfc, !PT ;  /* 0x00000078052c7812 */ /* 0x040fe400078efcff */
[----:B------:R-:W-:Y:S01]  /*1490*/  LOP3.LUT R45, R5, 0x74, RZ, 0xfc, !PT ;  /* 0x00000074052d7812 */ /* 0x000fe200078efcff */
[--C-:B------:R-:W-:Y:S01]  /*14a0*/  @!P3 IMAD.IADD R11, R11, 0x1, -R4.reuse ;  /* 0x000000010b0bb824 */ /* 0x100fe200078e0a04 */
[C---:B------:R-:W-:Y:S01]  /*14b0*/  ISETP.GT.U32.AND P3, PT, R4.reuse, R15, PT ;  /* 0x0000000f0400720c */ /* 0x040fe20003f64070 */
[----:B------:R-:W-:Y:S01]  /*14c0*/  IMAD R14, R4, R14, R17 ;  /* 0x0000000e040e7224 */ /* 0x000fe200078e0211 */
[----:B------:R-:W-:Y:S01]  /*14d0*/  IABS R38, R44 ;  /* 0x0000002c00267213 */ /* 0x000fe20000000000 */
[----:B------:R-:W-:Y:S01]  /*14e0*/  @!P6 IMAD.IADD R12, R12, 0x1, -R4 ;  /* 0x000000010c0ce824 */ /* 0x000fe200078e0a04 */
[----:B------:R-:W-:Y:S01]  /*14f0*/  LOP3.LUT R46, R5, 0x70, RZ, 0xfc, !PT ;  /* 0x00000070052e7812 */ /* 0x000fe200078efcff */
[----:B------:R-:W-:Y:S01]  /*1500*/  IMAD.MOV R16, RZ, RZ, -R16 ;  /* 0x000000ffff107224 */ /* 0x000fe200078e0a10 */
[----:B------:R-:W-:Y:S01]  /*1510*/  ISETP.GT.U32.AND P6, PT, R4, R14, PT ;  /* 0x0000000e0400720c */ /* 0x000fe20003fc4070 */
[----:B------:R-:W-:Y:S01]  /*1520*/  IMAD.HI.U32 R17, R2, R23, RZ ;  /* 0x0000001702117227 */ /* 0x000fe200078e00ff */
[----:B------:R-:W-:-:S02]  /*1530*/  IABS R43, R46 ;  /* 0x0000002e002b7213 */ /* 0x000fc40000000000 */
[----:B------:R-:W-:Y:S01]  /*1540*/  LOP3.LUT R48, R5, 0x60, RZ, 0xfc, !PT ;  /* 0x0000006005307812 */ /* 0x000fe200078efcff */
[----:B------:R-:W-:Y:S01]  /*1550*/  @!P2 IMAD.MOV R9, RZ, RZ, -R9 ;  /* 0x000000ffff09a224 */ /* 0x000fe200078e0a09 */
[----:B------:R-:W-:Y:S01]  /*1560*/  ISETP.GT.U32.AND P2, PT, R4, R13, PT ;  /* 0x0000000d0400720c */ /* 0x000fe20003f44070 */
[--C-:B------:R-:W-:Y:S01]  /*1570*/  @!P3 IMAD.IADD R15, R15, 0x1, -R4.reuse ;  /* 0x000000010f0fb824 */ /* 0x100fe200078e0a04 */
[----:B------:R-:W-:Y:S01]  /*1580*/  ISETP.GE.AND P3, PT, R24, RZ, PT ;  /* 0x000000ff1800720c */ /* 0x000fe20003f66270 */
[----:B------:R-:W-:Y:S01]  /*1590*/  IMAD R16, R4, R16, R21 ;  /* 0x0000001004107224 */ /* 0x000fe200078e0215 */
[C---:B------:R-:W-:Y:S01]  /*15a0*/  LOP3.LUT R24, R5.reuse, 0xc0, RZ, 0xfc, !PT ;  /* 0x000000c005187812 */ /* 0x040fe200078efcff */
[----:B------:R-:W-:Y:S01]  /*15b0*/  IMAD.MOV R17, RZ, RZ, -R17 ;  /* 0x000000ffff117224 */ /* 0x000fe200078e0a11 */
[----:B------:R-:W-:Y:S01]  /*15c0*/  IABS R49, R48 ;  /* 0x0000003000317213 */ /* 0x000fe20000000000 */
[----:B------:R-:W-:Y:S01]  /*15d0*/  @!P6 IMAD.IADD R14, R14, 0x1, -R4 ;  /* 0x000000010e0ee824 */ /* 0x000fe200078e0a04 */
[C---:B------:R-:W-:Y:S01]  /*15e0*/  ISETP.GT.U32.AND P6, PT, R4.reuse, R15, PT ;  /* 0x0000000f0400720c */ /* 0x040fe20003fc4070 */
[----:B------:R-:W-:Y:S01]  /*15f0*/  @!P1 IMAD.MOV R10, RZ, RZ, -R10 ;  /* 0x000000ffff0a9224 */ /* 0x000fe200078e0a0a */
[C---:B------:R-:W-:Y:S01]  /*1600*/  ISETP.GT.U32.AND P1, PT, R4.reuse, R16, PT ;  /* 0x000000100400720c */ /* 0x040fe20003f24070 */
[----:B------:R-:W-:Y:S01]  /*1610*/  IMAD R17, R4, R17, R23 ;  /* 0x0000001104117224 */ /* 0x000fe200078e0217 */
[C---:B------:R-:W-:Y:S01]  /*1620*/  LOP3.LUT R50, R5.reuse, 0x58, RZ, 0xfc, !PT ;  /* 0x0000005805327812 */ /* 0x040fe200078efcff */
[----:B------:R-:W-:Y:S01]  /*1630*/  IMAD.MOV.U32 R21, RZ, RZ, R20 ;  /* 0x000000ffff157224 */ /* 0x000fe200078e0014 */
[----:B------:R-:W-:Y:S01]  /*1640*/  LOP3.LUT R52, R5, 0x54, RZ, 0xfc, !PT ;  /* 0x0000005405347812 */ /* 0x000fe200078efcff */
[----:B------:R-:W-:Y:S01]  /*1650*/  @!P2 IMAD.IADD R13, R13, 0x1, -R4 ;  /* 0x000000010d0da824 */ /* 0x000fe200078e0a04 */
[----:B------:R-:W-:Y:S01]  /*1660*/  ISETP.GE.AND P2, PT, R22, RZ, PT ;  /* 0x000000ff1600720c */ /* 0x000fe20003f46270 */
[----:B------:R-:W-:Y:S01]  /*1670*/  @!P0 IMAD.MOV R11, RZ, RZ, -R11 ;  /* 0x000000ffff0b8224 */ /* 0x000fe200078e0a0b */
[----:B------:R-:W-:Y:S01]  /*1680*/  ISETP.GT.U32.AND P0, PT, R4, R14, PT ;  /* 0x0000000e0400720c */ /* 0x000fe20003f04070 */
[----:B------:R-:W-:Y:S01]  /*1690*/  IMAD.HI.U32 R20, R2, R21, RZ ;  /* 0x0000001502147227 */ /* 0x000fe200078e00ff */
[----:B------:R-:W-:-:S02]  /*16a0*/  LOP3.LUT R22, R5, 0xc4, RZ, 0xfc, !PT ;  /* 0x000000c405167812 */ /* 0x000fc400078efcff */
[----:B------:R-:W-:Y:S01]  /*16b0*/  LOP3.LUT R54, R5, 0x44, RZ, 0xfc, !PT ;  /* 0x0000004405367812 */ /* 0x000fe200078efcff */
[--C-:B------:R-:W-:Y:S01]  /*16c0*/  @!P6 IMAD.IADD R15, R15, 0x1, -R4.reuse ;  /* 0x000000010f0fe824 */ /* 0x100fe200078e0a04 */
[----:B------:R-:W-:Y:S01]  /*16d0*/  ISETP.GT.U32.AND P6, PT, R4, R17, PT ;  /* 0x000000110400720c */ /* 0x000fe20003fc4070 */
[----:B------:R-:W-:Y:S01]  /*16e0*/  @!P1 IMAD.IADD R16, R16, 0x1, -R4 ;  /* 0x0000000110109824 */ /* 0x000fe200078e0a04 */
[----:B------:R-:W-:Y:S01]  /*16f0*/  IABS R23, R22 ;  /* 0x0000001600177213 */ /* 0x000fe20000000000 */
[----:B------:R-:W-:Y:S01]  /*1700*/  IMAD.MOV R20, RZ, RZ, -R20 ;  /* 0x000000ffff147224 */ /* 0x000fe200078e0a14 */
[----:B------:R-:W-:Y:S01]  /*1710*/  ISETP.GE.AND P1, PT, R22, RZ, PT ;  /* 0x000000ff1600720c */ /* 0x000fe20003f26270 */
[----:B------:R-:W-:Y:S01]  /*1720*/  @!P2 IMAD.MOV R15, RZ, RZ, -R15 ;  /* 0x000000ffff0fa224 */ /* 0x000fe200078e0a0f */
[C---:B------:R-:W-:Y:S01]  /*1730*/  LOP3.LUT R56, R5.reuse, 0x40, RZ, 0xfc, !PT ;  /* 0x0000004005387812 */ /* 0x040fe200078efcff */
[----:B------:R-:W-:Y:S01]  /*1740*/  IMAD R20, R4, R20, R21 ;  /* 0x0000001404147224 */ /* 0x000fe200078e0215 */
[----:B------:R-:W-:Y:S01]  /*1750*/  LOP3.LUT R58, R5, 0x38, RZ, 0xfc, !PT ;  /* 0x00000038053a7812 */ /* 0x000fe200078efcff */
[----:B------:R-:W-:Y:S01]  /*1760*/  IMAD.HI.U32 R21, R2, R23, RZ ;  /* 0x0000001702157227 */ /* 0x000fe200078e00ff */
[----:B------:R-:W-:-:S02]  /*1770*/  IABS R53, R56 ;  /* 0x0000003800357213 */ /* 0x000fc40000000000 */
[----:B------:R-:W-:Y:S01]  /*1780*/  IABS R55, R58 ;  /* 0x0000003a00377213 */ /* 0x000fe20000000000 */
[--C-:B------:R-:W-:Y:S01]  /*1790*/  @!P6 IMAD.IADD R17, R17, 0x1, -R4.reuse ;  /* 0x000000011111e824 */ /* 0x100fe200078e0a04 */
[----:B------:R-:W-:Y:S01]  /*17a0*/  ISETP.GT.U32.AND P6, PT, R4, R16, PT ;  /* 0x000000100400720c */ /* 0x000fe20003fc4070 */
[----:B------:R-:W-:Y:S01]  /*17b0*/  @!P0 IMAD.IADD R14, R14, 0x1, -R4 ;  /* 0x000000010e0e8824 */ /* 0x000fe200078e0a04 */
[----:B------:R-:W-:Y:S01]  /*17c0*/  ISETP.GE.AND P0, PT, R27, RZ, PT ;  /* 0x000000ff1b00720c */ /* 0x000fe20003f06270 */
[----:B------:R-:W-:Y:S01]  /*17d0*/  IMAD.MOV R21, RZ, RZ, -R21 ;  /* 0x000000ffff157224 */ /* 0x000fe200078e0a15 */
[C---:B------:R-:W-:Y:S01]  /*17e0*/  ISETP.GT.U32.AND P2, PT, R4.reuse, R17, PT ;  /* 0x000000110400720c */ /* 0x040fe20003f44070 */
[----:B------:R-:W-:Y:S01]  /*17f0*/  @!P3 IMAD.MOV R14, RZ, RZ, -R14 ;  /* 0x000000ffff0eb224 */ /* 0x000fe200078e0a0e */
[C---:B------:R-:W-:Y:S01]  /*1800*/  ISETP.GT.U32.AND P3, PT, R4.reuse, R20, PT ;  /* 0x000000140400720c */ /* 0x040fe20003f64070 */
[----:B------:R-:W-:Y:S01]  /*1810*/  IMAD R21, R4, R21, R23 ;  /* 0x0000001504157224 */ /* 0x000fe200078e0217 */
[----:B------:R-:W-:Y:S01]  /*1820*/  IABS R27, R28 ;  /* 0x0000001c001b7213 */ /* 0x000fe20000000000 */
[----:B------:R-:W-:Y:S01]  /*1830*/  @!P4 IMAD.MOV R12, RZ, RZ, -R12 ;  /* 0x000000ffff0cc224 */ /* 0x000fe200078e0a0c */
[----:B------:R-:W-:Y:S01]  /*1840*/  ISETP.GE.AND P4, PT, R25, RZ, PT ;  /* 0x000000ff1900720c */ /* 0x000fe20003f86270 */
[----:B------:R-:W-:Y:S01]  /*1850*/  @!P5 IMAD.MOV R13, RZ, RZ, -R13 ;  /* 0x000000ffff0dd224 */ /* 0x000fe200078e0a0d */
[----:B------:R-:W-:Y:S01]  /*1860*/  IABS R25, R24 ;  /* 0x0000001800197213 */ /* 0x000fe20000000000 */
[----:B------:R-:W-:Y:S01]  /*1870*/  @!P6 IMAD.IADD R16, R16, 0x1, -R4 ;  /* 0x000000011010e824 */ /* 0x000fe200078e0a04 */
[----:B------:R-:W-:Y:S01]  /*1880*/  ISETP.GT.U32.AND P6, PT, R4, R21, PT ;  /* 0x000000150400720c */ /* 0x000fe20003fc4070 */
[----:B------:R-:W-:Y:S01]  /*1890*/  IMAD.HI.U32 R23, R2, R27, RZ ;  /* 0x0000001b02177227 */ /* 0x000fe200078e00ff */
[----:B------:R-:W-:-:S02]  /*18a0*/  ISETP.GE.AND P5, PT, R26, RZ, PT ;  /* 0x000000ff1a00720c */ /* 0x000fc40003fa6270 */
[C---:B------:R-:W-:Y:S01]  /*18b0*/  LOP3.LUT R60, R5.reuse, 0x34, RZ, 0xfc, !PT ;  /* 0x00000034053c7812 */ /* 0x040fe200078efcff */
[--C-:B------:R-:W-:Y:S01]  /*18c0*/  @!P3 IMAD.IADD R20, R20, 0x1, -R4.reuse ;  /* 0x000000011414b824 */ /* 0x100fe200078e0a04 */
[----:B------:R-:W-:Y:S01]  /*18d0*/  ISETP.GE.AND P3, PT, R28, RZ, PT ;  /* 0x000000ff1c00720c */ /* 0x000fe20003f66270 */
[----:B------:R-:W-:Y:S01]  /*18e0*/  IMAD.HI.U32 R22, R2, R25, RZ ;  /* 0x0000001902167227 */ /* 0x000fe200078e00ff */
[----:B------:R-:W-:Y:S02]  /*18f0*/  LOP3.LUT R28, R5, 0xb0, RZ, 0xfc, !PT ;  /* 0x000000b0051c7812 */ /* 0x000fe400078efcff */
[----:B------:R-:W-:Y:S01]  /*1900*/  IABS R57, R60 ;  /* 0x0000003c00397213 */ /* 0x000fe20000000000 */
[--C-:B------:R-:W-:Y:S01]  /*1910*/  @!P2 IMAD.IADD R17, R17, 0x1, -R4.reuse ;  /* 0x000000011111a824 */ /* 0x100fe200078e0a04 */
[----:B------:R-:W-:Y:S01]  /*1920*/  ISETP.GE.AND P2, PT, R24, RZ, PT ;  /* 0x000000ff1800720c */ /* 0x000fe20003f46270 */
[----:B------:R-:W-:Y:S01]  /*1930*/  @!P6 IMAD.IADD R21, R21, 0x1, -R4 ;  /* 0x000000011515e824 */ /* 0x000fe200078e0a04 */
[C---:B------:R-:W-:Y:S01]  /*1940*/  ISETP.GT.U32.AND P6, PT, R4.reuse, R20, PT ;  /* 0x000000140400720c */ /* 0x040fe20003fc4070 */
[----:B------:R-:W-:Y:S01]  /*1950*/  IMAD.MOV R24, RZ, RZ, -R22 ;  /* 0x000000ffff187224 */ /* 0x000fe200078e0a16 */
[----:B------:R-:W-:Y:S01]  /*1960*/  IABS R97, R5 ;  /* 0x0000000500617213 */ /* 0x000fe20000000000 */
[----:B------:R-:W-:Y:S01]  /*1970*/  @!P4 IMAD.MOV R16, RZ, RZ, -R16 ;  /* 0x000000ffff10c224 */ /* 0x000fe200078e0a10 */
[----:B------:R-:W-:Y:S01]  /*1980*/  ISETP.GT.U32.AND P4, PT, R4, R21, PT ;  /* 0x000000150400720c */ /* 0x000fe20003f84070 */
[----:B------:R-:W-:Y:S01]  /*1990*/  IMAD.HI.U32 R22, R2, R29, RZ ;  /* 0x0000001d02167227 */ /* 0x000fe200078e00ff */
[----:B------:R-:W-:-:S03]  /*19a0*/  SHF.R.S32.HI R6, RZ, 0x5, R6 ;  /* 0x00000005ff067819 */ /* 0x000fc60000011406 */
[----:B------:R-:W-:Y:S02]  /*19b0*/  IMAD.MOV R26, RZ, RZ, -R23 ;  /* 0x000000ffff1a7224 */ /* 0x000fe400078e0a17 */
[C---:B------:R-:W-:Y:S02]  /*19c0*/  IMAD R23, R4.reuse, R24, R25 ;  /* 0x0000001804177224 */ /* 0x040fe400078e0219 */
[----:B------:R-:W-:Y:S02]  /*19d0*/  IMAD.MOV R24, RZ, RZ, -R22 ;  /* 0x000000ffff187224 */ /* 0x000fe400078e0a16 */
[C---:B------:R-:W-:Y:S01]  /*19e0*/  IMAD R22, R4.reuse, R26, R27 ;  /* 0x0000001a04167224 */ /* 0x040fe200078e021b */
[----:B------:R-:W-:Y:S01]  /*19f0*/  IABS R27, R28 ;  /* 0x0000001c001b7213 */ /* 0x000fe20000000000 */
[----:B------:R-:W-:Y:S01]  /*1a00*/  IMAD R24, R4, R24, R29 ;  /* 0x0000001804187224 */ /* 0x000fe200078e021d */
[----:B------:R-:W-:Y:S01]  /*1a10*/  IABS R29, R32 ;  /* 0x00000020001d7213 */ /* 0x000fe20000000000 */
[--C-:B------:R-:W-:Y:S01]  /*1a20*/  @!P6 IMAD.IADD R20, R20, 0x1, -R4.reuse ;  /* 0x000000011414e824 */ /* 0x100fe200078e0a04 */
[C---:B------:R-:W-:Y:S01]  /*1a30*/  ISETP.GT.U32.AND P6, PT, R4.reuse, R22, PT ;  /* 0x000000160400720c */ /* 0x040fe20003fc4070 */
[----:B------:R-:W-:Y:S01]  /*1a40*/  @!P4 IMAD.IADD R21, R21, 0x1, -R4 ;  /* 0x000000011515c824 */ /* 0x000fe200078e0a04 */
[C---:B------:R-:W-:Y:S01]  /*1a50*/  ISETP.GT.U32.AND P4, PT, R4.reuse, R24, PT ;  /* 0x000000180400720c */ /* 0x040fe20003f84070 */
[----:B------:R-:W-:Y:S01]  /*1a60*/  @!P5 IMAD.MOV R17, RZ, RZ, -R17 ;  /* 0x000000ffff11d224 */ /* 0x000fe200078e0a11 */
[----:B------:R-:W-:Y:S01]  /*1a70*/  ISETP.GT.U32.AND P5, PT, R4, R23, PT ;  /* 0x000000170400720c */ /* 0x000fe20003fa4070 */
[----:B------:R-:W-:-:S04]  /*1a80*/  IMAD.HI.U32 R26, R2, R29, RZ ;  /* 0x0000001d021a7227 */ /* 0x000fc800078e00ff */
[----:B------:R-:W-:Y:S02]  /*1a90*/  IMAD.MOV R26, RZ, RZ, -R26 ;  /* 0x000000ffff1a7224 */ /* 0x000fe400078e0a1a */
[----:B------:R-:W-:Y:S01]  /*1aa0*/  @!P1 IMAD.MOV R21, RZ, RZ, -R21 ;  /* 0x000000ffff159224 */ /* 0x000fe200078e0a15 */
[----:B------:R-:W-:Y:S01]  /*1ab0*/  ISETP.GE.AND P1, PT, R28, RZ, PT ;  /* 0x000000ff1c00720c */ /* 0x000fe20003f26270 */
[--C-:B------:R-:W-:Y:S02]  /*1ac0*/  @!P6 IMAD.IADD R22, R22, 0x1, -R4.reuse ;  /* 0x000000011616e824 */ /* 0x100fe400078e0a04 */
[--C-:B------:R-:W-:Y:S02]  /*1ad0*/  @!P4 IMAD.IADD R24, R24, 0x1, -R4.reuse ;  /* 0x000000011818c824 */ /* 0x100fe400078e0a04 */
[----:B------:R-:W-:Y:S01]  /*1ae0*/  @!P5 IMAD.IADD R23, R23, 0x1, -R4 ;  /* 0x000000011717d824 */ /* 0x000fe200078e0a04 */
[C---:B------:R-:W-:Y:S01]  /*1af0*/  ISETP.GT.U32.AND P4, PT, R4.reuse, R22, PT ;  /* 0x000000160400720c */ /* 0x040fe20003f84070 */
[----:B------:R-:W-:Y:S01]  /*1b00*/  IMAD R26, R4, R26, R29 ;  /* 0x0000001a041a7224 */ /* 0x000fe200078e021d */
[----:B------:R-:W-:Y:S01]  /*1b10*/  IABS R29, R36 ;  /* 0x00000024001d7213 */ /* 0x000fe20000000000 */
[----:B------:R-:W-:Y:S01]  /*1b20*/  IMAD.HI.U32 R28, R2, R33, RZ ;  /* 0x00000021021c7227 */ /* 0x000fe200078e00ff */
[----:B------:R-:W-:-:S02]  /*1b30*/  ISETP.GT.U32.AND P6, PT, R4, R23, PT ;  /* 0x000000170400720c */ /* 0x000fc40003fc4070 */
[----:B------:R-:W-:Y:S01]  /*1b40*/  ISETP.GE.AND P5, PT, R30, RZ, PT ;  /* 0x000000ff1e00720c */ /* 0x000fe20003fa6270 */
[----:B------:R-:W-:-:S04]  /*1b50*/  IMAD.HI.U32 R25, R2, R27, RZ ;  /* 0x0000001b02197227 */ /* 0x000fc800078e00ff */
[----:B------:R-:W-:Y:S02]  /*1b60*/  IMAD.MOV R28, RZ, RZ, -R28 ;  /* 0x000000ffff1c7224 */ /* 0x000fe400078e0a1c */
[----:B------:R-:W-:Y:S01]  /*1b70*/  @!P4 IMAD.IADD R22, R22, 0x1, -R4 ;  /* 0x000000011616c824 */ /* 0x000fe200078e0a04 */
[C---:B------:R-:W-:Y:S01]  /*1b80*/  ISETP.GT.U32.AND P4, PT, R4.reuse, R26, PT ;  /* 0x0000001a0400720c */ /* 0x040fe20003f84070 */
[----:B------:R-:W-:Y:S02]  /*1b90*/  IMAD.MOV R25, RZ, RZ, -R25 ;  /* 0x000000ffff197224 */ /* 0x000fe400078e0a19 */
[----:B------:R-:W-:Y:S01]  /*1ba0*/  @!P0 IMAD.MOV R20, RZ, RZ, -R20 ;  /* 0x000000ffff148224 */ /* 0x000fe200078e0a14 */
[C---:B------:R-:W-:Y:S01]  /*1bb0*/  ISETP.GT.U32.AND P0, PT, R4.reuse, R24, PT ;  /* 0x000000180400720c */ /* 0x040fe20003f04070 */
[C---:B------:R-:W-:Y:S02]  /*1bc0*/  IMAD R28, R4.reuse, R28, R33 ;  /* 0x0000001c041c7224 */ /* 0x040fe400078e0221 */
[----:B------:R-:W-:-:S02]  /*1bd0*/  IMAD R25, R4, R25, R27 ;  /* 0x0000001904197224 */ /* 0x000fc400078e021b */
[----:B------:R-:W-:-:S04]  /*1be0*/  IMAD.HI.U32 R27, R2, R31, RZ ;  /* 0x0000001f021b7227 */ /* 0x000fc800078e00ff */
[----:B------:R-:W-:Y:S01]  /*1bf0*/  @!P3 IMAD.MOV R22, RZ, RZ, -R22 ;  /* 0x000000ffff16b224 */ /* 0x000fe200078e0a16 */
[C---:B------:R-:W-:Y:S01]  /*1c00*/  ISETP.GT.U32.AND P3, PT, R4.reuse, R28, PT ;  /* 0x0000001c0400720c */ /* 0x040fe20003f64070 */
[----:B------:R-:W-:Y:S02]  /*1c10*/  IMAD.MOV R27, RZ, RZ, -R27 ;  /* 0x000000ffff1b7224 */ /* 0x000fe400078e0a1b */
[--C-:B------:R-:W-:Y:S01]  /*1c20*/  @!P6 IMAD.IADD R23, R23, 0x1, -R4.reuse ;  /* 0x000000011717e824 */ /* 0x100fe200078e0a04 */
[----:B------:R-:W-:Y:S01]  /*1c30*/  ISETP.GT.U32.AND P6, PT, R4, R25, PT ;  /* 0x000000190400720c */ /* 0x000fe20003fc4070 */
[----:B------:R-:W-:Y:S02]  /*1c40*/  @!P4 IMAD.IADD R26, R26, 0x1, -R4 ;  /* 0x000000011a1ac824 */ /* 0x000fe400078e0a04 */
[----:B------:R-:W-:Y:S02]  /*1c50*/  IMAD R27, R4, R27, R31 ;  /* 0x0000001b041b7224 */ /* 0x000fe400078e021f */
[----:B------:R-:W-:-:S02]  /*1c60*/  IMAD.MOV.U32 R31, RZ, RZ, R29 ;  /* 0x000000ffff1f7224 */ /* 0x000fc400078e001d */
[----:B------:R-:W-:Y:S01]  /*1c70*/  @!P0 IMAD.IADD R24, R24, 0x1, -R4 ;  /* 0x0000000118188824 */ /* 0x000fe200078e0a04 */
[----:B------:R-:W-:Y:S01]  /*1c80*/  ISETP.GE.AND P0, PT, R32, RZ, PT ;  /* 0x000000ff2000720c */ /* 0x000fe20003f06270 */
[----:B------:R-:W-:Y:S01]  /*1c90*/  @!P2 IMAD.MOV R23, RZ, RZ, -R23 ;  /* 0x000000ffff17a224 */ /* 0x000fe200078e0a17 */
[----:B------:R-:W-:Y:S01]  /*1ca0*/  ISETP.GT.U32.AND P2, PT, R4, R26, PT ;  /* 0x0000001a0400720c */ /* 0x000fe20003f44070 */
[----:B------:R-:W-:Y:S01]  /*1cb0*/  IMAD.HI.U32 R29, R2, R31, RZ ;  /* 0x0000001f021d7227 */ /* 0x000fe200078e00ff */
[----:B------:R-:W-:-:S03]  /*1cc0*/  LOP3.LUT R32, R5, 0x98, RZ, 0xfc, !PT ;  /* 0x0000009805207812 */ /* 0x000fc600078efcff */
[--C-:B------:R-:W-:Y:S01]  /*1cd0*/  @!P3 IMAD.IADD R28, R28, 0x1, -R4.reuse ;  /* 0x000000011c1cb824 */ /* 0x100fe200078e0a04 */
[----:B------:R-:W-:Y:S01]  /*1ce0*/  IABS R33, R32 ;  /* 0x0000002000217213 */ /* 0x000fe20000000000 */
[----:B------:R-:W-:Y:S02]  /*1cf0*/  IMAD.MOV R29, RZ, RZ, -R29 ;  /* 0x000000ffff1d7224 */ /* 0x000fe400078e0a1d */
[--C-:B------:R-:W-:Y:S01]  /*1d00*/  @!P6 IMAD.IADD R25, R25, 0x1, -R4.reuse ;  /* 0x000000011919e824 */ /* 0x100fe200078e0a04 */
[C---:B------:R-:W-:Y:S01]  /*1d10*/  ISETP.GT.U32.AND P3, PT, R4.reuse, R28, PT ;  /* 0x0000001c0400720c */ /* 0x040fe20003f64070 */
[C---:B------:R-:W-:Y:S01]  /*1d20*/  IMAD R29, R4.reuse, R29, R31 ;  /* 0x0000001d041d7224 */ /* 0x040fe200078e021f */
[----:B------:R-:W-:Y:S01]  /*1d30*/  ISETP.GT.U32.AND P6, PT, R4, R27, PT ;  /* 0x0000001b0400720c */ /* 0x000fe20003fc4070 */
[----:B------:R-:W-:Y:S01]  /*1d40*/  IMAD.HI.U32 R30, R2, R33, RZ ;  /* 0x00000021021e7227 */ /* 0x000fe200078e00ff */
[----:B------:R-:W-:Y:S02]  /*1d50*/  ISETP.GT.U32.AND P4, PT, R4, R25, PT ;  /* 0x000000190400720c */ /* 0x000fe40003f84070 */
[----:B------:R-:W-:Y:S01]  /*1d60*/  LOP3.LUT R31, R5, 0x94, RZ, 0xfc, !PT ;  /* 0x00000094051f7812 */ /* 0x000fe200078efcff */
[----:B------:R-:W-:Y:S01]  /*1d70*/  @!P2 IMAD.IADD R26, R26, 0x1, -R4 ;  /* 0x000000011a1aa824 */ /* 0x000fe200078e0a04 */
[----:B------:R-:W-:Y:S01]  /*1d80*/  ISETP.GT.U32.AND P2, PT, R4, R29, PT ;  /* 0x0000001d0400720c */ /* 0x000fe20003f44070 */
[----:B------:R-:W-:-:S02]  /*1d90*/  IMAD.MOV R30, RZ, RZ, -R30 ;  /* 0x000000ffff1e7224 */ /* 0x000fc400078e0a1e */
[----:B------:R-:W-:Y:S01]  /*1da0*/  @!P0 IMAD.MOV R26, RZ, RZ, -R26 ;  /* 0x000000ffff1a8224 */ /* 0x000fe200078e0a1a */
[----:B------:R-:W-:Y:S01]  /*1db0*/  ISETP.GE.AND P0, PT, R31, RZ, PT ;  /* 0x000000ff1f00720c */ /* 0x000fe20003f06270 */
[----:B------:R-:W-:Y:S01]  /*1dc0*/  IMAD R30, R4, R30, R33 ;  /* 0x0000001e041e7224 */ /* 0x000fe200078e0221 */
[----:B------:R-:W-:Y:S01]  /*1dd0*/  LOP3.LUT R33, R5, 0x8c, RZ, 0xfc, !PT ;  /* 0x0000008c05217812 */ /* 0x000fe200078efcff */
[--C-:B------:R-:W-:Y:S02]  /*1de0*/  @!P3 IMAD.IADD R28, R28, 0x1, -R4.reuse ;  /* 0x000000011c1cb824 */ /* 0x100fe400078e0a04 */
[--C-:B------:R-:W-:Y:S01]  /*1df0*/  @!P6 IMAD.IADD R27, R27, 0x1, -R4.reuse ;  /* 0x000000011b1be824 */ /* 0x100fe200078e0a04 */
[C---:B------:R-:W-:Y:S01]  /*1e00*/  ISETP.GT.U32.AND P3, PT, R4.reuse, R30, PT ;  /* 0x0000001e0400720c */ /* 0x040fe20003f64070 */
[--C-:B------:R-:W-:Y:S01]  /*1e10*/  @!P4 IMAD.IADD R25, R25, 0x1, -R4.reuse ;  /* 0x000000011919c824 */ /* 0x100fe200078e0a04 */
[----:B------:R-:W-:Y:S01]  /*1e20*/  ISETP.GE.AND P4, PT, R35, RZ, PT ;  /* 0x000000ff2300720c */ /* 0x000fe20003f86270 */
[----:B------:R-:W-:Y:S01]  /*1e30*/  @!P2 IMAD.IADD R29, R29, 0x1, -R4 ;  /* 0x000000011d1da824 */ /* 0x000fe200078e0a04 */
[C---:B------:R-:W-:Y:S01]  /*1e40*/  ISETP.GT.U32.AND P6, PT, R4.reuse, R27, PT ;  /* 0x0000001b0400720c */ /* 0x040fe20003fc4070 */
[----:B------:R-:W-:Y:S01]  /*1e50*/  @!P1 IMAD.MOV R25, RZ, RZ, -R25 ;  /* 0x000000ffff199224 */ /* 0x000fe200078e0a19 */
[----:B------:R-:W-:Y:S01]  /*1e60*/  IABS R35, R31 ;  /* 0x0000001f00237213 */ /* 0x000fe20000000000 */
[----:B------:R-:W-:Y:S01]  /*1e70*/  @!P5 IMAD.MOV R24, RZ, RZ, -R24 ;  /* 0x000000ffff18d224 */ /* 0x000fe200078e0a18 */
[----:B------:R-:W-:-:S02]  /*1e80*/  ISETP.GT.U32.AND P2, PT, R4, R29, PT ;  /* 0x0000001d0400720c */ /* 0x000fc40003f44070 */
[----:B------:R-:W-:Y:S01]  /*1e90*/  ISETP.GE.AND P1, PT, R36, RZ, PT ;  /* 0x000000ff2400720c */ /* 0x000fe20003f26270 */
[----:B------:R-:W-:Y:S01]  /*1ea0*/  IMAD.HI.U32 R31, R2, R35, RZ ;  /* 0x00000023021f7227 */ /* 0x000fe200078e00ff */
[----:B------:R-:W-:Y:S02]  /*1eb0*/  IABS R39, R33 ;  /* 0x0000002100277213 */ /* 0x000fe40000000000 */
[----:B------:R-:W-:Y:S01]  /*1ec0*/  ISETP.GE.AND P5, PT, R34, RZ, PT ;  /* 0x000000ff2200720c */ /* 0x000fe20003fa6270 */
[--C-:B------:R-:W-:Y:S01]  /*1ed0*/  @!P3 IMAD.IADD R30, R30, 0x1, -R4.reuse ;  /* 0x000000011e1eb824 */ /* 0x100fe200078e0a04 */
[----:B------:R-:W-:Y:S01]  /*1ee0*/  LOP3.LUT R34, R5, 0x88, RZ, 0xfc, !PT ;  /* 0x0000008805227812 */ /* 0x000fe200078efcff */
[----:B------:R-:W-:Y:S02]  /*1ef0*/  IMAD.MOV R31, RZ, RZ, -R31 ;  /* 0x000000ffff1f7224 */ /* 0x000fe400078e0a1f */
[----:B------:R-:W-:Y:S01]  /*1f00*/  @!P6 IMAD.IADD R27, R27, 0x1, -R4 ;  /* 0x000000011b1be824 */ /* 0x000fe200078e0a04 */
[----:B------:R-:W-:Y:S01]  /*1f10*/  ISETP.GT.U32.AND P3, PT, R4, R30, PT ;  /* 0x0000001e0400720c */ /* 0x000fe20003f64070 */
[----:B------:R-:W-:Y:S01]  /*1f20*/  @!P4 IMAD.MOV R28, RZ, RZ, -R28 ;  /* 0x000000ffff1cc224 */ /* 0x000fe200078e0a1c */
[----:B------:R-:W-:Y:S01]  /*1f30*/  ISETP.GE.AND P6, PT, R32, RZ, PT ;  /* 0x000000ff2000720c */ /* 0x000fe20003fc6270 */
[----:B------:R-:W-:Y:S01]  /*1f40*/  @!P2 IMAD.IADD R29, R29, 0x1, -R4 ;  /* 0x000000011d1da824 */ /* 0x000fe200078e0a04 */
[----:B------:R-:W-:Y:S01]  /*1f50*/  ISETP.GE.AND P4, PT, R33, RZ, PT ;  /* 0x000000ff2100720c */ /* 0x000fe20003f86270 */
[----:B------:R-:W-:Y:S01]  /*1f60*/  IMAD R31, R4, R31, R35 ;  /* 0x0000001f041f7224 */ /* 0x000fe200078e0223 */
[----:B------:R-:W-:Y:S01]  /*1f70*/  LOP3.LUT R32, R5, 0x90, RZ, 0xfc, !PT ;  /* 0x0000009005207812 */ /* 0x000fe200078efcff */
[----:B------:R-:W-:Y:S01]  /*1f80*/  IMAD.HI.U32 R33, R2, R39, RZ ;  /* 0x0000002702217227 */ /* 0x000fe200078e00ff */
[----:B------:R-:W-:-:S02]  /*1f90*/  IABS R41, R34 ;  /* 0x0000002200297213 */ /* 0x000fc40000000000 */
[----:B------:R-:W-:Y:S01]  /*1fa0*/  IABS R37, R32 ;  /* 0x0000002000257213 */ /* 0x000fe20000000000 */
[----:B------:R-:W-:Y:S01]  /*1fb0*/  @!P1 IMAD.MOV R29, RZ, RZ, -R29 ;  /* 0x000000ffff1d9224 */ /* 0x000fe200078e0a1d */
[----:B------:R-:W-:Y:S01]  /*1fc0*/  ISETP.GT.U32.AND P1, PT, R4, R31, PT ;  /* 0x0000001f0400720c */ /* 0x000fe20003f24070 */
[----:B------:R-:W-:Y:S01]  /*1fd0*/  IMAD.MOV R33, RZ, RZ, -R33 ;  /* 0x000000ffff217224 */ /* 0x000fe200078e0a21 */
[----:B------:R-:W-:Y:S01]  /*1fe0*/  ISETP.GE.AND P2, PT, R34, RZ, PT ;  /* 0x000000ff2200720c */ /* 0x000fe20003f46270 */
[----:B------:R-:W-:Y:S02]  /*1ff0*/  @!P3 IMAD.IADD R30, R30, 0x1, -R4 ;  /* 0x000000011e1eb824 */ /* 0x000fe400078e0a04 */
[----:B------:R-:W-:Y:S01]  /*2000*/  IMAD R33, R4, R33, R39 ;  /* 0x0000002104217224 */ /* 0x000fe200078e0227 */
[----:B------:R-:W-:Y:S01]  /*2010*/  IABS R39, R42 ;  /* 0x0000002a00277213 */ /* 0x000fe20000000000 */
[----:B------:R-:W-:Y:S01]  /*2020*/  @!P5 IMAD.MOV R27, RZ, RZ, -R27 ;  /* 0x000000ffff1bd224 */ /* 0x000fe200078e0a1b */
[----:B------:R-:W-:Y:S01]  /*2030*/  ISETP.GE.AND P5, PT, R32, RZ, PT ;  /* 0x000000ff2000720c */ /* 0x000fe20003fa6270 */
[----:B------:R-:W-:Y:S01]  /*2040*/  @!P6 IMAD.MOV R30, RZ, RZ, -R30 ;  /* 0x000000ffff1ee224 */ /* 0x000fe200078e0a1e */
[----:B------:R-:W-:Y:S01]  /*2050*/  ISETP.GT.U32.AND P6, PT, R4, R33, PT ;  /* 0x000000210400720c */ /* 0x000fe20003fc4070 */
[----:B------:R-:W-:-:S04]  /*2060*/  IMAD.HI.U32 R32, R2, R37, RZ ;  /* 0x0000002502207227 */ /* 0x000fc800078e00ff */
[----:B------:R-:W-:Y:S02]  /*2070*/  IMAD.MOV R32, RZ, RZ, -R32 ;  /* 0x000000ffff207224 */ /* 0x000fe400078e0a20 */
[--C-:B------:R-:W-:Y:S02]  /*2080*/  @!P1 IMAD.IADD R31, R31, 0x1, -R4.reuse ;  /* 0x000000011f1f9824 */ /* 0x100fe400078e0a04 */
[----:B------:R-:W-:Y:S01]  /*2090*/  IMAD R32, R4, R32, R37 ;  /* 0x0000002004207224 */ /* 0x000fe200078e0225 */
[----:B------:R-:W-:Y:S01]  /*20a0*/  IABS R37, R40 ;  /* 0x0000002800257213 */ /* 0x000fe20000000000 */
[----:B------:R-:W-:Y:S01]  /*20b0*/  IMAD.HI.U32 R34, R2, R41, RZ ;  /* 0x0000002902227227 */ /* 0x000fe200078e00ff */
[C---:B------:R-:W-:Y:S02]  /*20c0*/  ISETP.GT.U32.AND P1, PT, R4.reuse, R31, PT ;  /* 0x0000001f0400720c */ /* 0x040fe40003f24070 */
[----:B------:R-:W-:Y:S01]  /*20d0*/  ISETP.GT.U32.AND P3, PT, R4, R32, PT ;  /* 0x000000200400720c */ /* 0x000fe20003f64070 */
[----:B------:R-:W-:-:S02]  /*20e0*/  @!P6 IMAD.IADD R33, R33, 0x1, -R4 ;  /* 0x000000012121e824 */ /* 0x000fc400078e0a04 */
[----:B------:R-:W-:Y:S02]  /*20f0*/  IMAD.MOV R34, RZ, RZ, -R34 ;  /* 0x000000ffff227224 */ /* 0x000fe400078e0a22 */
[----:B------:R-:W-:Y:S01]  /*2100*/  IMAD.HI.U32 R36, R2, R39, RZ ;  /* 0x0000002702247227 */ /* 0x000fe200078e00ff */
[----:B------:R-:W-:-:S03]  /*2110*/  ISETP.GT.U32.AND P6, PT, R4, R33, PT ;  /* 0x000000210400720c */ /* 0x000fc60003fc4070 */
[C---:B------:R-:W-:Y:S01]  /*2120*/  IMAD R34, R4.reuse, R34, R41 ;  /* 0x0000002204227224 */ /* 0x040fe200078e0229 */
[----:B------:R-:W-:Y:S01]  /*2130*/  IABS R41, R45 ;  /* 0x0000002d00297213 */ /* 0x000fe20000000000 */
[----:B------:R-:W-:Y:S02]  /*2140*/  @!P1 IMAD.IADD R31, R31, 0x1, -R4 ;  /* 0x000000011f1f9824 */ /* 0x000fe400078e0a04 */
[----:B------:R-:W-:Y:S01]  /*2150*/  IMAD.MOV R36, RZ, RZ, -R36 ;  /* 0x000000ffff247224 */ /* 0x000fe200078e0a24 */
[----:B------:R-:W-:Y:S01]  /*2160*/  ISETP.GT.U32.AND P1, PT, R4, R34, PT ;  /* 0x000000220400720c */ /* 0x000fe20003f24070 */
[--C-:B------:R-:W-:Y:S02]  /*2170*/  @!P3 IMAD.IADD R32, R32, 0x1, -R4.reuse ;  /* 0x000000012020b824 */ /* 0x100fe400078e0a04 */
[C---:B------:R-:W-:Y:S02]  /*2180*/  IMAD R36, R4.reuse, R36, R39 ;  /* 0x0000002404247224 */ /* 0x040fe400078e0227 */
[----:B------:R-:W-:Y:S01]  /*2190*/  @!P6 IMAD.IADD R33, R33, 0x1, -R4 ;  /* 0x000000012121e824 */ /* 0x000fe200078e0a04 */
[----:B------:R-:W-:Y:S01]  /*21a0*/  ISETP.GT.U32.AND P3, PT, R4, R32, PT ;  /* 0x000000200400720c */ /* 0x000fe20003f64070 */
[----:B------:R-:W-:Y:S01]  /*21b0*/  IMAD.HI.U32 R35, R2, R37, RZ ;  /* 0x0000002502237227 */ /* 0x000fe200078e00ff */
[----:B------:R-:W-:-:S03]  /*21c0*/  ISETP.GT.U32.AND P6, PT, R4, R36, PT ;  /* 0x000000240400720c */ /* 0x000fc60003fc4070 */
[----:B------:R-:W-:Y:S02]  /*21d0*/  IMAD.MOV R35, RZ, RZ, -R35 ;  /* 0x000000ffff237224 */ /* 0x000fe400078e0a23 */
[----:B------:R-:W-:Y:S01]  /*21e0*/  @!P1 IMAD.IADD R34, R34, 0x1, -R4 ;  /* 0x0000000122229824 */ /* 0x000fe200078e0a04 */
[----:B------:R-:W-:Y:S01]  /*21f0*/  ISETP.GE.AND P1, PT, R40, RZ, PT ;  /* 0x000000ff2800720c */ /* 0x000fe20003f26270 */
[----:B------:R-:W-:Y:S02]  /*2200*/  IMAD.MOV.U32 R39, RZ, RZ, R38 ;  /* 0x000000ffff277224 */ /* 0x000fe400078e0026 */
[C---:B------:R-:W-:Y:S02]  /*2210*/  IMAD R35, R4.reuse, R35, R37 ;  /* 0x0000002304237224 */ /* 0x040fe400078e0225 */
[----:B------:R-:W-:Y:S01]  /*2220*/  @!P0 IMAD.MOV R31, RZ, RZ, -R31 ;  /* 0x000000ffff1f8224 */ /* 0x000fe200078e0a1f */
[----:B------:R-:W-:Y:S01]  /*2230*/  ISETP.GT.U32.AND P0, PT, R4, R34, PT ;  /* 0x000000220400720c */ /* 0x000fe20003f04070 */
[----:B------:R-:W-:-:S04]  /*2240*/  IMAD.HI.U32 R37, R2, R39, RZ ;  /* 0x0000002702257227 */ /* 0x000fc800078e00ff */
[--C-:B------:R-:W-:Y:S01]  /*2250*/  @!P3 IMAD.IADD R32, R32, 0x1, -R4.reuse ;  /* 0x000000012020b824 */ /* 0x100fe200078e0a04 */
[----:B------:R-:W-:Y:S01]  /*2260*/  ISETP.GT.U32.AND P3, PT, R4, R35, PT ;  /* 0x000000230400720c */ /* 0x000fe20003f64070 */
[----:B------:R-:W-:Y:S02]  /*2270*/  @!P6 IMAD.IADD R36, R36, 0x1, -R4 ;  /* 0x000000012424e824 */ /* 0x000fe400078e0a04 */
[----:B------:R-:W-:-:S04]  /*2280*/  IMAD.HI.U32 R38, R2, R41, RZ ;  /* 0x0000002902267227 */ /* 0x000fc800078e00ff */
[----:B------:R-:W-:Y:S02]  /*2290*/  IMAD.MOV R37, RZ, RZ, -R37 ;  /* 0x000000ffff257224 */ /* 0x000fe400078e0a25 */
[----:B------:R-:W-:Y:S01]  /*22a0*/  @!P5 IMAD.MOV R32, RZ, RZ, -R32 ;  /* 0x000000ffff20d224 */ /* 0x000fe200078e0a20 */
[C---:B------:R-:W-:Y:S01]  /*22b0*/  ISETP.GT.U32.AND P5, PT, R4.reuse, R36, PT ;  /* 0x000000240400720c */ /* 0x040fe20003fa4070 */
[----:B------:R-:W-:Y:S02]  /*22c0*/  IMAD.MOV R38, RZ, RZ, -R38 ;  /* 0x000000ffff267224 */ /* 0x000fe400078e0a26 */
[----:B------:R-:W-:Y:S02]  /*22d0*/  IMAD R37, R4, R37, R39 ;  /* 0x0000002504257224 */ /* 0x000fe400078e0227 */
[----:B------:R-:W-:-:S04]  /*22e0*/  IMAD.HI.U32 R39, R2, R43, RZ ;  /* 0x0000002b02277227 */ /* 0x000fc800078e00ff */
[----:B------:R-:W-:Y:S02]  /*22f0*/  IMAD R38, R4, R38, R41 ;  /* 0x0000002604267224 */ /* 0x000fe400078e0229 */
[--C-:B------:R-:W-:Y:S01]  /*2300*/  @!P0 IMAD.IADD R34, R34, 0x1, -R4.reuse ;  /* 0x0000000122228824 */ /* 0x100fe200078e0a04 */
[----:B------:R-:W-:Y:S01]  /*2310*/  ISETP.GT.U32.AND P0, PT, R4, R37, PT ;  /* 0x000000250400720c */ /* 0x000fe20003f04070 */
[----:B------:R-:W-:Y:S02]  /*2320*/  IMAD.MOV R39, RZ, RZ, -R39 ;  /* 0x000000ffff277224 */ /* 0x000fe400078e0a27 */
[----:B------:R-:W-:Y:S01]  /*2330*/  @!P3 IMAD.IADD R35, R35, 0x1, -R4 ;  /* 0x000000012323b824 */ /* 0x000fe200078e0a04 */
[----:B------:R-:W-:Y:S01]  /*2340*/  ISETP.GE.AND P3, PT, R42, RZ, PT ;  /* 0x000000ff2a00720c */ /* 0x000fe20003f66270 */
[----:B------:R-:W-:Y:S01]  /*2350*/  @!P2 IMAD.MOV R34, RZ, RZ, -R34 ;  /* 0x000000ffff22a224 */ /* 0x000fe200078e0a22 */
[C---:B------:R-:W-:Y:S01]  /*2360*/  ISETP.GT.U32.AND P2, PT, R4.reuse, R38, PT ;  /* 0x000000260400720c */ /* 0x040fe20003f44070 */
[C---:B------:R-:W-:Y:S01]  /*2370*/  IMAD R39, R4.reuse, R39, R43 ;  /* 0x0000002704277224 */ /* 0x040fe200078e022b */
[----:B------:R-:W-:Y:S01]  /*2380*/  ISETP.GT.U32.AND P6, PT, R4, R35, PT ;  /* 0x000000230400720c */ /* 0x000fe20003fc4070 */
[--C-:B------:R-:W-:Y:S01]  /*2390*/  @!P5 IMAD.IADD R36, R36, 0x1, -R4.reuse ;  /* 0x000000012424d824 */ /* 0x100fe200078e0a04 */
[----:B------:R-:W-:Y:S01]  /*23a0*/  LOP3.LUT R42, R5, 0x6c, RZ, 0xfc, !PT ;  /* 0x0000006c052a7812 */ /* 0x000fe200078efcff */
[----:B------:R-:W-:Y:S01]  /*23b0*/  @!P4 IMAD.MOV R33, RZ, RZ, -R33 ;  /* 0x000000ffff21c224 */ /* 0x000fe200078e0a21 */
[----:B------:R-:W-:Y:S01]  /*23c0*/  ISETP.GT.U32.AND P5, PT, R4, R39, PT ;  /* 0x000000270400720c */ /* 0x000fe20003fa4070 */
[----:B------:R-:W-:Y:S01]  /*23d0*/  @!P0 IMAD.IADD R37, R37, 0x1, -R4 ;  /* 0x0000000125258824 */ /* 0x000fe200078e0a04 */
[----:B------:R-:W-:-:S02]  /*23e0*/  IABS R43, R42 ;  /* 0x0000002a002b7213 */ /* 0x000fc40000000000 */
[----:B------:R-:W-:Y:S01]  /*23f0*/  ISETP.GE.AND P4, PT, R44, RZ, PT ;  /* 0x000000ff2c00720c */ /* 0x000fe20003f86270 */
[----:B------:R-:W-:Y:S01]  /*2400*/  @!P3 IMAD.MOV R36, RZ, RZ, -R36 ;  /* 0x000000ffff24b224 */ /* 0x000fe200078e0a24 */
[C---:B------:R-:W-:Y:S01]  /*2410*/  LOP3.LUT R44, R5.reuse, 0x68, RZ, 0xfc, !PT ;  /* 0x00000068052c7812 */ /* 0x040fe200078efcff */
[--C-:B------:R-:W-:Y:S01]  /*2420*/  @!P2 IMAD.IADD R38, R38, 0x1, -R4.reuse ;  /* 0x000000012626a824 */ /* 0x100fe200078e0a04 */
[----:B------:R-:W-:Y:S01]  /*2430*/  ISETP.GT.U32.AND P2, PT, R4, R37, PT ;  /* 0x000000250400720c */ /* 0x000fe20003f44070 */
[----:B------:R-:W-:Y:S01]  /*2440*/  IMAD.HI.U32 R40, R2, R43, RZ ;  /* 0x0000002b02287227 */ /* 0x000fe200078e00ff */
[----:B------:R-:W-:Y:S02]  /*2450*/  ISETP.GE.AND P0, PT, R46, RZ, PT ;  /* 0x000000ff2e00720c */ /* 0x000fe40003f06270 */
[----:B------:R-:W-:Y:S01]  /*2460*/  LOP3.LUT R46, R5, 0x64, RZ, 0xfc, !PT ;  /* 0x00000064052e7812 */ /* 0x000fe200078efcff */
[--C-:B------:R-:W-:Y:S01]  /*2470*/  @!P6 IMAD.IADD R35, R35, 0x1, -R4.reuse ;  /* 0x000000012323e824 */ /* 0x100fe200078e0a04 */
[----:B------:R-:W-:Y:S01]  /*2480*/  ISETP.GE.AND P6, PT, R45, RZ, PT ;  /* 0x000000ff2d00720c */ /* 0x000fe20003fc6270 */
[----:B------:R-:W-:Y:S01]  /*2490*/  @!P5 IMAD.IADD R39, R39, 0x1, -R4 ;  /* 0x000000012727d824 */ /* 0x000fe200078e0a04 */
[----:B------:R-:W-:Y:S01]  /*24a0*/  IABS R45, R44 ;  /* 0x0000002c002d7213 */ /* 0x000fe20000000000 */
[----:B------:R-:W-:Y:S01]  /*24b0*/  IMAD.MOV R40, RZ, RZ, -R40 ;  /* 0x000000ffff287224 */ /* 0x000fe200078e0a28 */
[----:B------:R-:W-:Y:S01]  /*24c0*/  IABS R47, R46 ;  /* 0x0000002e002f7213 */ /* 0x000fe20000000000 */
[----:B------:R-:W-:Y:S01]  /*24d0*/  @!P1 IMAD.MOV R35, RZ, RZ, -R35 ;  /* 0x000000ffff239224 */ /* 0x000fe200078e0a23 */
[C---:B------:R-:W-:Y:S01]  /*24e0*/  ISETP.GT.U32.AND P1, PT, R4.reuse, R38, PT ;  /* 0x000000260400720c */ /* 0x040fe20003f24070 */
[C---:B------:R-:W-:Y:S01]  /*24f0*/  IMAD R40, R4.reuse, R40, R43 ;  /* 0x0000002804287224 */ /* 0x040fe200078e022b */
[----:B------:R-:W-:Y:S01]  /*2500*/  ISETP.GT.U32.AND P5, PT, R4, R39, PT ;  /* 0x000000270400720c */ /* 0x000fe20003fa4070 */
[----:B------:R-:W-:-:S04]  /*2510*/  IMAD.HI.U32 R41, R2, R45, RZ ;  /* 0x0000002d02297227 */ /* 0x000fc800078e00ff */
[----:B------:R-:W-:Y:S01]  /*2520*/  @!P2 IMAD.IADD R37, R37, 0x1, -R4 ;  /* 0x000000012525a824 */ /* 0x000fe200078e0a04 */
[----:B------:R-:W-:Y:S01]  /*2530*/  ISETP.GT.U32.AND P2, PT, R4, R40, PT ;  /* 0x000000280400720c */ /* 0x000fe20003f44070 */
[----:B------:R-:W-:Y:S02]  /*2540*/  IMAD.MOV R41, RZ, RZ, -R41 ;  /* 0x000000ffff297224 */ /* 0x000fe400078e0a29 */
[----:B------:R-:W-:-:S04]  /*2550*/  IMAD.HI.U32 R43, R2, R49, RZ ;  /* 0x00000031022b7227 */ /* 0x000fc800078e00ff */
[----:B------:R-:W-:Y:S02]  /*2560*/  IMAD R41, R4, R41, R45 ;  /* 0x0000002904297224 */ /* 0x000fe400078e022d */
[--C-:B------:R-:W-:Y:S01]  /*2570*/  @!P1 IMAD.IADD R38, R38, 0x1, -R4.reuse ;  /* 0x0000000126269824 */ /* 0x100fe200078e0a04 */
[----:B------:R-:W-:Y:S01]  /*2580*/  ISETP.GE.AND P1, PT, R42, RZ, PT ;  /* 0x000000ff2a00720c */ /* 0x000fe20003f26270 */
[----:B------:R-:W-:Y:S01]  /*2590*/  @!P5 IMAD.IADD R39, R39, 0x1, -R4 ;  /* 0x000000012727d824 */ /* 0x000fe200078e0a04 */
[----:B------:R-:W-:Y:S01]  /*25a0*/  ISETP.GT.U32.AND P5, PT, R4, R41, PT ;  /* 0x000000290400720c */ /* 0x000fe20003fa4070 */
[----:B------:R-:W-:-:S04]  /*25b0*/  IMAD.HI.U32 R42, R2, R47, RZ ;  /* 0x0000002f022a7227 */ /* 0x000fc800078e00ff */
[----:B------:R-:W-:Y:S02]  /*25c0*/  IMAD.MOV R42, RZ, RZ, -R42 ;  /* 0x000000ffff2a7224 */ /* 0x000fe400078e0a2a */
[--C-:B------:R-:W-:Y:S01]  /*25d0*/  @!P2 IMAD.IADD R40, R40, 0x1, -R4.reuse ;  /* 0x000000012828a824 */ /* 0x100fe200078e0a04 */
[----:B------:R-:W-:Y:S01]  /*25e0*/  ISETP.GE.AND P2, PT, R44, RZ, PT ;  /* 0x000000ff2c00720c */ /* 0x000fe20003f46270 */
[C---:B------:R-:W-:Y:S01]  /*25f0*/  IMAD R42, R4.reuse, R42, R47 ;  /* 0x0000002a042a7224 */ /* 0x040fe200078e022f */
[----:B------:R-:W-:Y:S01]  /*2600*/  IABS R47, R50 ;  /* 0x00000032002f7213 */ /* 0x000fe20000000000 */
[----:B------:R-:W-:Y:S01]  /*2610*/  IMAD.MOV R43, RZ, RZ, -R43 ;  /* 0x000000ffff2b7224 */ /* 0x000fe200078e0a2b */
[C---:B------:R-:W-:Y:S01]  /*2620*/  ISETP.GT.U32.AND P3, PT, R4.reuse, R40, PT ;  /* 0x000000280400720c */ /* 0x040fe20003f64070 */
[----:B------:R-:W-:Y:S01]  /*2630*/  @!P5 IMAD.IADD R41, R41, 0x1, -R4 ;  /* 0x000000012929d824 */ /* 0x000fe200078e0a04 */
[----:B------:R-:W-:Y:S01]  /*2640*/  ISETP.GT.U32.AND P5, PT, R4, R42, PT ;  /* 0x0000002a0400720c */ /* 0x000fe20003fa4070 */
[----:B------:R-:W-:-:S04]  /*2650*/  IMAD.HI.U32 R44, R2, R47, RZ ;  /* 0x0000002f022c7227 */ /* 0x000fc800078e00ff */
[C---:B------:R-:W-:Y:S01]  /*2660*/  IMAD R43, R4.reuse, R43, R49 ;  /* 0x0000002b042b7224 */ /* 0x040fe200078e0231 */
[----:B------:R-:W-:Y:S01]  /*2670*/  IABS R49, R52 ;  /* 0x0000003400317213 */ /* 0x000fe20000000000 */
[----:B------:R-:W-:Y:S01]  /*2680*/  @!P4 IMAD.MOV R37, RZ, RZ, -R37 ;  /* 0x000000ffff25c224 */ /* 0x000fe200078e0a25 */
[C---:B------:R-:W-:Y:S01]  /*2690*/  ISETP.GT.U32.AND P4, PT, R4.reuse, R41, PT ;  /* 0x000000290400720c */ /* 0x040fe20003f84070 */
[----:B------:R-:W-:Y:S02]  /*26a0*/  IMAD.MOV R44, RZ, RZ, -R44 ;  /* 0x000000ffff2c7224 */ /* 0x000fe400078e0a2c */
[----:B------:R-:W-:Y:S01]  /*26b0*/  @!P6 IMAD.MOV R38, RZ, RZ, -R38 ;  /* 0x000000ffff26e224 */ /* 0x000fe200078e0a26 */
[----:B------:R-:W-:Y:S01]  /*26c0*/  ISETP.GT.U32.AND P6, PT, R4, R43, PT ;  /* 0x0000002b0400720c */ /* 0x000fe20003fc4070 */
[----:B------:R-:W-:Y:S01]  /*26d0*/  @!P3 IMAD.IADD R40, R40, 0x1, -R4 ;  /* 0x000000012828b824 */ /* 0x000fe200078e0a04 */
[----:B------:R-:W-:Y:S01]  /*26e0*/  ISETP.GE.AND P3, PT, R48, RZ, PT ;  /* 0x000000ff3000720c */ /* 0x000fe20003f66270 */
[----:B------:R-:W-:Y:S01]  /*26f0*/  IMAD R44, R4, R44, R47 ;  /* 0x0000002c042c7224 */ /* 0x000fe200078e022f */
[----:B------:R-:W-:Y:S01]  /*2700*/  LOP3.LUT R47, R5, 0x50, RZ, 0xfc, !PT ;  /* 0x00000050052f7812 */ /* 0x000fe200078efcff */
[----:B------:R-:W-:-:S04]  /*2710*/  IMAD.HI.U32 R45, R2, R49, RZ ;  /* 0x00000031022d7227 */ /* 0x000fc800078e00ff */
[----:B------:R-:W-:Y:S01]  /*2720*/  @!P1 IMAD.MOV R40, RZ, RZ, -R40 ;  /* 0x000000ffff289224 */ /* 0x000fe200078e0a28 */
[----:B------:R-:W-:Y:S01]  /*2730*/  ISETP.GT.U32.AND P1, PT, R4, R44, PT ;  /* 0x0000002c0400720c */ /* 0x000fe20003f24070 */
[--C-:B------:R-:W-:Y:S02]  /*2740*/  @!P5 IMAD.IADD R42, R42, 0x1, -R4.reuse ;  /* 0x000000012a2ad824 */ /* 0x100fe400078e0a04 */
[----:B------:R-:W-:Y:S02]  /*2750*/  IMAD.MOV R45, RZ, RZ, -R45 ;  /* 0x000000ffff2d7224 */ /* 0x000fe400078e0a2d */
[--C-:B------:R-:W-:Y:S01]  /*2760*/  @!P4 IMAD.IADD R41, R41, 0x1, -R4.reuse ;  /* 0x000000012929c824 */ /* 0x100fe200078e0a04 */
[C---:B------:R-:W-:Y:S01]  /*2770*/  ISETP.GT.U32.AND P5, PT, R4.reuse, R42, PT ;  /* 0x0000002a0400720c */ /* 0x040fe20003fa4070 */
[----:B------:R-:W-:Y:S01]  /*2780*/  IMAD R45, R4, R45, R49 ;  /* 0x0000002d042d7224 */ /* 0x000fe200078e0231 */
[----:B------:R-:W-:Y:S01]  /*2790*/  IABS R49, R47 ;  /* 0x0000002f00317213 */ /* 0x000fe20000000000 */
[--C-:B------:R-:W-:Y:S01]  /*27a0*/  @!P6 IMAD.IADD R43, R43, 0x1, -R4.reuse ;  /* 0x000000012b2be824 */ /* 0x100fe200078e0a04 */
[----:B------:R-:W-:Y:S01]  /*27b0*/  ISETP.GE.AND P4, PT, R50, RZ, PT ;  /* 0x000000ff3200720c */ /* 0x000fe20003f86270 */
[----:B------:R-:W-:Y:S01]  /*27c0*/  @!P2 IMAD.MOV R41, RZ, RZ, -R41 ;  /* 0x000000ffff29a224 */ /* 0x000fe200078e0a29 */
[----:B------:R-:W-:Y:S01]  /*27d0*/  ISETP.GT.U32.AND P2, PT, R4, R45, PT ;  /* 0x0000002d0400720c */ /* 0x000fe20003f44070 */
[----:B------:R-:W-:Y:S01]  /*27e0*/  @!P1 IMAD.IADD R44, R44, 0x1, -R4 ;  /* 0x000000012c2c9824 */ /* 0x000fe200078e0a04 */
[----:B------:R-:W-:Y:S01]  /*27f0*/  ISETP.GT.U32.AND P6, PT, R4, R43, PT ;  /* 0x0000002b0400720c */ /* 0x000fe20003fc4070 */
[----:B------:R-:W-:Y:S01]  /*2800*/  @!P0 IMAD.MOV R39, RZ, RZ, -R39 ;  /* 0x000000ffff278224 */ /* 0x000fe200078e0a27 */
[----:B------:R-:W-:Y:S01]  /*2810*/  ISETP.GE.AND P0, PT, R46, RZ, PT ;  /* 0x000000ff2e00720c */ /* 0x000fe20003f06270 */
[----:B------:R-:W-:Y:S01]  /*2820*/  IMAD.HI.U32 R46, R2, R49, RZ ;  /* 0x00000031022e7227 */ /* 0x000fe200078e00ff */
[----:B------:R-:W-:-:S02]  /*2830*/  ISETP.GT.U32.AND P1, PT, R4, R44, PT ;  /* 0x0000002c0400720c */ /* 0x000fc40003f24070 */
[C---:B------:R-:W-:Y:S01]  /*2840*/  LOP3.LUT R50, R5.reuse, 0x4c, RZ, 0xfc, !PT ;  /* 0x0000004c05327812 */ /* 0x040fe200078efcff */
[----:B------:R-:W-:Y:S01]  /*2850*/  @!P5 IMAD.IADD R42, R42, 0x1, -R4 ;  /* 0x000000012a2ad824 */ /* 0x000fe200078e0a04 */
[----:B------:R-:W-:Y:S01]  /*2860*/  ISETP.GE.AND P5, PT, R52, RZ, PT ;  /* 0x000000ff3400720c */ /* 0x000fe20003fa6270 */
[----:B------:R-:W-:Y:S01]  /*2870*/  IMAD.MOV R46, RZ, RZ, -R46 ;  /* 0x000000ffff2e7224 */ /* 0x000fe200078e0a2e */
[----:B------:R-:W-:Y:S01]  /*2880*/  LOP3.LUT R52, R5, 0x48, RZ, 0xfc, !PT ;  /* 0x0000004805347812 */ /* 0x000fe200078efcff */
[--C-:B------:R-:W-:Y:S01]  /*2890*/  @!P2 IMAD.IADD R45, R45, 0x1, -R4.reuse ;  /* 0x000000012d2da824 */ /* 0x100fe200078e0a04 */
[----:B------:R-:W-:Y:S01]  /*28a0*/  IABS R51, R50 ;  /* 0x0000003200337213 */ /* 0x000fe20000000000 */
[----:B------:R-:W-:Y:S01]  /*28b0*/  @!P6 IMAD.IADD R43, R43, 0x1, -R4 ;  /* 0x000000012b2be824 */ /* 0x000fe200078e0a04 */
[----:B------:R-:W-:Y:S01]  /*28c0*/  IABS R48, R52 ;  /* 0x0000003400307213 */ /* 0x000fe20000000000 */
[----:B------:R-:W-:Y:S01]  /*28d0*/  IMAD R46, R4, R46, R49 ;  /* 0x0000002e042e7224 */ /* 0x000fe200078e0231 */
[----:B------:R-:W-:Y:S01]  /*28e0*/  ISETP.GE.AND P6, PT, R47, RZ, PT ;  /* 0x000000ff2f00720c */ /* 0x000fe20003fc6270 */
[----:B------:R-:W-:Y:S01]  /*28f0*/  IMAD.HI.U32 R47, R2, R51, RZ ;  /* 0x00000033022f7227 */ /* 0x000fe200078e00ff */
[----:B------:R-:W-:-:S03]  /*2900*/  ISETP.GT.U32.AND P2, PT, R4, R45, PT ;  /* 0x0000002d0400720c */ /* 0x000fc60003f44070 */
[----:B------:R-:W-:Y:S02]  /*2910*/  IMAD.MOV.U32 R49, RZ, RZ, R48 ;  /* 0x000000ffff317224 */ /* 0x000fe400078e0030 */
[----:B------:R-:W-:Y:S01]  /*2920*/  @!P1 IMAD.IADD R44, R44, 0x1, -R4 ;  /* 0x000000012c2c9824 */ /* 0x000fe200078e0a04 */
[----:B------:R-:W-:Y:S01]  /*2930*/  ISETP.GT.U32.AND P1, PT, R4, R46, PT ;  /* 0x0000002e0400720c */ /* 0x000fe20003f24070 */
[----:B------:R-:W-:Y:S02]  /*2940*/  IMAD.MOV R47, RZ, RZ, -R47 ;  /* 0x000000ffff2f7224 */ /* 0x000fe400078e0a2f */
[----:B------:R-:W-:-:S04]  /*2950*/  IMAD.HI.U32 R48, R2, R49, RZ ;  /* 0x0000003102307227 */ /* 0x000fc800078e00ff */
[C---:B------:R-:W-:Y:S01]  /*2960*/  IMAD R47, R4.reuse, R47, R51 ;  /* 0x0000002f042f7224 */ /* 0x040fe200078e0233 */
[----:B------:R-:W-:Y:S01]  /*2970*/  IABS R51, R54 ;  /* 0x0000003600337213 */ /* 0x000fe20000000000 */
[----:B------:R-:W-:Y:S02]  /*2980*/  IMAD.MOV R48, RZ, RZ, -R48 ;  /* 0x000000ffff307224 */ /* 0x000fe400078e0a30 */
[--C-:B------:R-:W-:Y:S01]  /*2990*/  @!P2 IMAD.IADD R45, R45, 0x1, -R4.reuse ;  /* 0x000000012d2da824 */ /* 0x100fe200078e0a04 */
[C---:B------:R-:W-:Y:S01]  /*29a0*/  ISETP.GT.U32.AND P2, PT, R4.reuse, R47, PT ;  /* 0x0000002f0400720c */ /* 0x040fe20003f44070 */
[----:B------:R-:W-:Y:S02]  /*29b0*/  IMAD R49, R4, R48, R49 ;  /* 0x0000003004317224 */ /* 0x000fe400078e0231 */
[----:B------:R-:W-:Y:S02]  /*29c0*/  @!P1 IMAD.IADD R46, R46, 0x1, -R4 ;  /* 0x000000012e2e9824 */ /* 0x000fe400078e0a04 */
[----:B------:R-:W-:Y:S01]  /*29d0*/  @!P3 IMAD.MOV R43, RZ, RZ, -R43 ;  /* 0x000000ffff2bb224 */ /* 0x000fe200078e0a2b */
[----:B------:R-:W-:Y:S01]  /*29e0*/  ISETP.GT.U32.AND P1, PT, R4, R49, PT ;  /* 0x000000310400720c */ /* 0x000fe20003f24070 */
[----:B------:R-:W-:Y:S01]  /*29f0*/  IMAD.HI.U32 R48, R2, R51, RZ ;  /* 0x0000003302307227 */ /* 0x000fe200078e00ff */
[----:B------:R-:W-:-:S03]  /*2a00*/  ISETP.GT.U32.AND P3, PT, R4, R46, PT ;  /* 0x0000002e0400720c */ /* 0x000fc60003f64070 */
[----:B------:R-:W-:Y:S02]  /*2a10*/  IMAD.MOV R48, RZ, RZ, -R48 ;  /* 0x000000ffff307224 */ /* 0x000fe400078e0a30 */
[----:B------:R-:W-:Y:S01]  /*2a20*/  @!P2 IMAD.IADD R47, R47, 0x1, -R4 ;  /* 0x000000012f2fa824 */ /* 0x000fe200078e0a04 */
[----:B------:R-:W-:Y:S01]  /*2a30*/  ISETP.GE.AND P2, PT, R52, RZ, PT ;  /* 0x000000ff3400720c */ /* 0x000fe20003f46270 */
[----:B------:R-:W-:Y:S01]  /*2a40*/  IMAD R51, R4, R48, R51 ;  /* 0x0000003004337224 */ /* 0x000fe200078e0233 */
[----:B------:R-:W-:Y:S01]  /*2a50*/  LOP3.LUT R52, R5, 0x28, RZ, 0xfc, !PT ;  /* 0x0000002805347812 */ /* 0x000fe200078efcff */
[----:B------:R-:W-:Y:S01]  /*2a60*/  @!P0 IMAD.MOV R42, RZ, RZ, -R42 ;  /* 0x000000ffff2a8224 */ /* 0x000fe200078e0a2a */
[----:B------:R-:W-:Y:S01]  /*2a70*/  ISETP.GE.AND P0, PT, R50, RZ, PT ;  /* 0x000000ff3200720c */ /* 0x000fe20003f06270 */
[--C-:B------:R-:W-:Y:S01]  /*2a80*/  @!P1 IMAD.IADD R49, R49, 0x1, -R4.reuse ;  /* 0x0000000131319824 */ /* 0x100fe200078e0a04 */
[----:B------:R-:W-:Y:S01]  /*2a90*/  ISETP.GT.U32.AND P1, PT, R4, R47, PT ;  /* 0x0000002f0400720c */ /* 0x000fe20003f24070 */
[----:B------:R-:W-:Y:S01]  /*2aa0*/  @!P3 IMAD.IADD R46, R46, 0x1, -R4 ;  /* 0x000000012e2eb824 */ /* 0x000fe200078e0a04 */
[----:B------:R-:W-:Y:S01]  /*2ab0*/  ISETP.GT.U32.AND P3, PT, R4, R51, PT ;  /* 0x000000330400720c */ /* 0x000fe20003f64070 */
[----:B------:R-:W-:-:S04]  /*2ac0*/  IMAD.HI.U32 R50, R2, R53, RZ ;  /* 0x0000003502327227 */ /* 0x000fc800078e00ff */
[----:B------:R-:W-:Y:S02]  /*2ad0*/  IMAD.MOV R50, RZ, RZ, -R50 ;  /* 0x000000ffff327224 */ /* 0x000fe400078e0a32 */
[----:B------:R-:W-:-:S04]  /*2ae0*/  IMAD.HI.U32 R48, R2, R55, RZ ;  /* 0x0000003702307227 */ /* 0x000fc800078e00ff */
[C---:B------:R-:W-:Y:S01]  /*2af0*/  IMAD R53, R4.reuse, R50, R53 ;  /* 0x0000003204357224 */ /* 0x040fe200078e0235 */
[----:B------:R-:W-:Y:S01]  /*2b00*/  LOP3.LUT R50, R5, 0x2c, RZ, 0xfc, !PT ;  /* 0x0000002c05327812 */ /* 0x000fe200078efcff */
[----:B------:R-:W-:Y:S02]  /*2b10*/  @!P1 IMAD.IADD R47, R47, 0x1, -R4 ;  /* 0x000000012f2f9824 */ /* 0x000fe400078e0a04 */
[----:B------:R-:W-:Y:S01]  /*2b20*/  IMAD.MOV R48, RZ, RZ, -R48 ;  /* 0x000000ffff307224 */ /* 0x000fe200078e0a30 */
[----:B------:R-:W-:Y:S01]  /*2b30*/  IABS R65, R50 ;  /* 0x0000003200417213 */ /* 0x000fe20000000000 */
[----:B------:R-:W-:Y:S01]  /*2b40*/  @!P5 IMAD.MOV R45, RZ, RZ, -R45 ;  /* 0x000000ffff2dd224 */ /* 0x000fe200078e0a2d */
[----:B------:R-:W-:Y:S01]  /*2b50*/  ISETP.GT.U32.AND P5, PT, R4, R53, PT ;  /* 0x000000350400720c */ /* 0x000fe20003fa4070 */
[----:B------:R-:W-:Y:S02]  /*2b60*/  IMAD.MOV.U32 R59, RZ, RZ, R47 ;  /* 0x000000ffff3b7224 */ /* 0x000fe400078e002f */
[----:B------:R-:W-:Y:S01]  /*2b70*/  @!P3 IMAD.IADD R51, R51, 0x1, -R4 ;  /* 0x000000013333b824 */ /* 0x000fe200078e0a04 */
[----:B------:R-:W-:Y:S01]  /*2b80*/  ISETP.GE.AND P3, PT, R58, RZ, PT ;  /* 0x000000ff3a00720c */ /* 0x000fe20003f66270 */
[C---:B------:R-:W-:Y:S01]  /*2b90*/  IMAD R55, R4.reuse, R48, R55 ;  /* 0x0000003004377224 */ /* 0x040fe200078e0237 */
[----:B------:R-:W-:Y:S01]  /*2ba0*/  LOP3.LUT R58, R5, 0x14, RZ, 0xfc, !PT ;  /* 0x00000014053a7812 */ /* 0x000fe200078efcff */
[----:B------:R-:W-:Y:S01]  /*2bb0*/  @!P0 IMAD.MOV R59, RZ, RZ, -R59 ;  /* 0x000000ffff3b8224 */ /* 0x000fe200078e0a3b */
[----:B------:R-:W-:Y:S01]  /*2bc0*/  ISETP.GT.U32.AND P0, PT, R4, R51, PT ;  /* 0x000000330400720c */ /* 0x000fe20003f04070 */
[----:B------:R-:W-:Y:S01]  /*2bd0*/  IMAD.HI.U32 R48, R2, R57, RZ ;  /* 0x0000003902307227 */ /* 0x000fe200078e00ff */
[----:B------:R-:W-:-:S03]  /*2be0*/  ISETP.GT.U32.AND P1, PT, R4, R55, PT ;  /* 0x000000370400720c */ /* 0x000fc60003f24070 */
[----:B------:R-:W-:Y:S02]  /*2bf0*/  IMAD.MOV R48, RZ, RZ, -R48 ;  /* 0x000000ffff307224 */ /* 0x000fe400078e0a30 */
[----:B------:R-:W-:Y:S01]  /*2c00*/  @!P4 IMAD.MOV R44, RZ, RZ, -R44 ;  /* 0x000000ffff2cc224 */ /* 0x000fe200078e0a2c */
[C---:B------:R-:W-:Y:S01]  /*2c10*/  ISETP.GT.U32.AND P4, PT, R4.reuse, R49, PT ;  /* 0x000000310400720c */ /* 0x040fe20003f84070 */
[--C-:B------:R-:W-:Y:S02]  /*2c20*/  @!P5 IMAD.IADD R53, R53, 0x1, -R4.reuse ;  /* 0x000000013535d824 */ /* 0x100fe400078e0a04 */
[C---:B------:R-:W-:Y:S01]  /*2c30*/  IMAD R47, R4.reuse, R48, R57 ;  /* 0x00000030042f7224 */ /* 0x040fe200078e0239 */
[----:B------:R-:W-:Y:S01]  /*2c40*/  LOP3.LUT R48, R5, 0x30, RZ, 0xfc, !PT ;  /* 0x0000003005307812 */ /* 0x000fe200078efcff */
[--C-:B------:R-:W-:Y:S01]  /*2c50*/  @!P0 IMAD.IADD R51, R51, 0x1, -R4.reuse ;  /* 0x0000000133338824 */ /* 0x100fe200078e0a04 */
[C---:B------:R-:W-:Y:S01]  /*2c60*/  ISETP.GT.U32.AND P5, PT, R4.reuse, R53, PT ;  /* 0x000000350400720c */ /* 0x040fe20003fa4070 */
[----:B------:R-:W-:Y:S01]  /*2c70*/  @!P1 IMAD.IADD R55, R55, 0x1, -R4 ;  /* 0x0000000137379824 */ /* 0x000fe200078e0a04 */
[----:B------:R-:W-:Y:S01]  /*2c80*/  ISETP.GT.U32.AND P0, PT, R4, R47, PT ;  /* 0x0000002f0400720c */ /* 0x000fe20003f04070 */
[----:B------:R-:W-:Y:S01]  /*2c90*/  @!P6 IMAD.MOV R46, RZ, RZ, -R46 ;  /* 0x000000ffff2ee224 */ /* 0x000fe200078e0a2e */
[----:B------:R-:W-:Y:S01]  /*2ca0*/  ISETP.GE.AND P6, PT, R54, RZ, PT ;  /* 0x000000ff3600720c */ /* 0x000fe20003fc6270 */
[----:B------:R-:W-:Y:S01]  /*2cb0*/  IMAD.MOV.U32 R63, RZ, RZ, R51 ;  /* 0x000000ffff3f7224 */ /* 0x000fe200078e0033 */
[----:B------:R-:W-:Y:S01]  /*2cc0*/  ISETP.GT.U32.AND P1, PT, R4, R55, PT ;  /* 0x000000370400720c */ /* 0x000fe20003f24070 */
[----:B------:R-:W-:Y:S01]  /*2cd0*/  @!P4 IMAD.IADD R49, R49, 0x1, -R4 ;  /* 0x000000013131c824 */ /* 0x000fe200078e0a04 */
[----:B------:R-:W-:-:S02]  /*2ce0*/  IABS R57, R48 ;  /* 0x0000003000397213 */ /* 0x000fc40000000000 */
[----:B------:R-:W-:Y:S01]  /*2cf0*/  ISETP.GE.AND P4, PT, R56, RZ, PT ;  /* 0x000000ff3800720c */ /* 0x000fe20003f86270 */
[----:B------:R-:W-:Y:S01]  /*2d00*/  IMAD.MOV.U32 R61, RZ, RZ, R49 ;  /* 0x000000ffff3d7224 */ /* 0x000fe200078e0031 */
[----:B------:R-:W-:Y:S01]  /*2d10*/  LOP3.LUT R54, R5, 0x20, RZ, 0xfc, !PT ;  /* 0x0000002005367812 */ /* 0x000fe200078efcff */
[--C-:B------:R-:W-:Y:S01]  /*2d20*/  @!P5 IMAD.IADD R53, R53, 0x1, -R4.reuse ;  /* 0x000000013535d824 */ /* 0x100fe200078e0a04 */
[----:B------:R-:W-:Y:S01]  /*2d30*/  ISETP.GE.AND P5, PT, R48, RZ, PT ;  /* 0x000000ff3000720c */ /* 0x000fe20003fa6270 */
[----:B------:R-:W-:Y:S01]  /*2d40*/  @!P0 IMAD.IADD R47, R47, 0x1, -R4 ;  /* 0x000000012f2f8824 */ /* 0x000fe200078e0a04 */
[----:B------:R-:W-:Y:S01]  /*2d50*/  LOP3.LUT R56, R5, 0x18, RZ, 0xfc, !PT ;  /* 0x0000001805387812 */ /* 0x000fe200078efcff */
[----:B------:R-:W-:Y:S01]  /*2d60*/  IMAD.HI.U32 R49, R2, R65, RZ ;  /* 0x0000004102317227 */ /* 0x000fe200078e00ff */
[----:B------:R-:W-:Y:S02]  /*2d70*/  ISETP.GE.AND P0, PT, R52, RZ, PT ;  /* 0x000000ff3400720c */ /* 0x000fe40003f06270 */
[----:B------:R-:W-:Y:S01]  /*2d80*/  IABS R67, R56 ;  /* 0x0000003800437213 */ /* 0x000fe20000000000 */
[----:B------:R-:W-:-:S04]  /*2d90*/  IMAD.HI.U32 R48, R2, R57, RZ ;  /* 0x0000003902307227 */ /* 0x000fc800078e00ff */
[----:B------:R-:W-:Y:S01]  /*2da0*/  @!P6 IMAD.MOV R63, RZ, RZ, -R63 ;  /* 0x000000ffff3fe224 */ /* 0x000fe200078e0a3f */
[----:B------:R-:W-:Y:S01]  /*2db0*/  ISETP.GT.U32.AND P6, PT, R4, R47, PT ;  /* 0x0000002f0400720c */ /* 0x000fe20003fc4070 */
[----:B------:R-:W-:Y:S02]  /*2dc0*/  IMAD.MOV R51, RZ, RZ, -R49 ;  /* 0x000000ffff337224 */ /* 0x000fe400078e0a31 */
[----:B------:R-:W-:Y:S02]  /*2dd0*/  IMAD.MOV R48, RZ, RZ, -R48 ;  /* 0x000000ffff307224 */ /* 0x000fe400078e0a30 */
[----:B------:R-:W-:Y:S01]  /*2de0*/  @!P1 IMAD.IADD R55, R55, 0x1, -R4 ;  /* 0x0000000137379824 */ /* 0x000fe200078e0a04 */
[----:B------:R-:W-:Y:S01]  /*2df0*/  ISETP.GE.AND P1, PT, R50, RZ, PT ;  /* 0x000000ff3200720c */ /* 0x000fe20003f26270 */
[C---:B------:R-:W-:Y:S01]  /*2e00*/  IMAD R51, R4.reuse, R51, R65 ;  /* 0x0000003304337224 */ /* 0x040fe200078e0241 */
[----:B------:R-:W-:Y:S01]  /*2e10*/  IABS R50, R52 ;  /* 0x0000003400327213 */ /* 0x000fe20000000000 */
[----:B------:R-:W-:Y:S01]  /*2e20*/  IMAD R49, R4, R48, R57 ;  /* 0x0000003004317224 */ /* 0x000fe200078e0239 */
[----:B------:R-:W-:Y:S01]  /*2e30*/  IABS R52, R58 ;  /* 0x0000003a00347213 */ /* 0x000fe20000000000 */
[----:B------:R-:W-:-:S02]  /*2e40*/  IMAD.MOV.U32 R65, RZ, RZ, R53 ;  /* 0x000000ffff417224 */ /* 0x000fc400078e0035 */
[----:B------:R-:W-:Y:S01]  /*2e50*/  IMAD.MOV.U32 R57, RZ, RZ, R50 ;  /* 0x000000ffff397224 */ /* 0x000fe200078e0032 */
[----:B------:R-:W-:Y:S01]  /*2e60*/  LOP3.LUT R50, R5, 0x24, RZ, 0xfc, !PT ;  /* 0x0000002405327812 */ /* 0x000fe200078efcff */
[----:B------:R-:W-:Y:S01]  /*2e70*/  @!P4 IMAD.MOV R65, RZ, RZ, -R65 ;  /* 0x000000ffff41c224 */ /* 0x000fe200078e0a41 */
[----:B------:R-:W-:Y:S01]  /*2e80*/  ISETP.GT.U32.AND P4, PT, R4, R49, PT ;  /* 0x000000310400720c */ /* 0x000fe20003f84070 */
[----:B------:R-:W-:-:S04]  /*2e90*/  IMAD.HI.U32 R48, R2, R57, RZ ;  /* 0x0000003902307227 */ /* 0x000fc800078e00ff */
[----:B------:R-:W-:Y:S01]  /*2ea0*/  @!P6 IMAD.IADD R47, R47, 0x1, -R4 ;  /* 0x000000012f2fe824 */ /* 0x000fe200078e0a04 */
[C---:B------:R-:W-:Y:S01]  /*2eb0*/  ISETP.GT.U32.AND P6, PT, R4.reuse, R51, PT ;  /* 0x000000330400720c */ /* 0x040fe20003fc4070 */
[----:B------:R-:W-:Y:S02]  /*2ec0*/  IMAD.MOV R48, RZ, RZ, -R48 ;  /* 0x000000ffff307224 */ /* 0x000fe400078e0a30 */
[----:B------:R-:W-:Y:S01]  /*2ed0*/  IMAD.MOV.U32 R69, RZ, RZ, R55 ;  /* 0x000000ffff457224 */ /* 0x000fe200078e0037 */
[----:B------:R-:W-:Y:S01]  /*2ee0*/  IABS R55, R50 ;  /* 0x0000003200377213 */ /* 0x000fe20000000000 */
[----:B------:R-:W-:Y:S01]  /*2ef0*/  IMAD R53, R4, R48, R57 ;  /* 0x0000003004357224 */ /* 0x000fe200078e0239 */
[----:B------:R-:W-:Y:S01]  /*2f00*/  IABS R57, R54 ;  /* 0x0000003600397213 */ /* 0x000fe20000000000 */
[----:B------:R-:W-:Y:S02]  /*2f10*/  @!P4 IMAD.IADD R49, R49, 0x1, -R4 ;  /* 0x000000013131c824 */ /* 0x000fe400078e0a04 */
[----:B------:R-:W-:Y:S01]  /*2f20*/  IMAD.HI.U32 R48, R2, R55, RZ ;  /* 0x0000003702307227 */ /* 0x000fe200078e00ff */
[----:B------:R-:W-:-:S03]  /*2f30*/  ISETP.GT.U32.AND P4, PT, R4, R53, PT ;  /* 0x000000350400720c */ /* 0x000fc60003f84070 */
[----:B------:R-:W-:Y:S01]  /*2f40*/  @!P6 IMAD.IADD R51, R51, 0x1, -R4 ;  /* 0x000000013333e824 */ /* 0x000fe200078e0a04 */
[----:B------:R-:W-:Y:S01]  /*2f50*/  ISETP.GT.U32.AND P6, PT, R4, R49, PT ;  /* 0x000000310400720c */ /* 0x000fe20003fc4070 */
[----:B------:R-:W-:Y:S01]  /*2f60*/  @!P3 IMAD.MOV R69, RZ, RZ, -R69 ;  /* 0x000000ffff45b224 */ /* 0x000fe200078e0a45 */
[----:B------:R-:W-:Y:S01]  /*2f70*/  ISETP.GE.AND P3, PT, R50, RZ, PT ;  /* 0x000000ff3200720c */ /* 0x000fe20003f66270 */
[----:B------:R-:W-:Y:S02]  /*2f80*/  IMAD.MOV R50, RZ, RZ, -R48 ;  /* 0x000000ffff327224 */ /* 0x000fe400078e0a30 */
[----:B------:R-:W-:-:S04]  /*2f90*/  IMAD.HI.U32 R48, R2, R57, RZ ;  /* 0x0000003902307227 */ /* 0x000fc800078e00ff */
[----:B------:R-:W-:Y:S01]  /*2fa0*/  @!P2 IMAD.MOV R61, RZ, RZ, -R61 ;  /* 0x000000ffff3da224 */ /* 0x000fe200078e0a3d */
[----:B------:R-:W-:Y:S01]  /*2fb0*/  ISETP.GE.AND P2, PT, R60, RZ, PT ;  /* 0x000000ff3c00720c */ /* 0x000fe20003f46270 */
[----:B------:R-:W-:Y:S02]  /*2fc0*/  IMAD.MOV.U32 R71, RZ, RZ, R47 ;  /* 0x000000ffff477224 */ /* 0x000fe400078e002f */
[----:B------:R-:W-:Y:S01]  /*2fd0*/  @!P4 IMAD.IADD R53, R53, 0x1, -R4 ;  /* 0x000000013535c824 */ /* 0x000fe200078e0a04 */
[----:B------:R-:W-:Y:S01]  /*2fe0*/  ISETP.GT.U32.AND P4, PT, R4, R51, PT ;  /* 0x000000330400720c */ /* 0x000fe20003f84070 */
[----:B------:R-:W-:-:S04]  /*2ff0*/  IMAD.HI.U32 R47, R2, R67, RZ ;  /* 0x00000043022f7227 */ /* 0x000fc800078e00ff */
[----:B------:R-:W-:Y:S02]  /*3000*/  IMAD.MOV R48, RZ, RZ, -R48 ;  /* 0x000000ffff307224 */ /* 0x000fe400078e0a30 */
[----:B------:R-:W-:Y:S02]  /*3010*/  @!P6 IMAD.IADD R49, R49, 0x1, -R4 ;  /* 0x000000013131e824 */ /* 0x000fe400078e0a04 */
[C---:B------:R-:W-:Y:S02]  /*3020*/  IMAD R55, R4.reuse, R50, R55 ;  /* 0x0000003204377224 */ /* 0x040fe400078e0237 */
[----:B------:R-:W-:Y:S02]  /*3030*/  IMAD.MOV R50, RZ, RZ, -R47 ;  /* 0x000000ffff327224 */ /* 0x000fe400078e0a2f */
[C---:B------:R-:W-:Y:S01]  /*3040*/  IMAD R47, R4.reuse, R48, R57 ;  /* 0x00000030042f7224 */ /* 0x040fe200078e0239 */
[----:B------:R-:W-:Y:S01]  /*3050*/  ISETP.GT.U32.AND P6, PT, R4, R55, PT ;  /* 0x000000370400720c */ /* 0x000fe20003fc4070 */
[----:B------:R-:W-:-:S02]  /*3060*/  IMAD.MOV.U32 R73, RZ, RZ, R49 ;  /* 0x000000ffff497224 */ /* 0x000fc400078e0031 */
[C---:B------:R-:W-:Y:S01]  /*3070*/  IMAD R49, R4.reuse, R50, R67 ;  /* 0x0000003204317224 */ /* 0x040fe200078e0243 */
[----:B------:R-:W-:Y:S01]  /*3080*/  LOP3.LUT R50, R5, 0x10, RZ, 0xfc, !PT ;  /* 0x0000001005327812 */ /* 0x000fe200078efcff */
[----:B------:R-:W-:Y:S01]  /*3090*/  @!P5 IMAD.MOV R73, RZ, RZ, -R73 ;  /* 0x000000ffff49d224 */ /* 0x000fe200078e0a49 */
[C---:B------:R-:W-:Y:S01]  /*30a0*/  ISETP.GT.U32.AND P5, PT, R4.reuse, R47, PT ;  /* 0x0000002f0400720c */ /* 0x040fe20003fa4070 */
[----:B------:R-:W-:Y:S01]  /*30b0*/  @!P2 IMAD.MOV R71, RZ, RZ, -R71 ;  /* 0x000000ffff47a224 */ /* 0x000fe200078e0a47 */
[C---:B------:R-:W-:Y:S01]  /*30c0*/  ISETP.GT.U32.AND P2, PT, R4.reuse, R53, PT ;  /* 0x000000350400720c */ /* 0x040fe20003f44070 */
[----:B------:R-:W-:Y:S01]  /*30d0*/  @!P4 IMAD.IADD R51, R51, 0x1, -R4 ;  /* 0x000000013333c824 */ /* 0x000fe200078e0a04 */
[----:B------:R-:W-:Y:S01]  /*30e0*/  ISETP.GT.U32.AND P4, PT, R4, R49, PT ;  /* 0x000000310400720c */ /* 0x000fe20003f84070 */
[----:B------:R-:W-:Y:S01]  /*30f0*/  IMAD.MOV.U32 R57, RZ, RZ, R52 ;  /* 0x000000ffff397224 */ /* 0x000fe200078e0034 */
[----:B------:R-:W-:Y:S01]  /*3100*/  IABS R67, R50 ;  /* 0x0000003200437213 */ /* 0x000fe20000000000 */
[----:B------:R-:W-:Y:S01]  /*3110*/  IMAD.MOV.U32 R75, RZ, RZ, R51 ;  /* 0x000000ffff4b7224 */ /* 0x000fe200078e0033 */
[----:B------:R-:W-:Y:S01]  /*3120*/  LOP3.LUT R52, R5, 0xc, RZ, 0xfc, !PT ;  /* 0x0000000c05347812 */ /* 0x000fe200078efcff */
[----:B------:R-:W-:-:S03]  /*3130*/  IMAD.HI.U32 R48, R2, R57, RZ ;  /* 0x0000003902307227 */ /* 0x000fc600078e00ff */
[----:B------:R-:W-:Y:S01]  /*3140*/  IABS R91, R52 ;  /* 0x00000034005b7213 */ /* 0x000fe20000000000 */
[----:B------:R-:W-:Y:S02]  /*3150*/  @!P5 IMAD.IADD R47, R47, 0x1, -R4 ;  /* 0x000000012f2fd824 */ /* 0x000fe400078e0a04 */
[----:B------:R-:W-:Y:S02]  /*3160*/  IMAD.MOV R48, RZ, RZ, -R48 ;  /* 0x000000ffff307224 */ /* 0x000fe400078e0a30 */
[--C-:B------:R-:W-:Y:S01]  /*3170*/  @!P2 IMAD.IADD R53, R53, 0x1, -R4.reuse ;  /* 0x000000013535a824 */ /* 0x100fe200078e0a04 */
[----:B------:R-:W-:Y:S01]  /*3180*/  ISETP.GE.AND P2, PT, R54, RZ, PT ;  /* 0x000000ff3600720c */ /* 0x000fe20003f46270 */
[----:B------:R-:W-:Y:S01]  /*3190*/  @!P4 IMAD.IADD R49, R49, 0x1, -R4 ;  /* 0x000000013131c824 */ /* 0x000fe200078e0a04 */
[C---:B------:R-:W-:Y:S01]  /*31a0*/  ISETP.GT.U32.AND P4, PT, R4.reuse, R47, PT ;  /* 0x0000002f0400720c */ /* 0x040fe20003f84070 */
[----:B------:R-:W-:Y:S02]  /*31b0*/  IMAD R57, R4, R48, R57 ;  /* 0x0000003004397224 */ /* 0x000fe400078e0239 */
[----:B------:R-:W-:-:S04]  /*31c0*/  IMAD.HI.U32 R48, R2, R67, RZ ;  /* 0x0000004302307227 */ /* 0x000fc800078e00ff */
[----:B------:R-:W-:Y:S01]  /*31d0*/  IMAD.MOV.U32 R77, RZ, RZ, R53 ;  /* 0x000000ffff4d7224 */ /* 0x000fe200078e0035 */
[----:B------:R-:W-:Y:S01]  /*31e0*/  LOP3.LUT R53, R5, 0x8, RZ, 0xfc, !PT ;  /* 0x0000000805357812 */ /* 0x000fe200078efcff */
[----:B------:R-:W-:Y:S01]  /*31f0*/  @!P1 IMAD.MOV R75, RZ, RZ, -R75 ;  /* 0x000000ffff4b9224 */ /* 0x000fe200078e0a4b */
[C---:B------:R-:W-:Y:S01]  /*3200*/  ISETP.GT.U32.AND P1, PT, R4.reuse, R49, PT ;  /* 0x000000310400720c */ /* 0x040fe20003f24070 */
[----:B------:R-:W-:Y:S01]  /*3210*/  IMAD.MOV R48, RZ, RZ, -R48 ;  /* 0x000000ffff307224 */ /* 0x000fe200078e0a30 */
[----:B------:R-:W-:Y:S01]  /*3220*/  IABS R93, R53 ;  /* 0x00000035005d7213 */ /* 0x000fe20000000000 */
[----:B------:R-:W-:Y:S01]  /*3230*/  @!P0 IMAD.MOV R77, RZ, RZ, -R77 ;  /* 0x000000ffff4d8224 */ /* 0x000fe200078e0a4d */
[----:B------:R-:W-:Y:S01]  /*3240*/  ISETP.GT.U32.AND P0, PT, R4, R57, PT ;  /* 0x000000390400720c */ /* 0x000fe20003f04070 */
[----:B------:R-:W-:Y:S01]  /*3250*/  @!P6 IMAD.IADD R55, R55, 0x1, -R4 ;  /* 0x000000013737e824 */ /* 0x000fe200078e0a04 */
[----:B------:R-:W-:Y:S01]  /*3260*/  ISETP.GE.AND P6, PT, R56, RZ, PT ;  /* 0x000000ff3800720c */ /* 0x000fe20003fc6270 */
[----:B------:R-:W-:-:S02]  /*3270*/  IMAD R51, R4, R48, R67 ;  /* 0x0000003004337224 */ /* 0x000fc400078e0243 */
[----:B------:R-:W-:Y:S01]  /*3280*/  @!P4 IMAD.IADD R47, R47, 0x1, -R4 ;  /* 0x000000012f2fc824 */ /* 0x000fe200078e0a04 */
[----:B------:R-:W-:Y:S01]  /*3290*/  ISETP.GT.U32.AND P5, PT, R4, R55, PT ;  /* 0x000000370400720c */ /* 0x000fe20003fa4070 */
[----:B------:R-:W-:Y:S01]  /*32a0*/  IMAD.HI.U32 R48, R2, R91, RZ ;  /* 0x0000005b02307227 */ /* 0x000fe200078e00ff */
[----:B------:R-:W-:-:S03]  /*32b0*/  ISETP.GT.U32.AND P4, PT, R4, R51, PT ;  /* 0x000000330400720c */ /* 0x000fc60003f84070 */
[----:B------:R-:W-:Y:S01]  /*32c0*/  @!P1 IMAD.IADD R49, R49, 0x1, -R4 ;  /* 0x0000000131319824 */ /* 0x000fe200078e0a04 */
[----:B------:R-:W-:Y:S01]  /*32d0*/  ISETP.GE.AND P1, PT, R50, RZ, PT ;  /* 0x000000ff3200720c */ /* 0x000fe20003f26270 */
[----:B------:R-:W-:Y:S02]  /*32e0*/  IMAD.MOV R48, RZ, RZ, -R48 ;  /* 0x000000ffff307224 */ /* 0x000fe400078e0a30 */
[--C-:B------:R-:W-:Y:S02]  /*32f0*/  @!P0 IMAD.IADD R57, R57, 0x1, -R4.reuse ;  /* 0x0000000139398824 */ /* 0x100fe400078e0a04 */
[C---:B------:R-:W-:Y:S02]  /*3300*/  IMAD R91, R4.reuse, R48, R91 ;  /* 0x00000030045b7224 */ /* 0x040fe400078e025b */
[----:B------:R-:W-:Y:S01]  /*3310*/  IMAD.MOV.U32 R85, RZ, RZ, R49 ;  /* 0x000000ffff557224 */ /* 0x000fe200078e0031 */
[----:B------:R-:W-:Y:S01]  /*3320*/  ISETP.GT.U32.AND P0, PT, R4, R57, PT ;  /* 0x000000390400720c */ /* 0x000fe20003f04070 */
[--C-:B------:R-:W-:Y:S01]  /*3330*/  @!P5 IMAD.IADD R55, R55, 0x1, -R4.reuse ;  /* 0x000000013737d824 */ /* 0x100fe200078e0a04 */
[----:B------:R-:W-:Y:S01]  /*3340*/  ISETP.GE.AND P5, PT, R58, RZ, PT ;  /* 0x000000ff3a00720c */ /* 0x000fe20003fa6270 */
[----:B------:R-:W-:-:S02]  /*3350*/  @!P4 IMAD.IADD R51, R51, 0x1, -R4 ;  /* 0x000000013333c824 */ /* 0x000fc400078e0a04 */
[----:B------:R-:W-:Y:S01]  /*3360*/  @!P6 IMAD.MOV R85, RZ, RZ, -R85 ;  /* 0x000000ffff55e224 */ /* 0x000fe200078e0a55 */
[C---:B------:R-:W-:Y:S01]  /*3370*/  ISETP.GT.U32.AND P6, PT, R4.reuse, R91, PT ;  /* 0x0000005b0400720c */ /* 0x040fe20003fc4070 */
[----:B------:R-:W-:Y:S01]  /*3380*/  IMAD.MOV.U32 R79, RZ, RZ, R55 ;  /* 0x000000ffff4f7224 */ /* 0x000fe200078e0037 */
[----:B------:R-:W-:Y:S01]  /*3390*/  ISETP.GT.U32.AND P4, PT, R4, R51, PT ;  /* 0x000000330400720c */ /* 0x000fe20003f84070 */
[----:B------:R-:W-:Y:S02]  /*33a0*/  IMAD.MOV.U32 R81, RZ, RZ, R47 ;  /* 0x000000ffff517224 */ /* 0x000fe400078e002f */
[----:B------:R-:W-:-:S04]  /*33b0*/  IMAD.HI.U32 R47, R2, R93, RZ ;  /* 0x0000005d022f7227 */ /* 0x000fc800078e00ff */
[----:B------:R-:W-:Y:S01]  /*33c0*/  @!P3 IMAD.MOV R79, RZ, RZ, -R79 ;  /* 0x000000ffff4fb224 */ /* 0x000fe200078e0a4f */
[----:B------:R-:W-:Y:S01]  /*33d0*/  ISETP.GE.AND P3, PT, R52, RZ, PT ;  /* 0x000000ff3400720c */ /* 0x000fe20003f66270 */
[----:B------:R-:W-:Y:S01]  /*33e0*/  IMAD.MOV R48, RZ, RZ, -R47 ;  /* 0x000000ffff307224 */ /* 0x000fe200078e0a2f */
[----:B------:R-:W-:Y:S01]  /*33f0*/  LOP3.LUT R47, R5, 0x4, RZ, 0xfc, !PT ;  /* 0x00000004052f7812 */ /* 0x000fe200078efcff */
[--C-:B------:R-:W-:Y:S01]  /*3400*/  @!P0 IMAD.IADD R57, R57, 0x1, -R4.reuse ;  /* 0x0000000139398824 */ /* 0x100fe200078e0a04 */
[----:B------:R-:W-:Y:S01]  /*3410*/  LEA.HI R52, R0, R19, RZ, 0x1b ;  /* 0x0000001300347211 */ /* 0x000fe200078fd8ff */
[--C-:B------:R-:W-:Y:S01]  /*3420*/  @!P6 IMAD.IADD R91, R91, 0x1, -R4.reuse ;  /* 0x000000015b5be824 */ /* 0x100fe200078e0a04 */
[----:B------:R-:W-:Y:S01]  /*3430*/  ISETP.GE.AND P0, PT, R47, RZ, PT ;  /* 0x000000ff2f00720c */ /* 0x000fe20003f06270 */
[----:B------:R-:W-:Y:S01]  /*3440*/  @!P4 IMAD.IADD R51, R51, 0x1, -R4 ;  /* 0x000000013333c824 */ /* 0x000fe200078e0a04 */
[----:B------:R-:W-:Y:S01]  /*3450*/  IABS R95, R47 ;  /* 0x0000002f005f7213 */ /* 0x000fe20000000000 */
[----:B------:R-:W-:Y:S01]  /*3460*/  VIADD R47, R52, 0xfc ;  /* 0x000000fc342f7836 */ /* 0x000fe20000000000 */
[C---:B------:R-:W-:Y:S01]  /*3470*/  ISETP.GT.U32.AND P6, PT, R4.reuse, R91, PT ;  /* 0x0000005b0400720c */ /* 0x040fe20003fc4070 */
[----:B------:R-:W-:-:S02]  /*3480*/  IMAD R93, R4, R48, R93 ;  /* 0x00000030045d7224 */ /* 0x000fc400078e025d */
[----:B------:R-:W-:Y:S01]  /*3490*/  IMAD.MOV.U32 R89, RZ, RZ, R51 ;  /* 0x000000ffff597224 */ /* 0x000fe200078e0033 */
[----:B------:R-:W-:Y:S01]  /*34a0*/  ISETP.GE.AND P4, PT, R47, RZ, PT ;  /* 0x000000ff2f00720c */ /* 0x000fe20003f86270 */
[----:B------:R-:W-:Y:S01]  /*34b0*/  VIADD R48, R52, 0xdc ;  /* 0x000000dc34307836 */ /* 0x000fe20000000000 */
[----:B------:R-:W-:Y:S01]  /*34c0*/  IABS R49, R47 ;  /* 0x0000002f00317213 */ /* 0x000fe20000000000 */
[----:B------:R-:W-:-:S04]  /*34d0*/  IMAD.HI.U32 R47, R2, R95, RZ ;  /* 0x0000005f022f7227 */ /* 0x000fc800078e00ff */
[----:B------:R-:W-:Y:S02]  /*34e0*/  IMAD.MOV R47, RZ, RZ, -R47 ;  /* 0x000000ffff2f7224 */ /* 0x000fe400078e0a2f */
[----:B------:R-:W-:Y:S01]  /*34f0*/  @!P1 IMAD.MOV R89, RZ, RZ, -R89 ;  /* 0x000000ffff599224 */ /* 0x000fe200078e0a59 */
[C---:B------:R-:W-:Y:S01]  /*3500*/  ISETP.GT.U32.AND P1, PT, R4.reuse, R93, PT ;  /* 0x0000005d0400720c */ /* 0x040fe20003f24070 */
[C---:B------:R-:W-:Y:S02]  /*3510*/  IMAD R95, R4.reuse, R47, R95 ;  /* 0x0000002f045f7224 */ /* 0x040fe400078e025f */
[----:B------:R-:W-:Y:S02]  /*3520*/  @!P6 IMAD.IADD R91, R91, 0x1, -R4 ;  /* 0x000000015b5be824 */ /* 0x000fe400078e0a04 */
[----:B------:R-:W-:Y:S01]  /*3530*/  IMAD.MOV.U32 R51, RZ, RZ, R49 ;  /* 0x000000ffff337224 */ /* 0x000fe200078e0031 */
[----:B------:R-:W-:Y:S01]  /*3540*/  ISETP.GT.U32.AND P6, PT, R4, R95, PT ;  /* 0x0000005f0400720c */ /* 0x000fe20003fc4070 */
[----:B------:R-:W-:Y:S01]  /*3550*/  @!P2 IMAD.MOV R81, RZ, RZ, -R81 ;  /* 0x000000ffff51a224 */ /* 0x000fe200078e0a51 */
[----:B------:R-:W-:Y:S01]  /*3560*/  ISETP.GE.AND P2, PT, R53, RZ, PT ;  /* 0x000000ff3500720c */ /* 0x000fe20003f46270 */
[----:B------:R-:W-:Y:S01]  /*3570*/  VIADD R56, R52, 0xbc ;  /* 0x000000bc34387836 */ /* 0x000fe20000000000 */
[----:B------:R-:W-:Y:S01]  /*3580*/  IABS R53, R48 ;  /* 0x0000003000357213 */ /* 0x000fe20000000000 */
[----:B------:R-:W-:-:S02]  /*3590*/  IMAD.MOV.U32 R87, RZ, RZ, R57 ;  /* 0x000000ffff577224 */ /* 0x000fc400078e0039 */
[----:B------:R-:W-:Y:S01]  /*35a0*/  @!P1 IMAD.IADD R93, R93, 0x1, -R4 ;  /* 0x000000015d5d9824 */ /* 0x000fe200078e0a04 */
[----:B------:R-:W-:Y:S01]  /*35b0*/  IABS R55, R56 ;  /* 0x0000003800377213 */ /* 0x000fe20000000000 */
[----:B------:R-:W-:-:S03]  /*35c0*/  IMAD.HI.U32 R47, R2, R51, RZ ;  /* 0x00000033022f7227 */ /* 0x000fc600078e00ff */
[----:B------:R-:W-:Y:S01]  /*35d0*/  ISETP.GT.U32.AND P1, PT, R4, R93, PT ;  /* 0x0000005d0400720c */ /* 0x000fe20003f24070 */
[----:B------:R-:W-:Y:S02]  /*35e0*/  @!P6 IMAD.IADD R95, R95, 0x1, -R4 ;  /* 0x000000015f5fe824 */ /* 0x000fe400078e0a04 */
[----:B------:R-:W-:Y:S01]  /*35f0*/  @!P5 IMAD.MOV R87, RZ, RZ, -R87 ;  /* 0x000000ffff57d224 */ /* 0x000fe200078e0a57 */
[----:B------:R-:W-:Y:S01]  /*3600*/  ISETP.GE.AND P5, PT, R48, RZ, PT ;  /* 0x000000ff3000720c */ /* 0x000fe20003fa6270 */
[----:B------:R-:W-:Y:S01]  /*3610*/  IMAD.HI.U32 R48, R2, R53, RZ ;  /* 0x0000003502307227 */ /* 0x000fe200078e00ff */
[----:B------:R-:W-:-:S03]  /*3620*/  ISETP.GT.U32.AND P6, PT, R4, R95, PT ;  /* 0x0000005f0400720c */ /* 0x000fc60003fc4070 */
[----:B------:R-:W-:Y:S02]  /*3630*/  IMAD.MOV R47, RZ, RZ, -R47 ;  /* 0x000000ffff2f7224 */ /* 0x000fe400078e0a2f */
[----:B------:R-:W-:-:S04]  /*3640*/  IMAD.HI.U32 R49, R2, R55, RZ ;  /* 0x0000003702317227 */ /* 0x000fc800078e00ff */
[----:B------:R-:W-:Y:S02]  /*3650*/  VIADD R58, R52, 0x9c ;  /* 0x0000009c343a7836 */ /* 0x000fe40000000000 */
[----:B------:R-:W-:Y:S02]  /*3660*/  IMAD.MOV R48, RZ, RZ, -R48 ;  /* 0x000000ffff307224 */ /* 0x000fe400078e0a30 */
[C---:B------:R-:W-:Y:S01]  /*3670*/  IMAD R47, R4.reuse, R47, R51 ;  /* 0x0000002f042f7224 */ /* 0x040fe200078e0233 */
[----:B------:R-:W-:Y:S01]  /*3680*/  IABS R57, R58 ;  /* 0x0000003a00397213 */ /* 0x000fe20000000000 */
[----:B------:R-:W-:Y:S02]  /*3690*/  IMAD.MOV R51, RZ, RZ, -R49 ;  /* 0x000000ffff337224 */ /* 0x000fe400078e0a31 */
[C---:B------:R-:W-:Y:S02]  /*36a0*/  IMAD R49, R4.reuse, R48, R53 ;  /* 0x0000003004317224 */ /* 0x040fe400078e0235 */
[--C-:B------:R-:W-:Y:S01]  /*36b0*/  @!P1 IMAD.IADD R93, R93, 0x1, -R4.reuse ;  /* 0x000000015d5d9824 */ /* 0x100fe200078e0a04 */
[C---:B------:R-:W-:Y:S01]  /*36c0*/  ISETP.GT.U32.AND P1, PT, R4.reuse, R47, PT ;  /* 0x0000002f0400720c */ /* 0x040fe20003f24070 */
[----:B------:R-:W-:Y:S01]  /*36d0*/  @!P6 IMAD.IADD R95, R95, 0x1, -R4 ;  /* 0x000000015f5fe824 */ /* 0x000fe200078e0a04 */
[----:B------:R-:W-:Y:S01]  /*36e0*/  ISETP.GT.U32.AND P6, PT, R4, R49, PT ;  /* 0x000000310400720c */ /* 0x000fe20003fc4070 */
[----:B------:R-:W-:-:S04]  /*36f0*/  IMAD.HI.U32 R48, R2, R57, RZ ;  /* 0x0000003902307227 */ /* 0x000fc800078e00ff */
[----:B------:R-:W-:Y:S02]  /*3700*/  IMAD R51, R4, R51, R55 ;  /* 0x0000003304337224 */ /* 0x000fe400078e0237 */
[----:B------:R-:W-:Y:S02]  /*3710*/  IMAD.MOV R48, RZ, RZ, -R48 ;  /* 0x000000ffff307224 */ /* 0x000fe400078e0a30 */
[----:B------:R-:W-:Y:S02]  /*3720*/  VIADD R60, R52, 0x7c ;  /* 0x0000007c343c7836 */ /* 0x000fe40000000000 */
[C---:B------:R-:W-:Y:S02]  /*3730*/  IMAD R53, R4.reuse, R48, R57 ;  /* 0x0000003004357224 */ /* 0x040fe400078e0239 */
[--C-:B------:R-:W-:Y:S01]  /*3740*/  @!P1 IMAD.IADD R47, R47, 0x1, -R4.reuse ;  /* 0x000000012f2f9824 */ /* 0x100fe200078e0a04 */
[C---:B------:R-:W-:Y:S01]  /*3750*/  ISETP.GT.U32.AND P1, PT, R4.reuse, R51, PT ;  /* 0x000000330400720c */ /* 0x040fe20003f24070 */
[----:B------:R-:W-:Y:S01]  /*3760*/  @!P6 IMAD.IADD R49, R49, 0x1, -R4 ;  /* 0x000000013131e824 */ /* 0x000fe200078e0a04 */
[----:B------:R-:W-:Y:S01]  /*3770*/  ISETP.GT.U32.AND P6, PT, R4, R53, PT ;  /* 0x000000350400720c */ /* 0x000fe20003fc4070 */
[C---:B------:R-:W-:Y:S01]  /*3780*/  VIADD R62, R52.reuse, 0x5c ;  /* 0x0000005c343e7836 */ /* 0x040fe20000000000 */
[----:B------:R-:W-:Y:S01]  /*3790*/  IABS R55, R60 ;  /* 0x0000003c00377213 */ /* 0x000fe20000000000 */
[----:B------:R-:W-:-:S02]  /*37a0*/  VIADD R64, R52, 0x3c ;  /* 0x0000003c34407836 */ /* 0x000fc40000000000 */
[----:B------:R-:W-:Y:S01]  /*37b0*/  VIADD R52, R52, 0x1c ;  /* 0x0000001c34347836 */ /* 0x000fe20000000000 */
[----:B------:R-:W-:Y:S01]  /*37c0*/  IABS R57, R62 ;  /* 0x0000003e00397213 */ /* 0x000fe20000000000 */
[----:B------:R-:W-:Y:S01]  /*37d0*/  IMAD.HI.U32 R48, R2, R55, RZ ;  /* 0x0000003702307227 */ /* 0x000fe200078e00ff */
[----:B------:R-:W-:Y:S02]  /*37e0*/  IABS R67, R64 ;  /* 0x0000004000437213 */ /* 0x000fe40000000000 */
[----:B------:R-:W-:Y:S01]  /*37f0*/  IABS R83, R52 ;  /* 0x0000003400537213 */ /* 0x000fe20000000000 */
[----:B------:R-:W-:Y:S01]  /*3800*/  @!P1 IMAD.IADD R51, R51, 0x1, -R4 ;  /* 0x0000000133339824 */ /* 0x000fe200078e0a04 */
[----:B------:R-:W-:Y:S01]  /*3810*/  ISETP.GT.U32.AND P1, PT, R4, R47, PT ;  /* 0x0000002f0400720c */ /* 0x000fe20003f24070 */
[----:B------:R-:W-:Y:S02]  /*3820*/  IMAD.MOV R48, RZ, RZ, -R48 ;  /* 0x000000ffff307224 */ /* 0x000fe400078e0a30 */
[----:B------:R-:W-:-:S02]  /*3830*/  @!P6 IMAD.IADD R53, R53, 0x1, -R4 ;  /* 0x000000013535e824 */ /* 0x000fc400078e0a04 */
[----:B------:R-:W-:Y:S01]  /*3840*/  @!P2 IMAD.MOV R93, RZ, RZ, -R93 ;  /* 0x000000ffff5da224 */ /* 0x000fe200078e0a5d */
[C---:B------:R-:W-:Y:S01]  /*3850*/  ISETP.GT.U32.AND P2, PT, R4.reuse, R51, PT ;  /* 0x000000330400720c */ /* 0x040fe20003f44070 */
[C---:B------:R-:W-:Y:S01]  /*3860*/  IMAD R55, R4.reuse, R48, R55 ;  /* 0x0000003004377224 */ /* 0x040fe200078e0237 */
[----:B------:R-:W-:Y:S01]  /*3870*/  ISETP.GT.U32.AND P6, PT, R4, R53, PT ;  /* 0x000000350400720c */ /* 0x000fe20003fc4070 */
[----:B------:R-:W-:-:S04]  /*3880*/  IMAD.HI.U32 R48, R2, R57, RZ ;  /* 0x0000003902307227 */ /* 0x000fc800078e00ff */
[----:B------:R-:W-:-:S04]  /*3890*/  IMAD.HI.U32 R50, R2, R67, RZ ;  /* 0x0000004302327227 */ /* 0x000fc800078e00ff */
[----:B------:R-:W-:-:S04]  /*38a0*/  IMAD.HI.U32 R54, R2, R83, RZ ;  /* 0x0000005302367227 */ /* 0x000fc800078e00ff */
[----:B------:R-:W-:Y:S02]  /*38b0*/  IMAD.MOV R48, RZ, RZ, -R48 ;  /* 0x000000ffff307224 */ /* 0x000fe400078e0a30 */
[----:B------:R-:W-:Y:S02]  /*38c0*/  IMAD.MOV R50, RZ, RZ, -R50 ;  /* 0x000000ffff327224 */ /* 0x000fe400078e0a32 */
[----:B------:R-:W-:Y:S02]  /*38d0*/  IMAD.MOV R54, RZ, RZ, -R54 ;  /* 0x000000ffff367224 */ /* 0x000fe400078e0a36 */
[----:B------:R-:W-:-:S04]  /*38e0*/  IMAD.HI.U32 R2, R2, R97, RZ ;  /* 0x0000006102027227 */ /* 0x000fc800078e00ff */
[----:B------:R-:W-:Y:S01]  /*38f0*/  @!P3 IMAD.MOV R91, RZ, RZ, -R91 ;  /* 0x000000ffff5bb224 */ /* 0x000fe200078e0a5b */
[C---:B------:R-:W-:Y:S01]  /*3900*/  ISETP.GT.U32.AND P3, PT, R4.reuse, R49, PT ;  /* 0x000000310400720c */ /* 0x040fe20003f64070 */
[C---:B------:R-:W-:Y:S02]  /*3910*/  IMAD R57, R4.reuse, R48, R57 ;  /* 0x0000003004397224 */ /* 0x040fe400078e0239 */
[C---:B------:R-:W-:Y:S02]  /*3920*/  IMAD R67, R4.reuse, R50, R67 ;  /* 0x0000003204437224 */ /* 0x040fe400078e0243 */
[C---:B------:R-:W-:Y:S02]  /*3930*/  IMAD R83, R4.reuse, R54, R83 ;  /* 0x0000003604537224 */ /* 0x040fe400078e0253 */
[----:B------:R-:W-:Y:S01]  /*3940*/  @!P1 IMAD.IADD R47, R47, 0x1, -R4 ;  /* 0x000000012f2f9824 */ /* 0x000fe200078e0a04 */
[----:B------:R-:W-:Y:S01]  /*3950*/  ISETP.GT.U32.AND P1, PT, R4, R55, PT ;  /* 0x000000370400720c */ /* 0x000fe20003f24070 */
[----:B------:R-:W-:-:S02]  /*3960*/  IMAD.MOV R2, RZ, RZ, -R2 ;  /* 0x000000ffff027224 */ /* 0x000fc400078e0a02 */
[----:B------:R-:W-:Y:S01]  /*3970*/  @!P0 IMAD.MOV R95, RZ, RZ, -R95 ;  /* 0x000000ffff5f8224 */ /* 0x000fe200078e0a5f */
[C---:B------:R-:W-:Y:S01]  /*3980*/  ISETP.GT.U32.AND P0, PT, R4.reuse, R57, PT ;  /* 0x000000390400720c */ /* 0x040fe20003f04070 */
[C---:B------:R-:W-:Y:S02]  /*3990*/  IMAD R97, R4.reuse, R2, R97 ;  /* 0x0000000204617224 */ /* 0x040fe400078e0261 */
[----:B------:R-:W-:Y:S01]  /*39a0*/  @!P4 IMAD.MOV R47, RZ, RZ, -R47 ;  /* 0x000000ffff2fc224 */ /* 0x000fe200078e0a2f */
[C---:B------:R-:W-:Y:S01]  /*39b0*/  ISETP.GT.U32.AND P4, PT, R4.reuse, R67, PT ;  /* 0x000000430400720c */ /* 0x040fe20003f84070 */
[--C-:B------:R-:W-:Y:S01]  /*39c0*/  @!P2 IMAD.IADD R51, R51, 0x1, -R4.reuse ;  /* 0x000000013333a824 */ /* 0x100fe200078e0a04 */
[C---:B------:R-:W-:Y:S01]  /*39d0*/  ISETP.GT.U32.AND P2, PT, R4.reuse, R83, PT ;  /* 0x000000530400720c */ /* 0x040fe20003f44070 */
[--C-:B------:R-:W-:Y:S01]  /*39e0*/  @!P6 IMAD.IADD R53, R53, 0x1, -R4.reuse ;  /* 0x000000013535e824 */ /* 0x100fe200078e0a04 */
[----:B------:R-:W-:Y:S01]  /*39f0*/  ISETP.GT.U32.AND P6, PT, R4, R97, PT ;  /* 0x000000610400720c */ /* 0x000fe20003fc4070 */
[--C-:B------:R-:W-:Y:S01]  /*3a00*/  @!P3 IMAD.IADD R49, R49, 0x1, -R4.reuse ;  /* 0x000000013131b824 */ /* 0x100fe200078e0a04 */
[----:B------:R-:W-:Y:S01]  /*3a10*/  ISETP.GE.AND P3, PT, R56, RZ, PT ;  /* 0x000000ff3800720c */ /* 0x000fe20003f66270 */
[--C-:B------:R-:W-:Y:S01]  /*3a20*/  @!P1 IMAD.IADD R55, R55, 0x1, -R4.reuse ;  /* 0x0000000137379824 */ /* 0x100fe200078e0a04 */
[----:B------:R-:W-:Y:S01]  /*3a30*/  ISETP.GE.AND P1, PT, R58, RZ, PT ;  /* 0x000000ff3a00720c */ /* 0x000fe20003f26270 */
[----:B------:R-:W-:-:S02]  /*3a40*/  @!P0 IMAD.IADD R57, R57, 0x1, -R4 ;  /* 0x0000000139398824 */ /* 0x000fc400078e0a04 */
[----:B------:R-:W-:Y:S01]  /*3a50*/  @!P5 IMAD.MOV R49, RZ, RZ, -R49 ;  /* 0x000000ffff31d224 */ /* 0x000fe200078e0a31 */
[C---:B------:R-:W-:Y:S01]  /*3a60*/  ISETP.GT.U32.AND P0, PT, R4.reuse, R55, PT ;  /* 0x000000370400720c */ /* 0x040fe20003f04070 */
[--C-:B------:R-:W-:Y:S01]  /*3a70*/  @!P4 IMAD.IADD R67, R67, 0x1, -R4.reuse ;  /* 0x000000014343c824 */ /* 0x100fe200078e0a04 */
[----:B------:R-:W-:Y:S01]  /*3a80*/  ISETP.GT.U32.AND P4, PT, R4, R57, PT ;  /* 0x000000390400720c */ /* 0x000fe20003f84070 */
[--C-:B------:R-:W-:Y:S01]  /*3a90*/  @!P2 IMAD.IADD R83, R83, 0x1, -R4.reuse ;  /* 0x000000015353a824 */ /* 0x100fe200078e0a04 */
[----:B------:R-:W-:Y:S01]  /*3aa0*/  ISETP.GE.AND P5, PT, R60, RZ, PT ;  /* 0x000000ff3c00720c */ /* 0x000fe20003fa6270 */
[----:B------:R-:W-:Y:S01]  /*3ab0*/  @!P6 IMAD.IADD R97, R97, 0x1, -R4 ;  /* 0x000000016161e824 */ /* 0x000fe200078e0a04 */
[C---:B------:R-:W-:Y:S01]  /*3ac0*/  ISETP.GT.U32.AND P2, PT, R4.reuse, R67, PT ;  /* 0x000000430400720c */ /* 0x040fe20003f44070 */
[----:B------:R-:W-:Y:S01]  /*3ad0*/  @!P3 IMAD.MOV R51, RZ, RZ, -R51 ;  /* 0x000000ffff33b224 */ /* 0x000fe200078e0a33 */
[C---:B------:R-:W-:Y:S01]  /*3ae0*/  ISETP.GT.U32.AND P6, PT, R4.reuse, R83, PT ;  /* 0x000000530400720c */ /* 0x040fe20003fc4070 */
[----:B------:R-:W-:Y:S01]  /*3af0*/  @!P1 IMAD.MOV R53, RZ, RZ, -R53 ;  /* 0x000000ffff359224 */ /* 0x000fe200078e0a35 */
[----:B------:R-:W-:Y:S01]  /*3b00*/  ISETP.GT.U32.AND P3, PT, R4, R97, PT ;  /* 0x000000610400720c */ /* 0x000fe20003f64070 */
[----:B------:R-:W-:-:S02]  /*3b10*/  IMAD.SHL.U32 R2, R0, 0x20, RZ ;  /* 0x0000002000027824 */ /* 0x000fc400078e00ff */
[--C-:B------:R-:W-:Y:S01]  /*3b20*/  @!P0 IMAD.IADD R55, R55, 0x1, -R4.reuse ;  /* 0x0000000137378824 */ /* 0x100fe200078e0a04 */
[----:B------:R-:W-:Y:S01]  /*3b30*/  ISETP.GE.AND P0, PT, R62, RZ, PT ;  /* 0x000000ff3e00720c */ /* 0x000fe20003f06270 */
[--C-:B------:R-:W-:Y:S01]  /*3b40*/  @!P4 IMAD.IADD R57, R57, 0x1, -R4.reuse ;  /* 0x000000013939c824 */ /* 0x100fe200078e0a04 */
[----:B------:R-:W-:Y:S01]  /*3b50*/  ISETP.GE.AND P4, PT, R64, RZ, PT ;  /* 0x000000ff4000720c */ /* 0x000fe20003f86270 */
[----:B------:R-:W-:Y:S01]  /*3b60*/  @!P5 IMAD.MOV R55, RZ, RZ, -R55 ;  /* 0x000000ffff37d224 */ /* 0x000fe200078e0a37 */
[----:B------:R-:W-:Y:S01]  /*3b70*/  LOP3.LUT R2, R2, 0x760, RZ, 0xc0, !PT ;  /* 0x0000076002027812 */ /* 0x000fe200078ec0ff */
[--C-:B------:R-:W-:Y:S01]  /*3b80*/  @!P2 IMAD.IADD R67, R67, 0x1, -R4.reuse ;  /* 0x000000014343a824 */ /* 0x100fe200078e0a04 */
[----:B------:R-:W-:Y:S01]  /*3b90*/  ISETP.GE.AND P2, PT, R52, RZ, PT ;  /* 0x000000ff3400720c */ /* 0x000fe20003f46270 */
[--C-:B------:R-:W-:Y:S01]  /*3ba0*/  @!P6 IMAD.IADD R83, R83, 0x1, -R4.reuse ;  /* 0x000000015353e824 */ /* 0x100fe200078e0a04 */
[----:B------:R-:W-:Y:S01]  /*3bb0*/  ISETP.GE.AND P6, PT, R5, RZ, PT ;  /* 0x000000ff0500720c */ /* 0x000fe20003fc6270 */
[----:B------:R-:W-:Y:S01]  /*3bc0*/  @!P3 IMAD.IADD R97, R97, 0x1, -R4 ;  /* 0x000000016161b824 */ /* 0x000fe200078e0a04 */
[----:B------:R-:W-:-:S02]  /*3bd0*/  ISETP.NE.AND P3, PT, R153, RZ, PT ;  /* 0x000000ff9900720c */ /* 0x000fc40003f65270 */
[----:B------:R-:W-:Y:S01]  /*3be0*/  LOP3.LUT R4, RZ, R153, RZ, 0x33, !PT ;  /* 0x00000099ff047212 */ /* 0x000fe200078e33ff */
[----:B------:R-:W-:Y:S01]  /*3bf0*/  @!P0 IMAD.MOV R57, RZ, RZ, -R57 ;  /* 0x000000ffff398224 */ /* 0x000fe200078e0a39 */
[----:B------:R-:W-:Y:S01]  /*3c00*/  LOP3.LUT R2, R2, 0x90, R99, 0xf8, !PT ;  /* 0x0000009002027812 */ /* 0x000fe200078ef863 */
[----:B------:R-:W-:Y:S01]  /*3c10*/  @!P4 IMAD.MOV R67, RZ, RZ, -R67 ;  /* 0x000000ffff43c224 */ /* 0x000fe200078e0a43 */
[C---:B------:R-:W-:Y:S02]  /*3c20*/  SEL R9, R4.reuse, R9, !P3 ;  /* 0x0000000904097207 */ /* 0x040fe40005800000 */
[----:B------:R-:W-:Y:S02]  /*3c30*/  CS2R R98, SRZ ;  /* 0x0000000000627805 */ /* 0x000fe4000001ff00 */
[C---:B------:R-:W-:Y:S01]  /*3c40*/  SEL R10, R4.reuse, R10, !P3 ;  /* 0x0000000a040a7207 */ /* 0x040fe20005800000 */
[----:B------:R-:W-:Y:S01]  /*3c50*/  @!P2 IMAD.MOV R83, RZ, RZ, -R83 ;  /* 0x000000ffff53a224 */ /* 0x000fe200078e0a53 */
[C---:B------:R-:W-:Y:S01]  /*3c60*/  SEL R22, R4.reuse, R22, !P3 ;  /* 0x0000001604167207 */ /* 0x040fe20005800000 */
[----:B------:R-:W-:Y:S01]  /*3c70*/  @!P6 IMAD.MOV R97, RZ, RZ, -R97 ;  /* 0x000000ffff61e224 */ /* 0x000fe200078e0a61 */
[C---:B------:R-:W-:Y:S01]  /*3c80*/  SEL R14, R4.reuse, R14, !P3 ;  /* 0x0000000e040e7207 */ /* 0x040fe20005800000 */
[----:B------:R-:W-:Y:S01]  /*3c90*/  IMAD R9, R9, UR4, RZ ;  /* 0x0000000409097c24 */ /* 0x000fe2000f8e02ff */
[----:B------:R-:W-:Y:S01]  /*3ca0*/  SEL R23, R4, R23, !P3 ;  /* 0x0000001704177207 */ /* 0x000fe20005800000 */
[----:B------:R-:W-:Y:S01]  /*3cb0*/  IMAD R10, R10, UR4, RZ ;  /* 0x000000040a0a7c24 */ /* 0x000fe2000f8e02ff */
[----:B------:R-:W-:Y:S01]  /*3cc0*/  SEL R16, R4, R16, !P3 ;  /* 0x0000001004107207 */ /* 0x000fe20005800000 */
[----:B------:R-:W-:Y:S01]  /*3cd0*/  IMAD R175, R22, UR4, RZ ;  /* 0x0000000416af7c24 */ /* 0x000fe2000f8e02ff */
[----:B------:R-:W-:Y:S01]  /*3ce0*/  SEL R5, R4, R7, !P3 ;  /* 0x0000000704057207 */ /* 0x000fe20005800000 */
[----:B------:R-:W-:Y:S01]  /*3cf0*/  IMAD R14, R14, UR4, RZ ;  /* 0x000000040e0e7c24 */ /* 0x000fe2000f8e02ff */
[C---:B------:R-:W-:Y:S01]  /*3d00*/  SEL R8, R4.reuse, R8, !P3 ;  /* 0x0000000804087207 */ /* 0x040fe20005800000 */
        /* <DEDUP_REMOVED lines=9> */
[C---:B------:R-:W-:Y:S01]  /*3da0*/  SEL R17, R4.reuse, R17, !P3 ;  /* 0x0000001104117207 */ /* 0x040fe20005800000 */
[----:B------:R-:W-:Y:S01]  /*3db0*/  IMAD R7, R3, UR6, RZ ;  /* 0x0000000603077c24 */ /* 0x000fe2000f8e02ff */
[C---:B------:R-:W-:Y:S01]  /*3dc0*/  SEL R20, R4.reuse, R20, !P3 ;  /* 0x0000001404147207 */ /* 0x040fe20005800000 */
[----:B------:R-:W-:Y:S01]  /*3dd0*/  IMAD R15, R15, UR4, RZ ;  /* 0x000000040f0f7c24 */ /* 0x000fe2000f8e02ff */
[C---:B------:R-:W-:Y:S01]  /*3de0*/  SEL R21, R4.reuse, R21, !P3 ;  /* 0x0000001504157207 */ /* 0x040fe20005800000 */
        /* <DEDUP_REMOVED lines=99> */
[----:B------:R-:W-:Y:S01]  /*4420*/  SHF.R.S32.HI R160, RZ, 0x1f, R9 ;  /* 0x0000001fffa07819 */ /* 0x000fe20000011409 */
[----:B------:R-:W-:Y:S01]  /*4430*/  IMAD R83, R83, UR4, RZ ;  /* 0x0000000453537c24 */ /* 0x000fe2000f8e02ff */
[----:B------:R-:W-:Y:S01]  /*4440*/  IADD3 R22, P3, R9, UR14, RZ ;  /* 0x0000000e09167c10 */ /* 0x000fe2000ff7e0ff */
[----:B------:R-:W-:Y:S01]  /*4450*/  IMAD R5, R93, UR4, RZ ;  /* 0x000000045d057c24 */ /* 0x000fe2000f8e02ff */
[----:B------:R-:W-:Y:S01]  /*4460*/  SHF.R.S32.HI R162, RZ, 0x1f, R10 ;  /* 0x0000001fffa27819 */ /* 0x000fe2000001140a */
[----:B------:R-:W-:Y:S01]  /*4470*/  IMAD R4, R95, UR4, RZ ;  /* 0x000000045f047c24 */ /* 0x000fe2000f8e02ff */
[----:B------:R-:W-:Y:S01]  /*4480*/  IADD3 R23, P2, R10, UR14, RZ ;  /* 0x0000000e0a177c10 */ /* 0x000fe2000ff5e0ff */
[----:B------:R-:W-:Y:S01]  /*4490*/  IMAD R27, R97, UR4, RZ ;  /* 0x00000004611b7c24 */ /* 0x000fe2000f8e02ff */
[----:B------:R-:W-:Y:S01]  /*44a0*/  IADD3.X R160, R160, UR15, RZ, P3, !PT ;  /* 0x0000000fa0a07c10 */ /* 0x000fe20009ffe4ff */
[----:B------:R-:W-:Y:S01]  /*44b0*/  UIADD3 UR4, UR8, 0x2000, URZ ;  /* 0x0000200008047890 */ /* 0x000fe2000fffe03f */
[----:B------:R-:W-:Y:S01]  /*44c0*/  SHF.R.S32.HI R174, RZ, 0x1f, R14 ;  /* 0x0000001fffae7819 */ /* 0x000fe2000001140e */
[----:B------:R-:W-:Y:S01]  /*44d0*/  USHF.R.U32.HI UR6, URZ, 0x4, UR8 ;  /* 0x000000043f067899 */ /* 0x000fe20008011608 */
[----:B------:R-:W-:Y:S01]  /*44e0*/  IADD3 R161, P3, R14, UR14, RZ ;  /* 0x0000000e0ea17c10 */ /* 0x000fe2000ff7e0ff */
[----:B------:R-:W-:Y:S01]  /*44f0*/  USHF.R.U32.HI UR4, URZ, 0x4, UR4 ;  /* 0x000000043f047899 */ /* 0x000fe20008011604 */
[----:B------:R-:W-:-:S02]  /*4500*/  IADD3.X R162, R162, UR15, RZ, P2, !PT ;  /* 0x0000000fa2a27c10 */ /* 0x000fc400097fe4ff */
[----:B------:R-:W-:Y:S02]  /*4510*/  CS2R R84, SRZ ;  /* 0x0000000000547805 */ /* 0x000fe4000001ff00 */
[----:B------:R-:W-:Y:S02]  /*4520*/  SHF.R.S32.HI R176, RZ, 0x1f, R16 ;  /* 0x0000001fffb07819 */ /* 0x000fe40000011410 */
[----:B------:R-:W-:Y:S02]  /*4530*/  CS2R R86, SRZ ;  /* 0x0000000000567805 */ /* 0x000fe4000001ff00 */
[----:B------:R-:W-:Y:S02]  /*4540*/  IADD3 R163, P2, R16, UR14, RZ ;  /* 0x0000000e10a37c10 */ /* 0x000fe4000ff5e0ff */
[----:B------:R-:W-:Y:S02]  /*4550*/  CS2R R88, SRZ ;  /* 0x0000000000587805 */ /* 0x000fe4000001ff00 */
[----:B------:R-:W-:-:S02]  /*4560*/  SHF.R.S32.HI R158, RZ, 0x1f, R50 ;  /* 0x0000001fff9e7819 */ /* 0x000fc40000011432 */
[----:B------:R-:W-:Y:S02]  /*4570*/  CS2R R90, SRZ ;  /* 0x00000000005a7805 */ /* 0x000fe4000001ff00 */
[----:B------:R-:W-:Y:S02]  /*4580*/  IADD3 R21, P5, R50, UR14, RZ ;  /* 0x0000000e32157c10 */ /* 0x000fe4000ffbe0ff */
[----:B------:R-:W-:Y:S02]  /*4590*/  CS2R R92, SRZ ;  /* 0x00000000005c7805 */ /* 0x000fe4000001ff00 */
[----:B------:R-:W-:Y:S02]  /*45a0*/  SHF.R.S32.HI R16, RZ, 0x1f, R175 ;  /* 0x0000001fff107819 */ /* 0x000fe400000114af */
[----:B------:R-:W-:Y:S02]  /*45b0*/  CS2R R94, SRZ ;  /* 0x00000000005e7805 */ /* 0x000fe4000001ff00 */
[----:B------:R-:W-:-:S02]  /*45c0*/  IADD3.X R174, R174, UR15, RZ, P3, !PT ;  /* 0x0000000faeae7c10 */ /* 0x000fc40009ffe4ff */
[----:B------:R-:W-:Y:S02]  /*45d0*/  CS2R R96, SRZ ;  /* 0x0000000000607805 */ /* 0x000fe4000001ff00 */
[----:B------:R-:W-:Y:S01]  /*45e0*/  IADD3 R175, P3, R175, UR14, RZ ;  /* 0x0000000eafaf7c10 */ /* 0x000fe2000ff7e0ff */
[----:B------:R-:W-:Y:S01]  /*45f0*/  USGXT.U32 UR6, UR6, 0xe ;  /* 0x0000000e0606789a */ /* 0x000fe20008000000 */
[----:B------:R-:W-:Y:S01]  /*4600*/  SHF.R.S32.HI R164, RZ, 0x1f, R11 ;  /* 0x0000001fffa47819 */ /* 0x000fe2000001140b */
[----:B------:R-:W-:Y:S01]  /*4610*/  USGXT.U32 UR4, UR4, 0xe ;  /* 0x0000000e0404789a */ /* 0x000fe20008000000 */
[----:B------:R-:W-:Y:S02]  /*4620*/  IADD3 R152, P1, R11, UR14, RZ ;  /* 0x0000000e0b987c10 */ /* 0x000fe4000ff3e0ff */
[----:B------:R-:W-:Y:S02]  /*4630*/  IADD3.X R158, R158, UR15, RZ, P5, !PT ;  /* 0x0000000f9e9e7c10 */ /* 0x000fe4000affe4ff */
[----:B------:R-:W-:-:S02]  /*4640*/  SHF.R.S32.HI R172, RZ, 0x1f, R15 ;  /* 0x0000001fffac7819 */ /* 0x000fc4000001140f */
[----:B------:R-:W-:Y:S02]  /*4650*/  IADD3 R159, P5, R15, UR14, RZ ;  /* 0x0000000e0f9f7c10 */ /* 0x000fe4000ffbe0ff */
[----:B------:R-:W-:Y:S02]  /*4660*/  IADD3.X R16, R16, UR15, RZ, P3, !PT ;  /* 0x0000000f10107c10 */ /* 0x000fe40009ffe4ff */
[----:B------:R-:W-:Y:S02]  /*4670*/  SHF.R.S32.HI R15, RZ, 0x1f, R177 ;  /* 0x0000001fff0f7819 */ /* 0x000fe400000114b1 */
[----:B------:R-:W-:Y:S02]  /*4680*/  IADD3.X R176, R176, UR15, RZ, P2, !PT ;  /* 0x0000000fb0b07c10 */ /* 0x000fe400097fe4ff */
[----:B------:R-:W-:Y:S02]  /*4690*/  SHF.R.S32.HI R9, RZ, 0x1f, R53 ;  /* 0x0000001fff097819 */ /* 0x000fe40000011435 */
[----:B------:R-:W-:-:S02]  /*46a0*/  IADD3 R212, P3, R53, UR14, RZ ;  /* 0x0000000e35d47c10 */ /* 0x000fc4000ff7e0ff */
[----:B------:R-:W-:Y:S02]  /*46b0*/  CS2R R52, SRZ ;  /* 0x0000000000347805 */ /* 0x000fe4000001ff00 */
[----:B------:R-:W-:Y:S02]  /*46c0*/  IADD3.X R164, R164, UR15, RZ, P1, !PT ;  /* 0x0000000fa4a47c10 */ /* 0x000fe40008ffe4ff */
[----:B------:R-:W-:Y:S02]  /*46d0*/  IADD3 R177, P2, R177, UR14, RZ ;  /* 0x0000000eb1b17c10 */ /* 0x000fe4000ff5e0ff */
[----:B------:R-:W-:Y:S02]  /*46e0*/  SHF.R.S32.HI R178, RZ, 0x1f, R17 ;  /* 0x0000001fffb27819 */ /* 0x000fe40000011411 */
[----:B------:R-:W-:Y:S02]  /*46f0*/  IADD3 R165, P1, R17, UR14, RZ ;  /* 0x0000000e11a57c10 */ /* 0x000fe4000ff3e0ff */
[----:B------:R-:W-:-:S02]  /*4700*/  SHF.R.S32.HI R166, RZ, 0x1f, R12 ;  /* 0x0000001fffa67819 */ /* 0x000fc4000001140c */
[----:B------:R-:W-:Y:S02]  /*4710*/  IADD3 R153, P0, R12, UR14, RZ ;  /* 0x0000000e0c997c10 */ /* 0x000fe4000ff1e0ff */
[----:B------:R-:W-:Y:S02]  /*4720*/  SHF.R.S32.HI R154, RZ, 0x1f, R47 ;  /* 0x0000001fff9a7819 */ /* 0x000fe4000001142f */
[----:B------:R-:W-:Y:S02]  /*4730*/  IADD3 R3, P4, R47, UR14, RZ ;  /* 0x0000000e2f037c10 */ /* 0x000fe4000ff9e0ff */
[----:B------:R-:W-:Y:S02]  /*4740*/  IADD3.X R9, R9, UR15, RZ, P3, !PT ;  /* 0x0000000f09097c10 */ /* 0x000fe40009ffe4ff */
[----:B------:R-:W-:Y:S02]  /*4750*/  IADD3.X R15, R15, UR15, RZ, P2, !PT ;  /* 0x0000000f0f0f7c10 */ /* 0x000fe400097fe4ff */
[----:B------:R-:W-:-:S02]  /*4760*/  SHF.R.S32.HI R225, RZ, 0x1f, R36 ;  /* 0x0000001fffe17819 */ /* 0x000fc40000011424 */
[----:B------:R-:W-:Y:S02]  /*4770*/  IADD3 R226, P3, R36, UR14, RZ ;  /* 0x0000000e24e27c10 */ /* 0x000fe4000ff7e0ff */
[----:B------:R-:W-:Y:S02]  /*4780*/  SHF.R.S32.HI R14, RZ, 0x1f, R179 ;  /* 0x0000001fff0e7819 */ /* 0x000fe400000114b3 */
[----:B------:R-:W-:Y:S02]  /*4790*/  IADD3.X R178, R178, UR15, RZ, P1, !PT ;  /* 0x0000000fb2b27c10 */ /* 0x000fe40008ffe4ff */
[----:B------:R-:W-:Y:S02]  /*47a0*/  SHF.R.S32.HI R213, RZ, 0x1f, R30 ;  /* 0x0000001fffd57819 */ /* 0x000fe4000001141e */
[----:B------:R-:W-:Y:S02]  /*47b0*/  IADD3 R214, P2, R30, UR14, RZ ;  /* 0x0000000e1ed67c10 */ /* 0x000fe4000ff5e0ff */
[----:B------:R-:W-:-:S02]  /*47c0*/  SHF.R.S32.HI R180, RZ, 0x1f, R167 ;  /* 0x0000001fffb47819 */ /* 0x000fc400000114a7 */
[----:B------:R-:W-:Y:S02]  /*47d0*/  IADD3.X R166, R166, UR15, RZ, P0, !PT ;  /* 0x0000000fa6a67c10 */ /* 0x000fe400087fe4ff */
[----:B------:R-:W-:Y:S02]  /*47e0*/  IADD3 R179, P1, R179, UR14, RZ ;  /* 0x0000000eb3b37c10 */ /* 0x000fe4000ff3e0ff */
[----:B------:R-:W-:Y:S02]  /*47f0*/  IADD3.X R154, R154, UR15, RZ, P4, !PT ;  /* 0x0000000f9a9a7c10 */ /* 0x000fe4000a7fe4ff */
[----:B------:R-:W-:Y:S02]  /*4800*/  IADD3 R167, P0, R167, UR14, RZ ;  /* 0x0000000ea7a77c10 */ /* 0x000fe4000ff1e0ff */
[----:B------:R-:W-:Y:S02]  /*4810*/  SHF.R.S32.HI R168, RZ, 0x1f, R13 ;  /* 0x0000001fffa87819 */ /* 0x000fe4000001140d */
[----:B------:R-:W-:-:S02]  /*4820*/  IADD3 R155, P4, R13, UR14, RZ ;  /* 0x0000000e0d9b7c10 */ /* 0x000fc4000ff9e0ff */
[----:B------:R-:W-:Y:S02]  /*4830*/  IADD3.X R225, R225, UR15, RZ, P3, !PT ;  /* 0x0000000fe1e17c10 */ /* 0x000fe40009ffe4ff */
[----:B------:R-:W-:Y:S02]  /*4840*/  SHF.R.S32.HI R156, RZ, 0x1f, R48 ;  /* 0x0000001fff9c7819 */ /* 0x000fe40000011430 */
[----:B------:R-:W-:Y:S02]  /*4850*/  IADD3 R20, P6, R48, UR14, RZ ;  /* 0x0000000e30147c10 */ /* 0x000fe4000ffde0ff */
[----:B------:R-:W-:Y:S02]  /*4860*/  IADD3.X R213, R213, UR15, RZ, P2, !PT ;  /* 0x0000000fd5d57c10 */ /* 0x000fe400097fe4ff */
[----:B------:R-:W-:Y:S02]  /*4870*/  SHF.R.S32.HI R239, RZ, 0x1f, R42 ;  /* 0x0000001fffef7819 */ /* 0x000fe4000001142a */
[----:B------:R-:W-:-:S02]  /*4880*/  IADD3 R240, P3, R42, UR14, RZ ;  /* 0x0000000e2af07c10 */ /* 0x000fc4000ff7e0ff */
[----:B------:R-:W-:Y:S02]  /*4890*/  IADD3.X R14, R14, UR15, RZ, P1, !PT ;  /* 0x0000000f0e0e7c10 */ /* 0x000fe40008ffe4ff */
[----:B------:R-:W-:Y:S02]  /*48a0*/  SHF.R.S32.HI R227, RZ, 0x1f, R55 ;  /* 0x0000001fffe37819 */ /* 0x000fe40000011437 */
[----:B------:R-:W-:Y:S02]  /*48b0*/  IADD3 R228, P2, R55, UR14, RZ ;  /* 0x0000000e37e47c10 */ /* 0x000fe4000ff5e0ff */
[----:B------:R-:W-:Y:S02]  /*48c0*/  CS2R R54, SRZ ;  /* 0x0000000000367805 */ /* 0x000fe4000001ff00 */
[----:B------:R-:W-:Y:S02]  /*48d0*/  SHF.R.S32.HI R13, RZ, 0x1f, R181 ;  /* 0x0000001fff0d7819 */ /* 0x000fe400000114b5 */
[----:B------:R-:W-:-:S02]  /*48e0*/  IADD3.X R180, R180, UR15, RZ, P0, !PT ;  /* 0x0000000fb4b47c10 */ /* 0x000fc400087fe4ff */
[----:B------:R-:W-:Y:S02]  /*48f0*/  SHF.R.S32.HI R215, RZ, 0x1f, R31 ;  /* 0x0000001fffd77819 */ /* 0x000fe4000001141f */
[----:B------:R-:W-:Y:S02]  /*4900*/  IADD3 R216, P1, R31, UR14, RZ ;  /* 0x0000000e1fd87c10 */ /* 0x000fe4000ff3e0ff */
[----:B------:R-:W-:Y:S02]  /*4910*/  SHF.R.S32.HI R182, RZ, 0x1f, R169 ;  /* 0x0000001fffb67819 */ /* 0x000fe400000114a9 */
[----:B------:R-:W-:Y:S02]  /*4920*/  IADD3.X R168, R168, UR15, RZ, P4, !PT ;  /* 0x0000000fa8a87c10 */ /* 0x000fe4000a7fe4ff */
[----:B------:R-:W-:Y:S02]  /*4930*/  IADD3 R181, P0, R181, UR14, RZ ;  /* 0x0000000eb5b57c10 */ /* 0x000fe4000ff1e0ff */
[----:B------:R-:W-:-:S02]  /*4940*/  IADD3.X R156, R156, UR15, RZ, P6, !PT ;  /* 0x0000000f9c9c7c10 */ /* 0x000fc4000b7fe4ff */
[----:B------:R-:W-:Y:S02]  /*4950*/  IADD3 R169, P4, R169, UR14, RZ ;  /* 0x0000000ea9a97c10 */ /* 0x000fe4000ff9e0ff */
[----:B------:R-:W-:Y:S02]  /*4960*/  IADD3.X R239, R239, UR15, RZ, P3, !PT ;  /* 0x0000000fefef7c10 */ /* 0x000fe40009ffe4ff */
[----:B------:R-:W-:Y:S02]  /*4970*/  SHF.R.S32.HI R170, RZ, 0x1f, R49 ;  /* 0x0000001fffaa7819 */ /* 0x000fe40000011431 */
[----:B------:R-:W-:Y:S02]  /*4980*/  IADD3 R157, P6, R49, UR14, RZ ;  /* 0x0000000e319d7c10 */ /* 0x000fe4000ffde0ff */
[----:B------:R-:W-:Y:S02]  /*4990*/  CS2R R48, SRZ ;  /* 0x0000000000307805 */ /* 0x000fe4000001ff00 */
[----:B------:R-:W-:-:S02]  /*49a0*/  IADD3.X R227, R227, UR15, RZ, P2, !PT ;  /* 0x0000000fe3e37c10 */ /* 0x000fc400097fe4ff */
[----:B------:R-:W-:Y:S02]  /*49b0*/  IADD3 R187, P3, R61, UR14, RZ ;  /* 0x0000000e3dbb7c10 */ /* 0x000fe4000ff7e0ff */
[----:B------:R-:W-:Y:S02]  /*49c0*/  IADD3.X R215, R215, UR15, RZ, P1, !PT ;  /* 0x0000000fd7d77c10 */ /* 0x000fe40008ffe4ff */
[----:B------:R-:W-:Y:S01]  /*49d0*/  SHF.R.S32.HI R241, RZ, 0x1f, R43 ;  /* 0x0000001ffff17819 */ /* 0x000fe2000001142b */
[----:B------:R0:W-:Y:S01]  /*49e0*/  STL [R1+0x4], R187 ;  /* 0x000004bb01007387 */ /* 0x0001e20000100800 */
[----:B------:R-:W-:Y:S02]  /*49f0*/  IADD3 R242, P2, R43, UR14, RZ ;  /* 0x0000000e2bf27c10 */ /* 0x000fe4000ff5e0ff */
[----:B------:R-:W-:Y:S02]  /*4a00*/  CS2R R42, SRZ ;  /* 0x00000000002a7805 */ /* 0x000fe4000001ff00 */
[----:B------:R-:W-:-:S02]  /*4a10*/  IADD3.X R13, R13, UR15, RZ, P0, !PT ;  /* 0x0000000f0d0d7c10 */ /* 0x000fc400087fe4ff */
[----:B------:R-:W-:Y:S02]  /*4a20*/  SHF.R.S32.HI R229, RZ, 0x1f, R37 ;  /* 0x0000001fffe57819 */ /* 0x000fe40000011425 */
[----:B------:R-:W-:Y:S02]  /*4a30*/  IADD3 R230, P1, R37, UR14, RZ ;  /* 0x0000000e25e67c10 */ /* 0x000fe4000ff3e0ff */
[----:B------:R-:W-:Y:S02]  /*4a40*/  CS2R R36, SRZ ;  /* 0x0000000000247805 */ /* 0x000fe4000001ff00 */
[----:B------:R-:W-:Y:S02]  /*4a50*/  SHF.R.S32.HI R12, RZ, 0x1f, R183 ;  /* 0x0000001fff0c7819 */ /* 0x000fe400000114b7 */
[----:B------:R-:W-:Y:S02]  /*4a60*/  IADD3.X R182, R182, UR15, RZ, P4, !PT ;  /* 0x0000000fb6b67c10 */ /* 0x000fe4000a7fe4ff */
[----:B------:R-:W-:-:S02]  /*4a70*/  SHF.R.S32.HI R217, RZ, 0x1f, R32 ;  /* 0x0000001fffd97819 */ /* 0x000fc40000011420 */
[----:B------:R-:W-:Y:S02]  /*4a80*/  IADD3 R218, P0, R32, UR14, RZ ;  /* 0x0000000e20da7c10 */ /* 0x000fe4000ff1e0ff */
[----:B------:R-:W-:Y:S02]  /*4a90*/  SHF.R.S32.HI R184, RZ, 0x1f, R171 ;  /* 0x0000001fffb87819 */ /* 0x000fe400000114ab */
[----:B------:R-:W-:Y:S02]  /*4aa0*/  IADD3.X R170, R170, UR15, RZ, P6, !PT ;  /* 0x0000000faaaa7c10 */ /* 0x000fe4000b7fe4ff */
[----:B------:R-:W-:Y:S02]  /*4ab0*/  IADD3 R183, P4, R183, UR14, RZ ;  /* 0x0000000eb7b77c10 */ /* 0x000fe4000ff9e0ff */
[----:B------:R-:W-:Y:S02]  /*4ac0*/  IADD3 R171, P6, R171, UR14, RZ ;  /* 0x0000000eabab7c10 */ /* 0x000fe4000ffde0ff */
[----:B------:R-:W-:-:S02]  /*4ad0*/  IADD3.X R241, R241, UR15, RZ, P2, !PT ;  /* 0x0000000ff1f17c10 */ /* 0x000fc400097fe4ff */
[----:B------:R-:W-:Y:S02]  /*4ae0*/  IADD3.X R229, R229, UR15, RZ, P1, !PT ;  /* 0x0000000fe5e57c10 */ /* 0x000fe40008ffe4ff */
[----:B0-----:R-:W-:Y:S02]  /*4af0*/  IADD3 R187, P2, R63, UR14, RZ ;  /* 0x0000000e3fbb7c10 */ /* 0x001fe4000ff5e0ff */
[----:B------:R-:W-:Y:S02]  /*4b00*/  IADD3.X R217, R217, UR15, RZ, P0, !PT ;  /* 0x0000000fd9d97c10 */ /* 0x000fe400087fe4ff */
[----:B------:R-:W-:Y:S01]  /*4b10*/  SHF.R.S32.HI R243, RZ, 0x1f, R57 ;  /* 0x0000001ffff37819 */ /* 0x000fe20000011439 */
[----:B------:R0:W-:Y:S01]  /*4b20*/  STL [R1+0xc], R187 ;  /* 0x00000cbb01007387 */ /* 0x0001e20000100800 */
[----:B------:R-:W-:Y:S02]  /*4b30*/  IADD3 R244, P1, R57, UR14, RZ ;  /* 0x0000000e39f47c10 */ /* 0x000fe4000ff3e0ff */
[----:B------:R-:W-:-:S02]  /*4b40*/  CS2R R56, SRZ ;  /* 0x0000000000387805 */ /* 0x000fc4000001ff00 */
        /* <DEDUP_REMOVED lines=9> */
[----:B------:R-:W-:Y:S02]  /*4be0*/  SHF.R.S32.HI R186, RZ, 0x1f, R51 ;  /* 0x0000001fffba7819 */ /* 0x000fe40000011433 */
[----:B------:R-:W-:Y:S02]  /*4bf0*/  IADD3 R173, P5, R51, UR14, RZ ;  /* 0x0000000e33ad7c10 */ /* 0x000fe4000ffbe0ff */
[----:B------:R-:W-:-:S02]  /*4c00*/  CS2R R50, SRZ ;  /* 0x0000000000327805 */ /* 0x000fc4000001ff00 */
[----:B------:R-:W-:Y:S02]  /*4c10*/  IADD3.X R243, R243, UR15, RZ, P1, !PT ;  /* 0x0000000ff3f37c10 */ /* 0x000fe40008ffe4ff */
[----:B------:R-:W-:Y:S02]  /*4c20*/  IADD3.X R231, R231, UR15, RZ, P0, !PT ;  /* 0x0000000fe7e77c10 */ /* 0x000fe400087fe4ff */
[----:B0-----:R-:W-:Y:S02]  /*4c30*/  IADD3 R187, P1, R65, UR14, RZ ;  /* 0x0000000e41bb7c10 */ /* 0x001fe4000ff3e0ff */
[----:B------:R-:W-:Y:S02]  /*4c40*/  IADD3.X R219, R219, UR15, RZ, P4, !PT ;  /* 0x0000000fdbdb7c10 */ /* 0x000fe4000a7fe4ff */
[----:B------:R-:W-:Y:S01]  /*4c50*/  SHF.R.S32.HI R245, RZ, 0x1f, R44 ;  /* 0x0000001ffff57819 */ /* 0x000fe2000001142c */
[----:B------:R0:W-:Y:S01]  /*4c60*/  STL [R1+0x14], R187 ;  /* 0x000014bb01007387 */ /* 0x0001e20000100800 */
[----:B------:R-:W-:-:S02]  /*4c70*/  IADD3 R246, P0, R44, UR14, RZ ;  /* 0x0000000e2cf67c10 */ /* 0x000fc4000ff1e0ff */
[----:B------:R-:W-:Y:S02]  /*4c80*/  IADD3.X R11, R11, UR15, RZ, P6, !PT ;  /* 0x0000000f0b0b7c10 */ /* 0x000fe4000b7fe4ff */
[----:B------:R-:W-:Y:S02]  /*4c90*/  SHF.R.S32.HI R233, RZ, 0x1f, R39 ;  /* 0x0000001fffe97819 */ /* 0x000fe40000011427 */
[----:B------:R-:W-:Y:S02]  /*4ca0*/  IADD3 R234, P4, R39, UR14, RZ ;  /* 0x0000000e27ea7c10 */ /* 0x000fe4000ff9e0ff */
[----:B------:R-:W-:Y:S02]  /*4cb0*/  CS2R R38, SRZ ;  /* 0x0000000000267805 */ /* 0x000fe4000001ff00 */
[----:B------:R-:W-:Y:S02]  /*4cc0*/  IADD3.X R186, R186, UR15, RZ, P5, !PT ;  /* 0x0000000fbaba7c10 */ /* 0x000fe4000affe4ff */
[----:B------:R-:W-:-:S02]  /*4cd0*/  SHF.R.S32.HI R221, RZ, 0x1f, R34 ;  /* 0x0000001fffdd7819 */ /* 0x000fc40000011422 */
[----:B------:R-:W-:Y:S02]  /*4ce0*/  IADD3 R222, P6, R34, UR14, RZ ;  /* 0x0000000e22de7c10 */ /* 0x000fe4000ffde0ff */
[----:B------:R-:W-:Y:S02]  /*4cf0*/  SHF.R.S32.HI R10, RZ, 0x1f, R29 ;  /* 0x0000001fff0a7819 */ /* 0x000fe4000001141d */
[----:B------:R-:W-:Y:S02]  /*4d00*/  IADD3 R17, P5, R29, UR14, RZ ;  /* 0x0000000e1d117c10 */ /* 0x000fe4000ffbe0ff */
[----:B------:R-:W-:Y:S02]  /*4d10*/  IADD3.X R245, R245, UR15, RZ, P0, !PT ;  /* 0x0000000ff5f57c10 */ /* 0x000fe400087fe4ff */
[----:B------:R-:W-:Y:S02]  /*4d20*/  IADD3.X R233, R233, UR15, RZ, P4, !PT ;  /* 0x0000000fe9e97c10 */ /* 0x000fe4000a7fe4ff */
[----:B0-----:R-:W-:-:S02]  /*4d30*/  IADD3 R187, P0, R67, UR14, RZ ;  /* 0x0000000e43bb7c10 */ /* 0x001fc4000ff1e0ff */
[----:B------:R-:W-:Y:S02]  /*4d40*/  IADD3.X R221, R221, UR15, RZ, P6, !PT ;  /* 0x0000000fdddd7c10 */ /* 0x000fe4000b7fe4ff */
[----:B------:R-:W-:Y:S01]  /*4d50*/  SHF.R.S32.HI R247, RZ, 0x1f, R45 ;  /* 0x0000001ffff77819 */ /* 0x000fe2000001142d */
[----:B------:R0:W-:Y:S01]  /*4d60*/  STL [R1+0x1c], R187 ;  /* 0x00001cbb01007387 */ /* 0x0001e20000100800 */
        /* <DEDUP_REMOVED lines=15> */
[----:B------:R-:W-:Y:S02]  /*4e60*/  SHF.R.S32.HI R237, RZ, 0x1f, R41 ;  /* 0x0000001fffed7819 */ /* 0x000fe40000011429 */
[----:B------:R-:W-:-:S02]  /*4e70*/  IADD3 R238, P5, R41, UR14, RZ ;  /* 0x0000000e29ee7c10 */ /* 0x000fc4000ffbe0ff */
[----:B------:R-:W-:Y:S02]  /*4e80*/  CS2R R40, SRZ ;  /* 0x0000000000287805 */ /* 0x000fe4000001ff00 */
[----:B------:R-:W-:Y:S02]  /*4e90*/  IADD3.X R249, R249, UR15, RZ, P6, !PT ;  /* 0x0000000ff9f97c10 */ /* 0x000fe4000b7fe4ff */
[----:B------:R-:W-:Y:S02]  /*4ea0*/  IADD3.X R237, R237, UR15, RZ, P5, !PT ;  /* 0x0000000feded7c10 */ /* 0x000fe4000affe4ff */
[----:B0-----:R-:W-:Y:S02]  /*4eb0*/  IADD3 R187, P6, R71, UR14, RZ ;  /* 0x0000000e47bb7c10 */ /* 0x001fe4000ffde0ff */
[----:B------:R-:W-:Y:S02]  /*4ec0*/  SHF.R.S32.HI R251, RZ, 0x1f, R59 ;  /* 0x0000001ffffb7819 */ /* 0x000fe4000001143b */
[----:B------:R-:W-:Y:S01]  /*4ed0*/  IADD3 R252, P5, R59, UR14, RZ ;  /* 0x0000000e3bfc7c10 */ /* 0x000fe2000ffbe0ff */
[----:B------:R0:W-:Y:S01]  /*4ee0*/  STL [R1+0x2c], R187 ;  /* 0x00002cbb01007387 */ /* 0x0001e20000100800 */
[----:B------:R-:W-:-:S02]  /*4ef0*/  SHF.R.S32.HI R28, RZ, 0x1f, R61 ;  /* 0x0000001fff1c7819 */ /* 0x000fc4000001143d */
[----:B------:R-:W-:Y:S02]  /*4f00*/  CS2R R58, SRZ ;  /* 0x00000000003a7805 */ /* 0x000fe4000001ff00 */
[----:B------:R-:W-:Y:S02]  /*4f10*/  IADD3.X R251, R251, UR15, RZ, P5, !PT ;  /* 0x0000000ffbfb7c10 */ /* 0x000fe4000affe4ff */
[----:B------:R-:W-:Y:S02]  /*4f20*/  CS2R R60, SRZ ;  /* 0x00000000003c7805 */ /* 0x000fe4000001ff00 */
[----:B------:R-:W-:Y:S02]  /*4f30*/  IADD3.X R188, R28, UR15, RZ, P3, !PT ;  /* 0x0000000f1cbc7c10 */ /* 0x000fe40009ffe4ff */
[----:B------:R-:W-:Y:S02]  /*4f40*/  SHF.R.S32.HI R29, RZ, 0x1f, R63 ;  /* 0x0000001fff1d7819 */ /* 0x000fe4000001143f */
[----:B------:R-:W-:-:S02]  /*4f50*/  CS2R R62, SRZ ;  /* 0x00000000003e7805 */ /* 0x000fc4000001ff00 */
[----:B------:R-:W-:Y:S02]  /*4f60*/  SHF.R.S32.HI R30, RZ, 0x1f, R65 ;  /* 0x0000001fff1e7819 */ /* 0x000fe40000011441 */
[----:B------:R-:W-:Y:S02]  /*4f70*/  CS2R R64, SRZ ;  /* 0x0000000000407805 */ /* 0x000fe4000001ff00 */
[----:B0-----:R-:W-:Y:S02]  /*4f80*/  IADD3 R187, P5, R73, UR14, RZ ;  /* 0x0000000e49bb7c10 */ /* 0x001fe4000ffbe0ff */
[----:B------:R-:W-:Y:S02]  /*4f90*/  SHF.R.S32.HI R31, RZ, 0x1f, R67 ;  /* 0x0000001fff1f7819 */ /* 0x000fe40000011443 */
[----:B------:R-:W-:Y:S02]  /*4fa0*/  CS2R R66, SRZ ;  /* 0x0000000000427805 */ /* 0x000fe4000001ff00 */
[----:B------:R-:W-:Y:S01]  /*4fb0*/  SHF.R.S32.HI R32, RZ, 0x1f, R69 ;  /* 0x0000001fff207819 */ /* 0x000fe20000011445 */
[----:B------:R0:W-:Y:S01]  /*4fc0*/  STL [R1+0x34], R187 ;  /* 0x000034bb01007387 */ /* 0x0001e20000100800 */
[----:B------:R-:W-:-:S02]  /*4fd0*/  SHF.R.S32.HI R33, RZ, 0x1f, R71 ;  /* 0x0000001fff217819 */ /* 0x000fc40000011447 */
[----:B------:R-:W-:Y:S02]  /*4fe0*/  CS2R R68, SRZ ;  /* 0x0000000000447805 */ /* 0x000fe4000001ff00 */
[----:B------:R-:W-:Y:S01]  /*4ff0*/  SHF.R.S32.HI R34, RZ, 0x1f, R73 ;  /* 0x0000001fff227819 */ /* 0x000fe20000011449 */
[----:B------:R1:W-:Y:S01]  /*5000*/  STL [R1], R188 ;  /* 0x000000bc01007387 */ /* 0x0003e20000100800 */
[----:B------:R-:W-:Y:S02]  /*5010*/  SHF.R.S32.HI R35, RZ, 0x1f, R75 ;  /* 0x0000001fff237819 */ /* 0x000fe4000001144b */
[----:B------:R-:W-:Y:S02]  /*5020*/  CS2R R70, SRZ ;  /* 0x0000000000467805 */ /* 0x000fe4000001ff00 */
[----:B------:R-:W-:Y:S02]  /*5030*/  SHF.R.S32.HI R28, RZ, 0x1f, R77 ;  /* 0x0000001fff1c7819 */ /* 0x000fe4000001144d */
[----:B------:R-:W-:-:S02]  /*5040*/  CS2R R72, SRZ ;  /* 0x0000000000487805 */ /* 0x000fc4000001ff00 */
[----:B------:R-:W-:Y:S02]  /*5050*/  LOP3.LUT R2, R2, R18, RZ, 0xfc, !PT ;  /* 0x0000001202027212 */ /* 0x000fe400078efcff */
[----:B0-----:R-:W-:Y:S02]  /*5060*/  IADD3 R187, P3, R75, UR14, RZ ;  /* 0x0000000e4bbb7c10 */ /* 0x001fe4000ff7e0ff */
[----:B------:R-:W-:Y:S02]  /*5070*/  CS2R R74, SRZ ;  /* 0x00000000004a7805 */ /* 0x000fe4000001ff00 */
[----:B-1----:R-:W-:Y:S01]  /*5080*/  IADD3.X R188, R29, UR15, RZ, P2, !PT ;  /* 0x0000000f1dbc7c10 */ /* 0x002fe200097fe4ff */
[----:B------:R0:W-:Y:S01]  /*5090*/  STL [R1+0x3c], R187 ;  /* 0x00003cbb01007387 */ /* 0x0001e20000100800 */
[----:B------:R-:W-:-:S03]  /*50a0*/  SHF.R.S32.HI R29, RZ, 0x1f, R79 ;  /* 0x0000001fff1d7819 */ /* 0x000fc6000001144f */
[----:B------:R1:W-:Y:S01]  /*50b0*/  STL [R1+0x8], R188 ;  /* 0x000008bc01007387 */ /* 0x0003e20000100800 */
        /* <DEDUP_REMOVED lines=21> */
[----:B------:R0:W-:Y:S04]  /*5210*/  STL [R1+0x5c], R187 ;  /* 0x00005cbb01007387 */ /* 0x0001e80000100800 */
[----:B------:R1:W-:Y:S01]  /*5220*/  STL [R1+0x28], R188 ;  /* 0x000028bc01007387 */ /* 0x0003e20000100800 */
[----:B0-----:R-:W-:-:S02]  /*5230*/  IADD3 R187, P6, R26, UR14, RZ ;  /* 0x0000000e1abb7c10 */ /* 0x001fc4000ffde0ff */
[----:B------:R-:W-:Y:S02]  /*5240*/  SHF.R.S32.HI R26, RZ, 0x1f, R25 ;  /* 0x0000001fff1a7819 */ /* 0x000fe40000011419 */
[----:B-1----:R-:W-:Y:S01]  /*5250*/  IADD3.X R188, R34, UR15, RZ, P5, !PT ;  /* 0x0000000f22bc7c10 */ /* 0x002fe2000affe4ff */
[----:B------:R0:W-:Y:S04]  /*5260*/  STL [R1+0x64], R187 ;  /* 0x000064bb01007387 */ /* 0x0001e80000100800 */
[----:B------:R1:W-:Y:S01]  /*5270*/  STL [R1+0x30], R188 ;  /* 0x000030bc01007387 */ /* 0x0003e20000100800 */
[----:B0-----:R-:W-:Y:S02]  /*5280*/  IADD3 R187, P5, R25, UR14, RZ ;  /* 0x0000000e19bb7c10 */ /* 0x001fe4000ffbe0ff */
[----:B------:R-:W-:-:S02]  /*5290*/  SHF.R.S32.HI R25, RZ, 0x1f, R24 ;  /* 0x0000001fff197819 */ /* 0x000fc40000011418 */
[----:B-1----:R-:W-:Y:S01]  /*52a0*/  IADD3.X R188, R35, UR15, RZ, P3, !PT ;  /* 0x0000000f23bc7c10 */ /* 0x002fe20009ffe4ff */
[----:B------:R0:W-:Y:S01]  /*52b0*/  STL [R1+0x6c], R187 ;  /* 0x00006cbb01007387 */ /* 0x0001e20000100800 */
[----:B------:R-:W-:-:S03]  /*52c0*/  CS2R R34, SRZ ;  /* 0x0000000000227805 */ /* 0x000fc6000001ff00 */
[----:B------:R1:W-:Y:S01]  /*52d0*/  STL [R1+0x38], R188 ;  /* 0x000038bc01007387 */ /* 0x0003e20000100800 */
[----:B0-----:R-:W-:Y:S02]  /*52e0*/  IADD3 R187, P3, R24, UR14, RZ ;  /* 0x0000000e18bb7c10 */ /* 0x001fe4000ff7e0ff */
[----:B------:R-:W-:Y:S02]  /*52f0*/  SHF.R.S32.HI R24, RZ, 0x1f, R8 ;  /* 0x0000001fff187819 */ /* 0x000fe40000011408 */
[----:B-1----:R-:W-:Y:S01]  /*5300*/  IADD3.X R188, R28, UR15, RZ, P2, !PT ;  /* 0x0000000f1cbc7c10 */ /* 0x002fe200097fe4ff */
[----:B------:R0:W-:Y:S01]  /*5310*/  STL [R1+0x74], R187 ;  /* 0x000074bb01007387 */ /* 0x0001e20000100800 */
[----:B------:R-:W-:Y:S02]  /*5320*/  SHF.R.S32.HI R28, RZ, 0x1f, R5 ;  /* 0x0000001fff1c7819 */ /* 0x000fe40000011405 */
[----:B------:R-:W-:Y:S01]  /*5330*/  IADD3.X R189, R25, UR15, RZ, P3, !PT ;  /* 0x0000000f19bd7c10 */ /* 0x000fe20009ffe4ff */
[----:B------:R1:W-:Y:S01]  /*5340*/  STL [R1+0x40], R188 ;  /* 0x000040bc01007387 */ /* 0x0003e20000100800 */
[----:B0-----:R-:W-:-:S02]  /*5350*/  IADD3 R187, P2, R8, UR14, RZ ;  /* 0x0000000e08bb7c10 */ /* 0x001fc4000ff5e0ff */
[----:B------:R-:W-:Y:S02]  /*5360*/  IADD3.X R8, R29, UR15, RZ, P1, !PT ;  /* 0x0000000f1d087c10 */ /* 0x000fe40008ffe4ff */
[----:B-1----:R-:W-:Y:S01]  /*5370*/  IADD3.X R188, R32, UR15, RZ, P6, !PT ;  /* 0x0000000f20bc7c10 */ /* 0x002fe2000b7fe4ff */
[----:B------:R0:W-:Y:S01]  /*5380*/  STL [R1+0x7c], R187 ;  /* 0x00007cbb01007387 */ /* 0x0001e20000100800 */
[----:B------:R-:W-:-:S03]  /*5390*/  CS2R R32, SRZ ;  /* 0x0000000000207805 */ /* 0x000fc6000001ff00 */
[----:B------:R1:W-:Y:S01]  /*53a0*/  STL [R1+0x48], R8 ;  /* 0x0000480801007387 */ /* 0x0003e20000100800 */
[----:B0-----:R-:W-:Y:S02]  /*53b0*/  IADD3 R187, P1, R5, UR14, RZ ;  /* 0x0000000e05bb7c10 */ /* 0x001fe4000ff3e0ff */
[----:B------:R-:W-:Y:S02]  /*53c0*/  SHF.R.S32.HI R5, RZ, 0x1f, R4 ;  /* 0x0000001fff057819 */ /* 0x000fe40000011404 */
[----:B-1----:R-:W-:Y:S01]  /*53d0*/  IADD3.X R8, R30, UR15, RZ, P0, !PT ;  /* 0x0000000f1e087c10 */ /* 0x002fe200087fe4ff */
[----:B------:R0:W-:Y:S04]  /*53e0*/  STL [R1+0x84], R187 ;  /* 0x000084bb01007387 */ /* 0x0001e80000100800 */
[----:B------:R1:W-:Y:S01]  /*53f0*/  STL [R1+0x50], R8 ;  /* 0x0000500801007387 */ /* 0x0003e20000100800 */
[----:B0-----:R-:W-:-:S02]  /*5400*/  IADD3 R187, P0, R4, UR14, RZ ;  /* 0x0000000e04bb7c10 */ /* 0x001fc4000ff1e0ff */
[----:B------:R-:W-:Y:S02]  /*5410*/  SHF.R.S32.HI R4, RZ, 0x1f, R27 ;  /* 0x0000001fff047819 */ /* 0x000fe4000001141b */
[----:B-1----:R-:W-:Y:S01]  /*5420*/  IADD3.X R8, R31, UR15, RZ, P4, !PT ;  /* 0x0000000f1f087c10 */ /* 0x002fe2000a7fe4ff */
[----:B------:R0:W-:Y:S01]  /*5430*/  STL [R1+0x8c], R187 ;  /* 0x00008cbb01007387 */ /* 0x0001e20000100800 */
[----:B------:R-:W-:Y:S02]  /*5440*/  IADD3.X R5, R5, UR15, RZ, P0, !PT ;  /* 0x0000000f05057c10 */ /* 0x000fe400087fe4ff */
[----:B------:R-:W-:Y:S01]  /*5450*/  CS2R R30, SRZ ;  /* 0x00000000001e7805 */ /* 0x000fe2000001ff00 */
[----:B------:R1:W-:Y:S01]  /*5460*/  STL [R1+0x58], R8 ;  /* 0x0000580801007387 */ /* 0x0003e20000100800 */
[----:B0-----:R-:W-:-:S04]  /*5470*/  IADD3 R187, P4, R27, UR14, RZ ;  /* 0x0000000e1bbb7c10 */ /* 0x001fc8000ff9e0ff */
[----:B------:R-:W-:Y:S01]  /*5480*/  IADD3.X R4, R4, UR15, RZ, P4, !PT ;  /* 0x0000000f04047c10 */ /* 0x000fe2000a7fe4ff */
[----:B------:R0:W-:Y:S01]  /*5490*/  STL [R1+0x94], R187 ;  /* 0x000094bb01007387 */ /* 0x0001e20000100800 */
[C---:B-1----:R-:W-:Y:S01]  /*54a0*/  IADD3 R8, P6, R7.reuse, UR12, RZ ;  /* 0x0000000c07087c10 */ /* 0x042fe2000ffde0ff */
[----:B------:R-:W-:Y:S02]  /*54b0*/  USHF.L.U32 UR12, UR5, 0x5, URZ ;  /* 0x00000005050c7899 */ /* 0x000fe4000800063f */
[----:B------:R1:W-:Y:S01]  /*54c0*/  STL [R1+0x60], R188 ;  /* 0x000060bc01007387 */ /* 0x0003e20000100800 */
[----:B------:R-:W-:Y:S01]  /*54d0*/  LEA.HI.X.SX32 R7, R7, UR13, 0x1, P6 ;  /* 0x0000000d07077c11 */ /* 0x000fe2000b0f0eff */
[----:B------:R-:W-:Y:S01]  /*54e0*/  USHF.R.S32.HI UR13, URZ, 0x1f, UR12 ;  /* 0x0000001f3f0d7899 */ /* 0x000fe2000801140c */
[----:B0-----:R-:W-:Y:S02]  /*54f0*/  IADD3.X R187, R26, UR15, RZ, P5, !PT ;  /* 0x0000000f1abb7c10 */ /* 0x001fe4000affe4ff */
[----:B------:R-:W-:-:S02]  /*5500*/  CS2R R26, SRZ ;  /* 0x00000000001a7805 */ /* 0x000fc4000001ff00 */
[----:B-1----:R-:W-:Y:S01]  /*5510*/  IADD3.X R188, R24, UR15, RZ, P2, !PT ;  /* 0x0000000f18bc7c10 */ /* 0x002fe200097fe4ff */
[----:B------:R0:W-:Y:S01]  /*5520*/  STL [R1+0x68], R187 ;  /* 0x000068bb01007387 */ /* 0x0001e20000100800 */
[----:B------:R-:W-:-:S03]  /*5530*/  CS2R R24, SRZ ;  /* 0x0000000000187805 */ /* 0x000fc6000001ff00 */
[----:B------:R1:W-:Y:S04]  /*5540*/  STL [R1+0x70], R189 ;  /* 0x000070bd01007387 */ /* 0x0003e80000100800 */
[----:B------:R2:W-:Y:S01]  /*5550*/  STL [R1+0x78], R188 ;  /* 0x000078bc01007387 */ /* 0x0005e20000100800 */
[----:B0-----:R-:W-:Y:S02]  /*5560*/  IADD3.X R187, R28, UR15, RZ, P1, !PT ;  /* 0x0000000f1cbb7c10 */ /* 0x001fe40008ffe4ff */
[----:B------:R-:W-:Y:S02]  /*5570*/  CS2R R28, SRZ ;  /* 0x00000000001c7805 */ /* 0x000fe4000001ff00 */
[C---:B-1----:R-:W-:Y:S01]  /*5580*/  LOP3.LUT R189, R18.reuse, 0x6, RZ, 0xfc, !PT ;  /* 0x0000000612bd7812 */ /* 0x042fe200078efcff */
[----:B------:R0:W-:Y:S01]  /*5590*/  STL [R1+0x80], R187 ;  /* 0x000080bb01007387 */ /* 0x0001e20000100800 */
[----:B--2---:R-:W-:-:S03]  /*55a0*/  LOP3.LUT R188, R18, 0x4, RZ, 0xfc, !PT ;  /* 0x0000000412bc7812 */ /* 0x004fc600078efcff */
[----:B------:R1:W-:Y:S04]  /*55b0*/  STL [R1+0x88], R5 ;  /* 0x0000880501007387 */ /* 0x0003e80000100800 */
[----:B------:R2:W-:Y:S01]  /*55c0*/  STL [R1+0x90], R4 ;  /* 0x0000900401007387 */ /* 0x0005e20000100800 */
[----:B0-----:R-:W-:Y:S02]  /*55d0*/  LOP3.LUT R187, R18, 0x2, RZ, 0xfc, !PT ;  /* 0x0000000212bb7812 */ /* 0x001fe400078efcff */
[----:B-1----:R-:W-:Y:S02]  /*55e0*/  LOP3.LUT R5, R0, 0x1f, RZ, 0xc0, !PT ;  /* 0x0000001f00057812 */ /* 0x002fe400078ec0ff */
[----:B------:R-:W0:Y:S01]  /*55f0*/  LDC R0, c[0x0][0x238] ;  /* 0x00008e00ff007b82 */ /* 0x000e220000000800 */
[----:B--2---:R-:W-:Y:S01]  /*5600*/  LOP3.LUT R4, R202, 0x10, RZ, 0x3c, !PT ;  /* 0x00000010ca047812 */ /* 0x004fe200078e3cff */
[----:B0-----:R-:W-:-:S02]  /*5610*/  IMAD R199, R199, R0, RZ ;  /* 0x00000000c7c77224 */ /* 0x001fc400078e02ff */
[-C--:B------:R-:W-:Y:S02]  /*5620*/  IMAD R198, R198, R0.reuse, RZ ;  /* 0x00000000c6c67224 */ /* 0x080fe400078e02ff */
[-C--:B------:R-:W-:Y:S01]  /*5630*/  IMAD R197, R197, R0.reuse, RZ ;  /* 0x00000000c5c57224 */ /* 0x080fe200078e02ff */
[----:B------:R-:W-:Y:S01]  /*5640*/  STL [R1+0xd0], R199 ;  /* 0x0000d0c701007387 */ /* 0x000fe20000100800 */
[-C--:B------:R-:W-:Y:S02]  /*5650*/  IMAD R196, R196, R0.reuse, RZ ;  /* 0x00000000c4c47224 */ /* 0x080fe400078e02ff */
[-C--:B------:R-:W-:Y:S01]  /*5660*/  IMAD R195, R195, R0.reuse, RZ ;  /* 0x00000000c3c37224 */ /* 0x080fe200078e02ff */
[----:B------:R-:W-:Y:S01]  /*5670*/  STL [R1+0xcc], R198 ;  /* 0x0000ccc601007387 */ /* 0x000fe20000100800 */
[-C--:B------:R-:W-:Y:S02]  /*5680*/  IMAD R194, R194, R0.reuse, RZ ;  /* 0x00000000c2c27224 */ /* 0x080fe400078e02ff */
[-C--:B------:R-:W-:Y:S01]  /*5690*/  IMAD R193, R193, R0.reuse, RZ ;  /* 0x00000000c1c17224 */ /* 0x080fe200078e02ff */
[----:B------:R-:W-:Y:S01]  /*56a0*/  STL [R1+0xc8], R197 ;  /* 0x0000c8c501007387 */ /* 0x000fe20000100800 */
[----:B------:R-:W-:-:S02]  /*56b0*/  IMAD R192, R192, R0, RZ ;  /* 0x00000000c0c07224 */ /* 0x000fc400078e02ff */
        /* <DEDUP_REMOVED lines=11> */
[----:B------:R-:W-:Y:S01]  /*5770*/  IMAD R0, R187, R0, RZ ;  /* 0x00000000bb007224 */ /* 0x000fe200078e02ff */
[----:B------:R-:W-:Y:S02]  /*5780*/  LOP3.LUT R187, R2, 0x10, RZ, 0x3c, !PT ;  /* 0x0000001002bb7812 */ /* 0x000fe400078e3cff */
[----:B------:R-:W-:Y:S04]  /*5790*/  STL [R1+0xb4], R192 ;  /* 0x0000b4c001007387 */ /* 0x000fe80000100800 */
[----:B------:R-:W-:Y:S04]  /*57a0*/  STL [R1+0xb0], R191 ;  /* 0x0000b0bf01007387 */ /* 0x000fe80000100800 */
[----:B------:R-:W-:Y:S04]  /*57b0*/  STL [R1+0xac], R190 ;  /* 0x0000acbe01007387 */ /* 0x000fe80000100800 */
[----:B------:R-:W-:Y:S04]  /*57c0*/  STL [R1+0xa8], R189 ;  /* 0x0000a8bd01007387 */ /* 0x000fe80000100800 */
[----:B------:R-:W-:Y:S04]  /*57d0*/  STL [R1+0xa4], R188 ;  /* 0x0000a4bc01007387 */ /* 0x000fe80000100800 */
[----:B------:R0:W-:Y:S04]  /*57e0*/  STL [R1+0xa0], R0 ;  /* 0x0000a00001007387 */ /* 0x0001e80000100800 */
[----:B------:R1:W-:Y:S01]  /*57f0*/  STL [R1+0x98], R187 ;  /* 0x000098bb01007387 */ /* 0x0003e20000100800 */
[----:B0-----:R-:W-:-:S05]  /*5800*/  IMAD R0, R5, UR5, RZ ;  /* 0x0000000505007c24 */ /* 0x001fca000f8e02ff */
[----:B-1----:R-:W-:-:S07]  /*5810*/  SHF.R.S32.HI R188, RZ, 0x1f, R0 ;  /* 0x0000001fffbc7819 */ /* 0x002fce0000011400 */
.L_x_1:
[----:B------:R-:W2:Y:S01]  /*5820*/  LDL R4, [R1+0xa0] ;  /* 0x0000a00001047983 */ /* 0x000ea20000100800 */
[----:B------:R-:W0:Y:S01]  /*5830*/  LDC R5, c[0x0][0x238] ;  /* 0x00008e00ff057b82 */ /* 0x000e220000000800 */
[C---:B------:R-:W-:Y:S02]  /*5840*/  LOP3.LUT R188, R18.reuse, 0x2, RZ, 0xfc, !PT ;  /* 0x0000000212bc7812 */ /* 0x040fe400078efcff */
[----:B-----5:R1:W-:Y:S01]  /*5850*/  STL [R1+0xd4], R19 ;  /* 0x0000d41301007387 */ /* 0x0203e20000100800 */
[C---:B------:R-:W-:Y:S01]  /*5860*/  ISETP.GE.AND P0, PT, R18.reuse, UR9, PT ;  /* 0x0000000912007c0c */ /* 0x040fe2000bf06270 */
[----:B0-----:R-:W-:Y:S02]  /*5870*/  IMAD R5, R18, R5, RZ ;  /* 0x0000000512057224 */ /* 0x001fe400078e02ff */
[----:B------:R-:W3:Y:S01]  /*5880*/  LDL R18, [R1+0xa4] ;  /* 0x0000a40001127983 */ /* 0x000ee20000100800 */
[----:B------:R-:W-:Y:S02]  /*5890*/  ISETP.GE.AND P2, PT, R188, UR9, PT ;  /* 0x00000009bc007c0c */ /* 0x000fe4000bf46270 */
[----:B------:R-:W-:-:S04]  /*58a0*/  IADD3 R190, P1, R5, R8, RZ ;  /* 0x0000000805be7210 */ /* 0x000fc80007f3e0ff */
[----:B------:R-:W-:Y:S02]  /*58b0*/  LEA.HI.X.SX32 R191, R5, R7, 0x1, P1 ;  /* 0x0000000705bf7211 */ /* 0x000fe400008f0eff */
[----:B------:R-:W4:Y:S01]  /*58c0*/  LDL R5, [R1+0xa8] ;  /* 0x0000a80001057983 */ /* 0x000f220000100800 */
[----:B------:R-:W-:Y:S01]  /*58d0*/  PRMT R192, RZ, 0x7610, R192 ;  /* 0x00007610ffc07816 */ /* 0x000fe200000000c0 */
[----:B-1----:R-:W0:Y:S05]  /*58e0*/  S2R R19, SR_TID.X ;  /* 0x0000000000137919 */ /* 0x002e2a0000002100 */
[----:B------:R3:W4:Y:S01]  /*58f0*/  @!P0 LDG.E.U8 R192, desc[UR10][R190.64] ;  /* 0x0000000abec08981 */ /* 0x000722000c1e1100 */
[----:B0-----:R-:W-:-:S04]  /*5900*/  SHF.R.U32.HI R19, RZ, 0x6, R19 ;  /* 0x00000006ff137819 */ /* 0x001fc80000011613 */
[----:B------:R-:W-:-:S04]  /*5910*/  SGXT.U32 R19, R19, 0x1 ;  /* 0x000000011313781a */ /* 0x000fc80000000000 */
[----:B------:R-:W-:-:S04]  /*5920*/  LOP3.LUT R19, R19, 0x4, RZ, 0xfc, !PT ;  /* 0x0000000413137812 */ /* 0x000fc800078efcff */
[----:B------:R-:W-:Y:S02]  /*5930*/  ISETP.GE.AND P3, PT, R19, UR9, PT ;  /* 0x0000000913007c0c */ /* 0x000fe4000bf66270 */
[----:B------:R-:W4:Y:S01]  /*5940*/  LDL R19, [R1+0xac] ;  /* 0x0000ac0001137983 */ /* 0x000f220000100800 */
[----:B--2---:R-:W-:-:S04]  /*5950*/  IADD3 R188, P1, R4, R8, RZ ;  /* 0x0000000804bc7210 */ /* 0x004fc80007f3e0ff */
[----:B------:R-:W-:Y:S02]  /*5960*/  LEA.HI.X.SX32 R189, R4, R7, 0x1, P1 ;  /* 0x0000000704bd7211 */ /* 0x000fe400008f0eff */
[----:B------:R-:W2:Y:S01]  /*5970*/  LDL R4, [R1+0xb0] ;  /* 0x0000b00001047983 */ /* 0x000ea20000100800 */
[----:B---3--:R-:W-:Y:S01]  /*5980*/  IADD3 R190, P0, R18, R8, RZ ;  /* 0x0000000812be7210 */ /* 0x008fe20007f1e0ff */
[----:B------:R-:W-:Y:S02]  /*5990*/  IMAD.MOV.U32 R191, RZ, RZ, R18 ;  /* 0x000000ffffbf7224 */ /* 0x000fe400078e0012 */
[----:B------:R-:W0:Y:S02]  /*59a0*/  S2R R18, SR_TID.X ;  /* 0x0000000000127919 */ /* 0x000e240000002100 */
[----:B0-----:R-:W-:-:S04]  /*59b0*/  SHF.R.U32.HI R18, RZ, 0x6, R18 ;  /* 0x00000006ff127819 */ /* 0x001fc80000011612 */
[----:B------:R-:W-:-:S04]  /*59c0*/  SGXT.U32 R18, R18, 0x1 ;  /* 0x000000011212781a */ /* 0x000fc80000000000 */
[----:B------:R-:W-:-:S04]  /*59d0*/  LOP3.LUT R18, R18, 0x6, RZ, 0xfc, !PT ;  /* 0x0000000612127812 */ /* 0x000fc800078efcff */
[----:B------:R-:W-:Y:S02]  /*59e0*/  ISETP.GE.AND P1, PT, R18, UR9, PT ;  /* 0x0000000912007c0c */ /* 0x000fe4000bf26270 */
[----:B------:R-:W3:Y:S01]  /*59f0*/  LDL R18, [R1+0xb4] ;  /* 0x0000b40001127983 */ /* 0x000ee20000100800 */
[----:B------:R-:W-:Y:S02]  /*5a00*/  PRMT R187, RZ, 0x7610, R187 ;  /* 0x00007610ffbb7816 */ /* 0x000fe400000000bb */
[----:B------:R-:W-:-:S04]  /*5a10*/  LEA.HI.X.SX32 R191, R191, R7, 0x1, P0 ;  /* 0x00000007bfbf7211 */ /* 0x000fc800000f0eff */
[----:B------:R4:W3:Y:S02]  /*5a20*/  @!P2 LDG.E.U8 R187, desc[UR10][R188.64] ;  /* 0x0000000abcbba981 */ /* 0x0008e4000c1e1100 */
[----:B----4-:R-:W-:Y:S01]  /*5a30*/  IADD3 R188, P0, R5, R8, RZ ;  /* 0x0000000805bc7210 */ /* 0x010fe20007f1e0ff */
[----:B------:R-:W-:Y:S02]  /*5a40*/  IMAD.MOV.U32 R189, RZ, RZ, R5 ;  /* 0x000000ffffbd7224 */ /* 0x000fe400078e0005 */
[----:B------:R-:W0:Y:S01]  /*5a50*/  S2R R5, SR_TID.X ;  /* 0x0000000000057919 */ /* 0x000e220000002100 */
[----:B------:R-:W-:Y:S02]  /*5a60*/  PRMT R193, RZ, 0x7610, R193 ;  /* 0x00007610ffc17816 */ /* 0x000fe400000000c1 */
[----:B------:R-:W-:-:S04]  /*5a70*/  LEA.HI.X.SX32 R189, R189, R7, 0x1, P0 ;  /* 0x00000007bdbd7211 */ /* 0x000fc800000f0eff */
[----:B------:R1:W4:Y:S02]  /*5a80*/  @!P3 LDG.E.U8 R193, desc[UR10][R190.64] ;  /* 0x0000000abec1b981 */ /* 0x000324000c1e1100 */
[----:B-1----:R-:W-:-:S06]  /*5a90*/  PRMT R190, RZ, 0x7610, R190 ;  /* 0x00007610ffbe7816 */ /* 0x002fcc00000000be */
[----:B------:R1:W4:Y:S01]  /*5aa0*/  @!P1 LDG.E.U8 R190, desc[UR10][R188.64] ;  /* 0x0000000abcbe9981 */ /* 0x000322000c1e1100 */
[----:B0-----:R-:W-:-:S04]  /*5ab0*/  SHF.R.U32.HI R5, RZ, 0x6, R5 ;  /* 0x00000006ff057819 */ /* 0x001fc80000011605 */
[----:B------:R-:W-:-:S04]  /*5ac0*/  SGXT.U32 R5, R5, 0x1 ;  /* 0x000000010505781a */ /* 0x000fc80000000000 */
[----:B------:R-:W-:-:S04]  /*5ad0*/  LOP3.LUT R5, R5, 0x8, RZ, 0xfc, !PT ;  /* 0x0000000805057812 */ /* 0x000fc800078efcff */
[----:B------:R-:W-:Y:S02]  /*5ae0*/  ISETP.GE.AND P1, PT, R5, UR9, PT ;  /* 0x0000000905007c0c */ /* 0x000fe4000bf26270 */
[CC--:B-1----:R-:W-:Y:S02]  /*5af0*/  IADD3 R188, P0, R19.reuse, R8.reuse, RZ ;  /* 0x0000000813bc7210 */ /* 0x0c2fe40007f1e0ff */
[----:B------:R-:W-:Y:S02]  /*5b00*/  PRMT R191, RZ, 0x7610, R191 ;  /* 0x00007610ffbf7816 */ /* 0x000fe400000000bf */
[----:B------:R-:W-:Y:S01]  /*5b10*/  LEA.HI.X.SX32 R189, R19, R7, 0x1, P0 ;  /* 0x0000000713bd7211 */ /* 0x000fe200000f0eff */
[----:B------:R-:W0:Y:S01]  /*5b20*/  S2R R5, SR_TID.X ;  /* 0x0000000000057919 */ /* 0x000e220000002100 */
[----:B------:R-:W-:Y:S01]  /*5b30*/  PRMT R194, RZ, 0x7610, R194 ;  /* 0x00007610ffc27816 */ /* 0x000fe200000000c2 */
[----:B------:R-:W1:Y:S04]  /*5b40*/  LDC R19, c[0x0][0x238] ;  /* 0x00008e00ff137b82 */ /* 0x000e680000000800 */
[----:B------:R2:W4:Y:S02]  /*5b50*/  @!P1 LDG.E.U8 R191, desc[UR10][R188.64] ;  /* 0x0000000abcbf9981 */ /* 0x000524000c1e1100 */
[----:B--2---:R-:W-:-:S04]  /*5b60*/  IADD3 R188, P0, R4, R8, RZ ;  /* 0x0000000804bc7210 */ /* 0x004fc80007f1e0ff */
[----:B------:R-:W-:Y:S02]  /*5b70*/  LEA.HI.X.SX32 R189, R4, R7, 0x1, P0 ;  /* 0x0000000704bd7211 */ /* 0x000fe400000f0eff */
[----:B------:R-:W2:Y:S01]  /*5b80*/  LDL R4, [R1+0xb8] ;  /* 0x0000b80001047983 */ /* 0x000ea20000100800 */
[----:B0-----:R-:W-:-:S04]  /*5b90*/  SHF.R.U32.HI R5, RZ, 0x6, R5 ;  /* 0x00000006ff057819 */ /* 0x001fc80000011605 */
[----:B------:R-:W-:-:S04]  /*5ba0*/  SGXT.U32 R5, R5, 0x1 ;  /* 0x000000010505781a */ /* 0x000fc80000000000 */
[----:B------:R-:W-:-:S04]  /*5bb0*/  LOP3.LUT R5, R5, 0xa, RZ, 0xfc, !PT ;  /* 0x0000000a05057812 */ /* 0x000fc800078efcff */
[----:B------:R-:W-:Y:S02]  /*5bc0*/  ISETP.GE.AND P1, PT, R5, UR9, PT ;  /* 0x0000000905007c0c */ /* 0x000fe4000bf26270 */
[----:B------:R-:W0:Y:S11]  /*5bd0*/  S2R R5, SR_TID.X ;  /* 0x0000000000057919 */ /* 0x000e360000002100 */
[----:B------:R3:W4:Y:S01]  /*5be0*/  @!P1 LDG.E.U8 R194, desc[UR10][R188.64] ;  /* 0x0000000abcc29981 */ /* 0x000722000c1e1100 */
[----:B------:R-:W-:-:S02]  /*5bf0*/  PRMT R195, RZ, 0x7610, R195 ;  /* 0x00007610ffc37816 */ /* 0x000fc400000000c3 */
[----:B0-----:R-:W-:-:S04]  /*5c00*/  SHF.R.U32.HI R5, RZ, 0x6, R5 ;  /* 0x00000006ff057819 */ /* 0x001fc80000011605 */
[----:B------:R-:W-:-:S04]  /*5c10*/  SGXT.U32 R5, R5, 0x1 ;  /* 0x000000010505781a */ /* 0x000fc80000000000 */
[----:B------:R-:W-:-:S04]  /*5c20*/  LOP3.LUT R5, R5, 0xc, RZ, 0xfc, !PT ;  /* 0x0000000c05057812 */ /* 0x000fc800078efcff */
[----:B------:R-:W-:Y:S02]  /*5c30*/  ISETP.GE.AND P1, PT, R5, UR9, PT ;  /* 0x0000000905007c0c */ /* 0x000fe4000bf26270 */
[----:B---3--:R-:W-:-:S04]  /*5c40*/  IADD3 R188, P0, R18, R8, RZ ;  /* 0x0000000812bc7210 */ /* 0x008fc80007f1e0ff */
[----:B------:R-:W-:Y:S02]  /*5c50*/  LEA.HI.X.SX32 R189, R18, R7, 0x1, P0 ;  /* 0x0000000712bd7211 */ /* 0x000fe400000f0eff */
[----:B------:R-:W3:Y:S01]  /*5c60*/  LDL R18, [R1+0xbc] ;  /* 0x0000bc0001127983 */ /* 0x000ee20000100800 */
[----:B------:R-:W0:Y:S04]  /*5c70*/  S2R R5, SR_TID.X ;  /* 0x0000000000057919 */ /* 0x000e280000002100 */
[----:B------:R1:W4:Y:S02]  /*5c80*/  @!P1 LDG.E.U8 R195, desc[UR10][R188.64] ;  /* 0x0000000abcc39981 */ /* 0x000324000c1e1100 */
[----:B-1----:R-:W1:Y:S01]  /*5c90*/  S2R R189, SR_TID.X ;  /* 0x0000000000bd7919 */ /* 0x002e620000002100 */
[----:B------:R-:W-:-:S02]  /*5ca0*/  PRMT R196, RZ, 0x7610, R196 ;  /* 0x00007610ffc47816 */ /* 0x000fc400000000c4 */
[----:B0-----:R-:W-:-:S05]  /*5cb0*/  LEA.HI R5, R5, 0xe, RZ, 0x1a ;  /* 0x0000000e05057811 */ /* 0x001fca00078fd0ff */
[----:B------:R-:W-:Y:S01]  /*5cc0*/  IMAD R19, R5, R19, RZ ;  /* 0x0000001305137224 */ /* 0x000fe200078e02ff */
[----:B-1----:R-:W-:-:S04]  /*5cd0*/  LEA.HI R189, R189, 0xe, RZ, 0x1a ;  /* 0x0000000ebdbd7811 */ /* 0x002fc800078fd0ff */
[----:B------:R-:W-:Y:S02]  /*5ce0*/  ISETP.GE.AND P1, PT, R189, UR9, PT ;  /* 0x00000009bd007c0c */ /* 0x000fe4000bf26270 */
[----:B------:R-:W-:-:S04]  /*5cf0*/  IADD3 R188, P0, R19, R8, RZ ;  /* 0x0000000813bc7210 */ /* 0x000fc80007f1e0ff */
[----:B------:R-:W-:Y:S02]  /*5d00*/  LEA.HI.X.SX32 R189, R19, R7, 0x1, P0 ;  /* 0x0000000713bd7211 */ /* 0x000fe400000f0eff */
[----:B------:R-:W4:Y:S05]  /*5d10*/  LDL R19, [R1+0xc0] ;  /* 0x0000c00001137983 */ /* 0x000f2a0000100800 */
[----:B------:R0:W4:Y:S02]  /*5d20*/  @!P1 LDG.E.U8 R196, desc[UR10][R188.64] ;  /* 0x0000000abcc49981 */ /* 0x000124000c1e1100 */
[----:B0-----:R-:W0:Y:S02]  /*5d30*/  S2R R189, SR_TID.X ;  /* 0x0000000000bd7919 */ /* 0x001e240000002100 */
[----:B0-----:R-:W-:-:S04]  /*5d40*/  SHF.R.U32.HI R189, RZ, 0x6, R189 ;  /* 0x00000006ffbd7819 */ /* 0x001fc800000116bd */
[----:B------:R-:W-:-:S04]  /*5d50*/  SGXT.U32 R189, R189, 0x1 ;  /* 0x00000001bdbd781a */ /* 0x000fc80000000000 */
[----:B------:R-:W-:-:S04]  /*5d60*/  LOP3.LUT R189, R189, 0x10, RZ, 0xfc, !PT ;  /* 0x00000010bdbd7812 */ /* 0x000fc800078efcff */
[----:B------:R-:W-:Y:S02]  /*5d70*/  ISETP.GE.AND P1, PT, R189, UR9, PT ;  /* 0x00000009bd007c0c */ /* 0x000fe4000bf26270 */
[----:B--2---:R-:W-:-:S04]  /*5d80*/  IADD3 R188, P0, R4, R8, RZ ;  /* 0x0000000804bc7210 */ /* 0x004fc80007f1e0ff */
[----:B------:R-:W-:Y:S02]  /*5d90*/  LEA.HI.X.SX32 R189, R4, R7, 0x1, P0 ;  /* 0x0000000704bd7211 */ /* 0x000fe400000f0eff */
[----:B------:R-:W2:Y:S01]  /*5da0*/  LDL R4, [R1+0xc4] ;  /* 0x0000c40001047983 */ /* 0x000ea20000100800 */
[----:B------:R-:W-:-:S06]  /*5db0*/  PRMT R197, RZ, 0x7610, R197 ;  /* 0x00007610ffc57816 */ /* 0x000fcc00000000c5 */
[----:B------:R0:W2:Y:S02]  /*5dc0*/  @!P1 LDG.E.U8 R197, desc[UR10][R188.64] ;  /* 0x0000000abcc59981 */ /* 0x0000a4000c1e1100 */
[----:B0-----:R-:W0:Y:S01]  /*5dd0*/  S2R R189, SR_TID.X ;  /* 0x0000000000bd7919 */ /* 0x001e220000002100 */
[----:B------:R-:W-:Y:S02]  /*5de0*/  PRMT R198, RZ, 0x7610, R198 ;  /* 0x00007610ffc67816 */ /* 0x000fe400000000c6 */
[----:B0-----:R-:W-:-:S04]  /*5df0*/  SHF.R.U32.HI R189, RZ, 0x6, R189 ;  /* 0x00000006ffbd7819 */ /* 0x001fc800000116bd */
[----:B------:R-:W-:-:S04]  /*5e00*/  SGXT.U32 R189, R189, 0x1 ;  /* 0x00000001bdbd781a */ /* 0x000fc80000000000 */
[----:B------:R-:W-:-:S04]  /*5e10*/  LOP3.LUT R189, R189, 0x12, RZ, 0xfc, !PT ;  /* 0x00000012bdbd7812 */ /* 0x000fc800078efcff */
[----:B------:R-:W-:Y:S02]  /*5e20*/  ISETP.GE.AND P1, PT, R189, UR9, PT ;  /* 0x00000009bd007c0c */ /* 0x000fe4000bf26270 */
[----:B---3--:R-:W-:-:S04]  /*5e30*/  IADD3 R188, P0, R18, R8, RZ ;  /* 0x0000000812bc7210 */ /* 0x008fc80007f1e0ff */
[----:B------:R-:W-:Y:S02]  /*5e40*/  LEA.HI.X.SX32 R189, R18, R7, 0x1, P0 ;  /* 0x0000000712bd7211 */ /* 0x000fe400000f0eff */
[----:B------:R-:W3:Y:S05]  /*5e50*/  LDL R18, [R1+0xc8] ;  /* 0x0000c80001127983 */ /* 0x000eea0000100800 */
[----:B------:R0:W3:Y:S02]  /*5e60*/  @!P1 LDG.E.U8 R198, desc[UR10][R188.64] ;  /* 0x0000000abcc69981 */ /* 0x0000e4000c1e1100 */
[----:B0-----:R-:W0:Y:S01]  /*5e70*/  S2R R189, SR_TID.X ;  /* 0x0000000000bd7919 */ /* 0x001e220000002100 */
[----:B------:R-:W-:-:S02]  /*5e80*/  PRMT R199, RZ, 0x7610, R199 ;  /* 0x00007610ffc77816 */ /* 0x000fc400000000c7 */
[----:B0-----:R-:W-:-:S04]  /*5e90*/  SHF.R.U32.HI R189, RZ, 0x6, R189 ;  /* 0x00000006ffbd7819 */ /* 0x001fc800000116bd */
[----:B------:R-:W-:-:S04]  /*5ea0*/  SGXT.U32 R189, R189, 0x1 ;  /* 0x00000001bdbd781a */ /* 0x000fc80000000000 */
[----:B------:R-:W-:-:S04]  /*5eb0*/  LOP3.LUT R189, R189, 0x14, RZ, 0xfc, !PT ;  /* 0x00000014bdbd7812 */ /* 0x000fc800078efcff */
[----:B------:R-:W-:Y:S02]  /*5ec0*/  ISETP.GE.AND P1, PT, R189, UR9, PT ;  /* 0x00000009bd007c0c */ /* 0x000fe4000bf26270 */
[----:B----4-:R-:W-:-:S04]  /*5ed0*/  IADD3 R188, P0, R19, R8, RZ ;  /* 0x0000000813bc7210 */ /* 0x010fc80007f1e0ff */
        /* <DEDUP_REMOVED lines=19> */
[----:B---3--:R-:W-:Y:S01]  /*6010*/  IADD3 R188, P0, R18, R8, RZ ;  /* 0x0000000812bc7210 */ /* 0x008fe20007f1e0ff */
[----:B------:R-:W-:Y:S02]  /*6020*/  IMAD.MOV.U32 R189, RZ, RZ, R18 ;  /* 0x000000ffffbd7224 */ /* 0x000fe400078e0012 */
[----:B------:R-:W0:Y:S03]  /*6030*/  S2R R18, SR_TID.X ;  /* 0x0000000000127919 */ /* 0x000e260000002100 */
[----:B------:R-:W-:-:S05]  /*6040*/  LEA.HI.X.SX32 R189, R189, R7, 0x1, P0 ;  /* 0x00000007bdbd7211 */ /* 0x000fca00000f0eff */
[----:B------:R4:W3:Y:S01]  /*6050*/  @!P1 LDG.E.U8 R201, desc[UR10][R188.64] ;  /* 0x0000000abcc99981 */ /* 0x0008e2000c1e1100 */
[----:B------:R-:W-:Y:S02]  /*6060*/  PRMT R202, RZ, 0x7610, R202 ;  /* 0x00007610ffca7816 */ /* 0x000fe400000000ca */
[----:B0-----:R-:W-:-:S04]  /*6070*/  SHF.R.U32.HI R18, RZ, 0x6, R18 ;  /* 0x00000006ff127819 */ /* 0x001fc80000011612 */
[----:B------:R-:W-:Y:S02]  /*6080*/  SGXT.U32 R18, R18, 0x1 ;  /* 0x000000011212781a */ /* 0x000fe40000000000 */
[----:B----4-:R-:W-:Y:S01]  /*6090*/  IADD3 R188, P0, R19, R8, RZ ;  /* 0x0000000813bc7210 */ /* 0x010fe20007f1e0ff */
[----:B------:R-:W-:Y:S02]  /*60a0*/  IMAD.MOV.U32 R189, RZ, RZ, R19 ;  /* 0x000000ffffbd7224 */ /* 0x000fe400078e0013 */
[----:B------:R-:W0:Y:S01]  /*60b0*/  S2R R19, SR_TID.X ;  /* 0x0000000000137919 */ /* 0x000e220000002100 */
[----:B------:R-:W-:-:S04]  /*60c0*/  LOP3.LUT R18, R18, 0x1a, RZ, 0xfc, !PT ;  /* 0x0000001a12127812 */ /* 0x000fc800078efcff */
[----:B------:R-:W-:Y:S02]  /*60d0*/  ISETP.GE.AND P1, PT, R18, UR9, PT ;  /* 0x0000000912007c0c */ /* 0x000fe4000bf26270 */
[----:B------:R-:W-:Y:S01]  /*60e0*/  LEA.HI.X.SX32 R189, R189, R7, 0x1, P0 ;  /* 0x00000007bdbd7211 */ /* 0x000fe200000f0eff */
[----:B------:R-:W4:Y:S01]  /*60f0*/  LDL.LU R18, [R1+0x90] ;  /* 0x0000900001127983 */ /* 0x000f220000300800 */
[----:B------:R-:W-:-:S09]  /*6100*/  PRMT R203, RZ, 0x7610, R203 ;  /* 0x00007610ffcb7816 */ /* 0x000fd200000000cb */
[----:B------:R2:W3:Y:S01]  /*6110*/  @!P1 LDG.E.U8 R202, desc[UR10][R188.64] ;  /* 0x0000000abcca9981 */ /* 0x0004e2000c1e1100 */
[----:B0-----:R-:W-:-:S04]  /*6120*/  SHF.R.U32.HI R19, RZ, 0x6, R19 ;  /* 0x00000006ff137819 */ /* 0x001fc80000011613 */
[----:B------:R-:W-:-:S04]  /*6130*/  SGXT.U32 R19, R19, 0x1 ;  /* 0x000000011313781a */ /* 0x000fc80000000000 */
[----:B------:R-:W-:-:S04]  /*6140*/  LOP3.LUT R19, R19, 0x1c, RZ, 0xfc, !PT ;  /* 0x0000001c13137812 */ /* 0x000fc800078efcff */
[----:B------:R-:W-:Y:S02]  /*6150*/  ISETP.GE.AND P1, PT, R19, UR9, PT ;  /* 0x0000000913007c0c */ /* 0x000fe4000bf26270 */
[----:B------:R-:W3:Y:S04]  /*6160*/  LDL.LU R19, [R1+0x80] ;  /* 0x0000800001137983 */ /* 0x000ee80000300800 */
[----:B------:R-:W-:Y:S04]  /*6170*/  STL [R1+0xec], R8 ;  /* 0x0000ec0801007387 */ /* 0x000fe80000100800 */
[----:B------:R0:W-:Y:S01]  /*6180*/  STL [R1+0xd8], R7 ;  /* 0x0000d80701007387 */ /* 0x0001e20000100800 */
[----:B--2---:R-:W-:Y:S01]  /*6190*/  IMAD.MOV.U32 R189, RZ, RZ, R4 ;  /* 0x000000ffffbd7224 */ /* 0x004fe200078e0004 */
[----:B------:R-:W-:-:S04]  /*61a0*/  IADD3 R188, P0, R4, R8, RZ ;  /* 0x0000000804bc7210 */ /* 0x000fc80007f1e0ff */
[----:B------:R-:W-:-:S05]  /*61b0*/  LEA.HI.X.SX32 R189, R189, R7, 0x1, P0 ;  /* 0x00000007bdbd7211 */ /* 0x000fca00000f0eff */
[----:B------:R1:W2:Y:S02]  /*61c0*/  @!P1 LDG.E.U8 R203, desc[UR10][R188.64] ;  /* 0x0000000abccb9981 */ /* 0x0002a4000c1e1100 */
[----:B-1----:R-:W1:Y:S01]  /*61d0*/  S2R R188, SR_TID.X ;  /* 0x0000000000bc7919 */ /* 0x002e620000002100 */
[----:B------:R-:W0:Y:S01]  /*61e0*/  LDC R189, c[0x0][0x238] ;  /* 0x00008e00ffbd7b82 */ /* 0x000e220000000800 */
[----:B------:R-:W0:Y:S01]  /*61f0*/  S2R R4, SR_TID.X ;  /* 0x0000000000047919 */ /* 0x000e220000002100 */
[----:B-1----:R-:W-:-:S05]  /*6200*/  LEA.HI R188, R188, 0x1e, RZ, 0x1a ;  /* 0x0000001ebcbc7811 */ /* 0x002fca00078fd0ff */
[----:B0-----:R-:W-:-:S05]  /*6210*/  IMAD R189, R188, R189, RZ ;  /* 0x000000bdbcbd7224 */ /* 0x001fca00078e02ff */
[----:B------:R-:W-:Y:S02]  /*6220*/  IADD3 R188, P0, R189, R8, RZ ;  /* 0x00000008bdbc7210 */ /* 0x000fe40007f1e0ff */
[----:B------:R-:W0:Y:S01]  /*6230*/  LDC R189, c[0x0][0x238] ;  /* 0x00008e00ffbd7b82 */ /* 0x000e220000000800 */
[----:B------:R-:W-:-:S05]  /*6240*/  LEA.HI R4, R4, 0x1e, RZ, 0x1a ;  /* 0x0000001e04047811 */ /* 0x000fca00078fd0ff */
[----:B0-----:R-:W-:-:S05]  /*6250*/  IMAD R189, R4, R189, RZ ;  /* 0x000000bd04bd7224 */ /* 0x001fca00078e02ff */
[----:B------:R-:W-:Y:S02]  /*6260*/  LEA.HI.X.SX32 R189, R189, R7, 0x1, P0 ;  /* 0x00000007bdbd7211 */ /* 0x000fe400000f0eff */
[----:B------:R-:W4:Y:S01]  /*6270*/  LDL R7, [R1+0x94] ;  /* 0x0000940001077983 */ /* 0x000f220000100800 */
[----:B------:R-:W0:Y:S01]  /*6280*/  S2R R5, SR_TID.X ;  /* 0x0000000000057919 */ /* 0x000e220000002100 */
[----:B------:R-:W-:Y:S02]  /*6290*/  ISETP.GE.AND P1, PT, R4, UR9, PT ;  /* 0x0000000904007c0c */ /* 0x000fe4000bf26270 */
[----:B------:R-:W-:-:S11]  /*62a0*/  PRMT R204, RZ, 0x7610, R204 ;  /* 0x00007610ffcc7816 */ /* 0x000fd600000000cc */
[----:B------:R4:W2:Y:S01]  /*62b0*/  @!P1 LDG.E.U8 R204, desc[UR10][R188.64] ;  /* 0x0000000abccc9981 */ /* 0x0008a2000c1e1100 */
[----:B------:R-:W-:Y:S01]  /*62c0*/  BAR.SYNC.DEFER_BLOCKING 0x0 ;  /* 0x0000000000007b1d */ /* 0x000fe20000010000 */
[----:B------:R-:W-:Y:S02]  /*62d0*/  SHF.R.S32.HI R8, RZ, 0x1f, R0 ;  /* 0x0000001fff087819 */ /* 0x000fe40000011400 */
[----:B------:R-:W-:Y:S02]  /*62e0*/  PRMT R205, RZ, 0x7610, R205 ;  /* 0x00007610ffcd7816 */ /* 0x000fe400000000cd */
[----:B0-----:R-:W-:-:S04]  /*62f0*/  LOP3.LUT R5, R5, 0x1f, RZ, 0xc0, !PT ;  /* 0x0000001f05057812 */ /* 0x001fc800078ec0ff */
[----:B------:R-:W-:Y:S02]  /*6300*/  ISETP.GE.AND P0, PT, R5, UR9, PT ;  /* 0x0000000905007c0c */ /* 0x000fe4000bf06270 */
[----:B------:R-:W2:Y:S01]  /*6310*/  LDL R5, [R1+0x74] ;  /* 0x0000740001057983 */ /* 0x000ea20000100800 */
[----:B----4-:R-:W-:-:S03]  /*6320*/  IADD3 R188, P1, R0, R7, RZ ;  /* 0x0000000700bc7210 */ /* 0x010fc60007f3e0ff */
[----:B------:R-:W4:Y:S02]  /*6330*/  LDL R7, [R1+0x64] ;  /* 0x0000640001077983 */ /* 0x000f240000100800 */
[----:B------:R-:W-:Y:S02]  /*6340*/  IMAD.X R189, R8, 0x1, R18, P1 ;  /* 0x0000000108bd7824 */ /* 0x000fe400008e0612 */
[----:B------:R0:W-:Y:S04]  /*6350*/  STL [R1+0xdc], R18 ;  /* 0x0000dc1201007387 */ /* 0x0001e80000100800 */
[----:B------:R1:W4:Y:S04]  /*6360*/  @!P0 LDG.E.U8 R205, desc[UR10][R188.64] ;  /* 0x0000000abccd8981 */ /* 0x000328000c1e1100 */
[----:B0-----:R-:W4:Y:S04]  /*6370*/  LDL.LU R18, [R1+0x70] ;  /* 0x0000700001127983 */ /* 0x001f280000300800 */
[----:B------:R-:W1:Y:S04]  /*6380*/  LDL R189, [R1+0x84] ;  /* 0x0000840001bd7983 */ /* 0x000e680000100800 */
[----:B---3--:R0:W-:Y:S01]  /*6390*/  STL [R1+0xe4], R19 ;  /* 0x0000e41301007387 */ /* 0x0081e20000100800 */
[----:B------:R-:W-:-:S02]  /*63a0*/  PRMT R206, RZ, 0x7610, R206 ;  /* 0x00007610ffce7816 */ /* 0x000fc400000000ce */
[----:B-1----:R-:W-:-:S05]  /*63b0*/  IADD3 R188, P1, R0, R189, RZ ;  /* 0x000000bd00bc7210 */ /* 0x002fca0007f3e0ff */
[----:B------:R-:W-:Y:S02]  /*63c0*/  IMAD.X R189, R8, 0x1, R19, P1 ;  /* 0x0000000108bd7824 */ /* 0x000fe400008e0613 */
[----:B0-----:R-:W3:Y:S04]  /*63d0*/  LDL.LU R19, [R1+0x60] ;  /* 0x0000600001137983 */ /* 0x001ee80000300800 */
[----:B------:R2:W3:Y:S01]  /*63e0*/  @!P0 LDG.E.U8 R206, desc[UR10][R188.64] ;  /* 0x0000000abcce8981 */ /* 0x0004e2000c1e1100 */
[----:B------:R-:W-:Y:S02]  /*63f0*/  PRMT R207, RZ, 0x7610, R207 ;  /* 0x00007610ffcf7816 */ /* 0x000fe400000000cf */
[----:B--2---:R-:W-:Y:S02]  /*6400*/  IADD3 R188, P1, R0, R5, RZ ;  /* 0x0000000500bc7210 */ /* 0x004fe40007f3e0ff */
[----:B------:R-:W-:Y:S01]  /*6410*/  PRMT R208, RZ, 0x7610, R208 ;  /* 0x00007610ffd07816 */ /* 0x000fe200000000d0 */
[----:B------:R-:W2:Y:S02]  /*6420*/  LDL R5, [R1+0x40] ;  /* 0x0000400001057983 */ /* 0x000ea40000100800 */
[----:B----4-:R-:W-:-:S05]  /*6430*/  IMAD.X R189, R8, 0x1, R18, P1 ;  /* 0x0000000108bd7824 */ /* 0x010fca00008e0612 */
[----:B------:R0:W4:Y:S02]  /*6440*/  @!P0 LDG.E.U8 R207, desc[UR10][R188.64] ;  /* 0x0000000abccf8981 */ /* 0x000124000c1e1100 */
[----:B0-----:R-:W-:Y:S02]  /*6450*/  IADD3 R188, P1, R0, R7, RZ ;  /* 0x0000000700bc7210 */ /* 0x001fe40007f3e0ff */
[----:B------:R-:W-:Y:S01]  /*6460*/  PRMT R209, RZ, 0x7610, R209 ;  /* 0x00007610ffd17816 */ /* 0x000fe200000000d1 */
[----:B------:R0:W-:Y:S04]  /*6470*/  STL [R1+0xe8], R18 ;  /* 0x0000e81201007387 */ /* 0x0001e80000100800 */
[----:B------:R-:W4:Y:S04]  /*6480*/  LDL R7, [R1+0x34] ;  /* 0x0000340001077983 */ /* 0x000f280000100800 */
[----:B0-----:R-:W2:Y:S01]  /*6490*/  LDL R18, [R1+0x44] ;  /* 0x0000440001127983 */ /* 0x001ea20000100800 */
[----:B---3--:R-:W-:-:S05]  /*64a0*/  IMAD.X R189, R8, 0x1, R19, P1 ;  /* 0x0000000108bd7824 */ /* 0x008fca00008e0613 */
[----:B------:R0:W3:Y:S02]  /*64b0*/  @!P0 LDG.E.U8 R208, desc[UR10][R188.64] ;  /* 0x0000000abcd08981 */ /* 0x0000e4000c1e1100 */
[----:B0-----:R-:W-:-:S05]  /*64c0*/  IADD3 R188, P1, R0, R3, RZ ;  /* 0x0000000300bc7210 */ /* 0x001fca0007f3e0ff */
[----:B------:R-:W-:Y:S01]  /*64d0*/  IMAD.X R189, R8, 0x1, R154, P1 ;  /* 0x0000000108bd7824 */ /* 0x000fe200008e069a */
[----:B------:R0:W-:Y:S04]  /*64e0*/  STL [R1+0xf0], R19 ;  /* 0x0000f01301007387 */ /* 0x0001e80000100800 */
[----:B------:R1:W3:Y:S04]  /*64f0*/  @!P0 LDG.E.U8 R209, desc[UR10][R188.64] ;  /* 0x0000000abcd18981 */ /* 0x0002e8000c1e1100 */
[----:B0-----:R-:W4:Y:S04]  /*6500*/  LDL R19, [R1+0x50] ;  /* 0x0000500001137983 */ /* 0x001f280000100800 */
[----:B------:R-:W1:Y:S01]  /*6510*/  LDL R189, [R1+0x54] ;  /* 0x0000540001bd7983 */ /* 0x000e620000100800 */
[----:B------:R-:W-:-:S02]  /*6520*/  PRMT R210, RZ, 0x7610, R210 ;  /* 0x00007610ffd27816 */ /* 0x000fc400000000d2 */
[----:B------:R-:W-:Y:S02]  /*6530*/  PRMT R211, RZ, 0x7610, R211 ;  /* 0x00007610ffd37816 */ /* 0x000fe400000000d3 */
[----:B-1----:R-:W-:-:S05]  /*6540*/  IADD3 R188, P1, R0, R189, RZ ;  /* 0x000000bd00bc7210 */ /* 0x002fca0007f3e0ff */
[----:B----4-:R-:W-:Y:S01]  /*6550*/  IMAD.X R189, R8, 0x1, R19, P1 ;  /* 0x0000000108bd7824 */ /* 0x010fe200008e0613 */
[----:B------:R0:W-:Y:S04]  /*6560*/  STS.U8 [R2+UR8+0x2000], R192 ;  /* 0x002000c002007988 */ /* 0x0001e80008000008 */
[----:B------:R2:W4:Y:S04]  /*6570*/  @!P0 LDG.E.U8 R210, desc[UR10][R188.64] ;  /* 0x0000000abcd28981 */ /* 0x000528000c1e1100 */
[----:B------:R-:W3:Y:S01]  /*6580*/  LDL R19, [R1+0x14] ;  /* 0x0000140001137983 */ /* 0x000ee20000100800 */
[----:B--2---:R-:W-:-:S02]  /*6590*/  IADD3 R188, P1, R0, R18, RZ ;  /* 0x0000001200bc7210 */ /* 0x004fc40007f3e0ff */
[----:B0-----:R-:W-:Y:S01]  /*65a0*/  PRMT R192, RZ, 0x7610, R192 ;  /* 0x00007610ffc07816 */ /* 0x001fe200000000c0 */
[----:B------:R-:W2:Y:S02]  /*65b0*/  LDL R18, [R1+0x4] ;  /* 0x0000040001127983 */ /* 0x000ea40000100800 */
[----:B------:R-:W-:Y:S02]  /*65c0*/  IMAD.X R189, R8, 0x1, R5, P1 ;  /* 0x0000000108bd7824 */ /* 0x000fe400008e0605 */
[----:B------:R-:W4:Y:S04]  /*65d0*/  LDL R5, [R1+0x10] ;  /* 0x0000100001057983 */ /* 0x000f280000100800 */
[----:B------:R0:W2:Y:S04]  /*65e0*/  @!P0 LDG.E.U8 R211, desc[UR10][R188.64] ;  /* 0x0000000abcd38981 */ /* 0x0000a8000c1e1100 */
[----:B------:R-:W3:Y:S01]  /*65f0*/  LDL R189, [R1+0x30] ;  /* 0x0000300001bd7983 */ /* 0x000ee20000100800 */
[----:B0-----:R-:W-:-:S03]  /*6600*/  IADD3 R188, P1, R0, R7, RZ ;  /* 0x0000000700bc7210 */ /* 0x001fc60007f3e0ff */
[----:B------:R-:W2:Y:S02]  /*6610*/  LDL R7, [R1] ;  /* 0x0000000001077983 */ /* 0x000ea40000100800 */
[----:B---3--:R-:W-:-:S05]  /*6620*/  IMAD.X R189, R8, 0x1, R189, P1 ;  /* 0x0000000108bd7824 */ /* 0x008fca00008e06bd */
[----:B------:R0:W3:Y:S04]  /*6630*/  @!P0 LDG.E.U8 R192, desc[UR10][R188.64] ;  /* 0x0000000abcc08981 */ /* 0x0000e8000c1e1100 */
[----:B------:R-:W0:Y:S02]  /*6640*/  LDL R189, [R1+0x24] ;  /* 0x0000240001bd7983 */ /* 0x000e240000100800 */
[----:B0-----:R-:W-:Y:S02]  /*6650*/  IADD3 R188, P1, R0, R189, RZ ;  /* 0x000000bd00bc7210 */ /* 0x001fe40007f3e0ff */
[----:B------:R-:W4:Y:S04]  /*6660*/  LDL R189, [R1+0x20] ;  /* 0x0000200001bd7983 */ /* 0x000f280000100800 */
[----:B------:R0:W-:Y:S02]  /*6670*/  STS.U8 [R2+UR8+0x2002], R187 ;  /* 0x002002bb02007988 */ /* 0x0001e40008000008 */
[----:B0-----:R-:W-:-:S02]  /*6680*/  PRMT R187, RZ, 0x7610, R187 ;  /* 0x00007610ffbb7816 */ /* 0x001fc400000000bb */
[----:B------:R0:W-:Y:S02]  /*6690*/  STS.U8 [R2+UR8+0x2004], R193 ;  /* 0x002004c102007988 */ /* 0x0001e40008000008 */
[----:B0-----:R-:W-:Y:S02]  /*66a0*/  PRMT R193, RZ, 0x7610, R193 ;  /* 0x00007610ffc17816 */ /* 0x001fe400000000c1 */
[----:B------:R0:W-:Y:S02]  /*66b0*/  STS.U8 [R2+UR8+0x2006], R190 ;  /* 0x002006be02007988 */ /* 0x0001e40008000008 */
[----:B0-----:R-:W-:Y:S01]  /*66c0*/  PRMT R190, RZ, 0x7610, R190 ;  /* 0x00007610ffbe7816 */ /* 0x001fe200000000be */
[----:B----4-:R-:W-:-:S05]  /*66d0*/  IMAD.X R189, R8, 0x1, R189, P1 ;  /* 0x0000000108bd7824 */ /* 0x010fca00008e06bd */
[----:B------:R0:W4:Y:S02]  /*66e0*/  @!P0 LDG.E.U8 R187, desc[UR10][R188.64] ;  /* 0x0000000abcbb8981 */ /* 0x000124000c1e1100 */
[----:B0-----:R-:W-:-:S05]  /*66f0*/  IADD3 R188, P1, R0, R19, RZ ;  /* 0x0000001300bc7210 */ /* 0x001fca0007f3e0ff */
[----:B------:R-:W-:Y:S02]  /*6700*/  IMAD.X R189, R8, 0x1, R5, P1 ;  /* 0x0000000108bd7824 */ /* 0x000fe400008e0605 */
[----:B------:R-:W3:Y:S04]  /*6710*/  LDL R5, [R1+0x98] ;  /* 0x0000980001057983 */ /* 0x000ee80000100800 */
[----:B------:R2:W4:Y:S02]  /*6720*/  @!P0 LDG.E.U8 R193, desc[UR10][R188.64] ;  /* 0x0000000abcc18981 */ /* 0x000524000c1e1100 */
[----:B--2---:R-:W-:-:S05]  /*6730*/  IADD3 R188, P1, R0, R18, RZ ;  /* 0x0000001200bc7210 */ /* 0x004fca0007f3e0ff */
[----:B------:R-:W-:Y:S01]  /*6740*/  IMAD.X R189, R8, 0x1, R7, P1 ;  /* 0x0000000108bd7824 */ /* 0x000fe200008e0607 */
[----:B------:R0:W-:Y:S04]  /*6750*/  STS.U8 [R2+UR8+0x2008], R191 ;  /* 0x002008bf02007988 */ /* 0x0001e80008000008 */
[----:B------:R1:W2:Y:S01]  /*6760*/  @!P0 LDG.E.U8 R190, desc[UR10][R188.64] ;  /* 0x0000000abcbe8981 */ /* 0x0002a2000c1e1100 */
[----:B0-----:R-:W-:Y:S02]  /*6770*/  PRMT R191, RZ, 0x7610, R191 ;  /* 0x00007610ffbf7816 */ /* 0x001fe400000000bf */
[----:B-1----:R-:W-:-:S05]  /*6780*/  IADD3 R188, P1, R0, R250, RZ ;  /* 0x000000fa00bc7210 */ /* 0x002fca0007f3e0ff */
        /* <DEDUP_REMOVED lines=15> */
[----:B------:R-:W-:-:S05]  /*6880*/  IMAD.X R189, R8, 0x1, R237, P1 ;  /* 0x0000000108bd7824 */ /* 0x000fca00008e06ed */
[----:B------:R0:W2:Y:S02]  /*6890*/  @!P0 LDG.E.U8 R196, desc[UR10][R188.64] ;  /* 0x0000000abcc48981 */ /* 0x0000a4000c1e1100 */
[----:B0-----:R-:W-:-:S05]  /*68a0*/  IADD3 R188, P1, R0, R234, RZ ;  /* 0x000000ea00bc7210 */ /* 0x001fca0007f3e0ff */
[----:B------:R-:W-:Y:S01]  /*68b0*/  IMAD.X R189, R8, 0x1, R233, P1 ;  /* 0x0000000108bd7824 */ /* 0x000fe200008e06e9 */
[----:B---3--:R0:W-:Y:S02]  /*68c0*/  STS.U8 [R5+UR8+0x2000], R197 ;  /* 0x002000c505007988 */ /* 0x0081e40008000008 */
[----:B0-----:R-:W-:Y:S02]  /*68d0*/  PRMT R197, RZ, 0x7610, R197 ;  /* 0x00007610ffc57816 */ /* 0x001fe400000000c5 */
[----:B------:R0:W-:Y:S04]  /*68e0*/  STS.U8 [R5+UR8+0x2002], R198 ;  /* 0x002002c605007988 */ /* 0x0001e80008000008 */
[----:B------:R1:W3:Y:S01]  /*68f0*/  @!P0 LDG.E.U8 R197, desc[UR10][R188.64] ;  /* 0x0000000abcc58981 */ /* 0x0002e2000c1e1100 */
[----:B0-----:R-:W-:-:S02]  /*6900*/  PRMT R198, RZ, 0x7610, R198 ;  /* 0x00007610ffc67816 */ /* 0x001fc400000000c6 */
[----:B-1----:R-:W-:-:S05]  /*6910*/  IADD3 R188, P1, R0, R230, RZ ;  /* 0x000000e600bc7210 */ /* 0x002fca0007f3e0ff */
[----:B------:R-:W-:Y:S01]  /*6920*/  IMAD.X R189, R8, 0x1, R229, P1 ;  /* 0x0000000108bd7824 */ /* 0x000fe200008e06e5 */
[----:B------:R0:W-:Y:S04]  /*6930*/  STS.U8 [R5+UR8+0x2004], R199 ;  /* 0x002004c705007988 */ /* 0x0001e80008000008 */
[----:B------:R1:W3:Y:S01]  /*6940*/  @!P0 LDG.E.U8 R198, desc[UR10][R188.64] ;  /* 0x0000000abcc68981 */ /* 0x0002e2000c1e1100 */
[----:B0-----:R-:W-:Y:S02]  /*6950*/  PRMT R199, RZ, 0x7610, R199 ;  /* 0x00007610ffc77816 */ /* 0x001fe400000000c7 */
        /* <DEDUP_REMOVED lines=25> */
[----:B-1----:R-:W-:Y:S02]  /*6af0*/  IADD3 R188, P1, R0, R183, RZ ;  /* 0x000000b700bc7210 */ /* 0x002fe40007f3e0ff */
[----:B------:R-:W-:-:S05]  /*6b00*/  SHF.R.S32.HI R189, RZ, 0x1f, R0 ;  /* 0x0000001fffbd7819 */ /* 0x000fca0000011400 */
[----:B------:R-:W-:-:S05]  /*6b10*/  IMAD.X R189, R189, 0x1, R12, P1 ;  /* 0x00000001bdbd7824 */ /* 0x000fca00008e060c */
[----:B------:R0:W3:Y:S02]  /*6b20*/  @!P0 LDG.E.U8 R204, desc[UR10][R188.64] ;  /* 0x0000000abccc8981 */ /* 0x0000e4000c1e1100 */
[----:B0-----:R-:W0:Y:S01]  /*6b30*/  S2R R189, SR_TID.X ;  /* 0x0000000000bd7919 */ /* 0x001e220000002100 */
[----:B------:R-:W-:Y:S02]  /*6b40*/  IADD3 R188, P1, R0, R179, RZ ;  /* 0x000000b300bc7210 */ /* 0x000fe40007f3e0ff */
[----:B0-----:R-:W-:-:S05]  /*6b50*/  LOP3.LUT R189, R189, 0x7f, RZ, 0xc0, !PT ;  /* 0x0000007fbdbd7812 */ /* 0x001fca00078ec0ff */
[----:B------:R0:W-:Y:S02]  /*6b60*/  STS.U8 [R189+UR8], R205 ;  /* 0x000000cdbd007988 */ /* 0x0001e40008000008 */
[----:B0-----:R-:W-:Y:S02]  /*6b70*/  SHF.R.S32.HI R189, RZ, 0x1f, R0 ;  /* 0x0000001fffbd7819 */ /* 0x001fe40000011400 */
[----:B------:R-:W-:-:S03]  /*6b80*/  PRMT R205, RZ, 0x7610, R205 ;  /* 0x00007610ffcd7816 */ /* 0x000fc600000000cd */
[----:B------:R-:W-:-:S05]  /*6b90*/  IMAD.X R189, R189, 0x1, R14, P1 ;  /* 0x00000001bdbd7824 */ /* 0x000fca00008e060e */
[----:B------:R0:W3:Y:S02]  /*6ba0*/  @!P0 LDG.E.U8 R205, desc[UR10][R188.64] ;  /* 0x0000000abccd8981 */ /* 0x0000e4000c1e1100 */
[----:B0-----:R-:W0:Y:S01]  /*6bb0*/  S2R R189, SR_TID.X ;  /* 0x0000000000bd7919 */ /* 0x001e220000002100 */
[----:B------:R-:W-:Y:S02]  /*6bc0*/  IADD3 R188, P1, R0, R175, RZ ;  /* 0x000000af00bc7210 */ /* 0x000fe40007f3e0ff */
[----:B0-----:R-:W-:-:S05]  /*6bd0*/  LOP3.LUT R189, R189, 0x7f, RZ, 0xc0, !PT ;  /* 0x0000007fbdbd7812 */ /* 0x001fca00078ec0ff */
[----:B------:R0:W-:Y:S02]  /*6be0*/  STS.U8 [R189+UR8+0x100], R206 ;  /* 0x000100cebd007988 */ /* 0x0001e40008000008 */
        /* <DEDUP_REMOVED lines=13> */
[----:B------:R-:W-:Y:S01]  /*6cc0*/  IADD3 R188, P1, R0, R167, RZ ;  /* 0x000000a700bc7210 */ /* 0x000fe20007f3e0ff */
[----:B------:R1:W-:Y:S04]  /*6cd0*/  STL [R1+0x114], R249 ;  /* 0x000114f901007387 */ /* 0x0003e80000100800 */
[----:B------:R4:W-:Y:S04]  /*6ce0*/  STL [R1+0xe0], R2 ;  /* 0x0000e00201007387 */ /* 0x0009e80000100800 */
[----:B-1----:R-:W3:Y:S04]  /*6cf0*/  LDL R249, [R1+0x5c] ;  /* 0x00005c0001f97983 */ /* 0x002ee80000100800 */
[----:B------:R-:W3:Y:S04]  /*6d00*/  LDL.LU R19, [R1+0x48] ;  /* 0x0000480001137983 */ /* 0x000ee80000300800 */
[----:B------:R-:W2:Y:S04]  /*6d10*/  LDL.LU R8, [R1+0x8c] ;  /* 0x00008c0001087983 */ /* 0x000ea80000300800 */
[----:B------:R-:W3:Y:S04]  /*6d20*/  LDL.LU R18, [R1+0x58] ;  /* 0x0000580001127983 */ /* 0x000ee80000300800 */
[----:B----4-:R-:W4:Y:S01]  /*6d30*/  LDL.LU R2, [R1+0x68] ;  /* 0x0000680001027983 */ /* 0x010f220000300800 */
[----:B0-----:R-:W-:-:S03]  /*6d40*/  LOP3.LUT R189, R189, 0x7f, RZ, 0xc0, !PT ;  /* 0x0000007fbdbd7812 */ /* 0x001fc600078ec0ff */
[----:B------:R-:W3:Y:S04]  /*6d50*/  LDL.LU R7, [R1+0x78] ;  /* 0x0000780001077983 */ /* 0x000ee80000300800 */
[----:B------:R0:W-:Y:S04]  /*6d60*/  STS.U8 [R189+UR8+0x300], R208 ;  /* 0x000300d0bd007988 */ /* 0x0001e80008000008 */
[----:B------:R-:W4:Y:S01]  /*6d70*/  LDL.LU R5, [R1+0x88] ;  /* 0x0000880001057983 */ /* 0x000f220000300800 */
        /* <DEDUP_REMOVED lines=46> */
[----:B--2---:R-:W-:Y:S01]  /*7060*/  STL [R1+0xf4], R8 ;  /* 0x0000f40801007387 */ /* 0x004fe20000100800 */
[----:B0-----:R-:W-:-:S05]  /*7070*/  LOP3.LUT R189, R189, 0x7f, RZ, 0xc0, !PT ;  /* 0x0000007fbdbd7812 */ /* 0x001fca00078ec0ff */
[----:B------:R0:W-:Y:S02]  /*7080*/  STS.U8 [R189+UR8+0x900], R190 ;  /* 0x000900bebd007988 */ /* 0x0001e40008000008 */
[----:B0-----:R-:W-:Y:S02]  /*7090*/  SHF.R.S32.HI R189, RZ, 0x1f, R0 ;  /* 0x0000001fffbd7819 */ /* 0x001fe40000011400 */
[----:B------:R-:W-:-:S03]  /*70a0*/  PRMT R190, RZ, 0x7610, R190 ;  /* 0x00007610ffbe7816 */ /* 0x000fc600000000be */
[----:B------:R-:W-:-:S05]  /*70b0*/  IMAD.X R189, R189, 0x1, R156, P1 ;  /* 0x00000001bdbd7824 */ /* 0x000fca00008e069c */
[----:B------:R0:W2:Y:S02]  /*70c0*/  @!P0 LDG.E.U8 R190, desc[UR10][R188.64] ;  /* 0x0000000abcbe8981 */ /* 0x0000a4000c1e1100 */
[----:B0-----:R-:W-:Y:S02]  /*70d0*/  IADD3 R188, P1, R0, R8, RZ ;  /* 0x0000000800bc7210 */ /* 0x001fe40007f3e0ff */
[----:B------:R-:W3:Y:S01]  /*70e0*/  LDL R8, [R1+0x7c] ;  /* 0x00007c0001087983 */ /* 0x000ee20000100800 */
[----:B------:R-:W0:Y:S03]  /*70f0*/  S2R R189, SR_TID.X ;  /* 0x0000000000bd7919 */ /* 0x000e260000002100 */
[----:B----4-:R-:W-:Y:S01]  /*7100*/  STL [R1+0xf8], R5 ;  /* 0x0000f80501007387 */ /* 0x010fe20000100800 */
[----:B0-----:R-:W-:-:S05]  /*7110*/  LOP3.LUT R189, R189, 0x7f, RZ, 0xc0, !PT ;  /* 0x0000007fbdbd7812 */ /* 0x001fca00078ec0ff */
[----:B------:R0:W-:Y:S02]  /*7120*/  STS.U8 [R189+UR8+0xa00], R191 ;  /* 0x000a00bfbd007988 */ /* 0x0001e40008000008 */
[----:B0-----:R-:W-:-:S05]  /*7130*/  SHF.R.S32.HI R189, RZ, 0x1f, R0 ;  /* 0x0000001fffbd7819 */ /* 0x001fca0000011400 */
[----:B------:R-:W-:Y:S02]  /*7140*/  IMAD.X R189, R189, 0x1, R5, P1 ;  /* 0x00000001bdbd7824 */ /* 0x000fe400008e0605 */
[----:B------:R-:W4:Y:S01]  /*7150*/  LDL.LU R5, [R1+0x6c] ;  /* 0x00006c0001057983 */ /* 0x000f220000300800 */
[----:B------:R-:W-:-:S06]  /*7160*/  PRMT R191, RZ, 0x7610, R191 ;  /* 0x00007610ffbf7816 */ /* 0x000fcc00000000bf */
[----:B------:R0:W2:Y:S02]  /*7170*/  @!P0 LDG.E.U8 R191, desc[UR10][R188.64] ;  /* 0x0000000abcbf8981 */ /* 0x0000a4000c1e1100 */
[----:B0-----:R-:W0:Y:S02]  /*7180*/  S2R R189, SR_TID.X ;  /* 0x0000000000bd7919 */ /* 0x001e240000002100 */
[----:B0-----:R-:W-:-:S05]  /*7190*/  LOP3.LUT R189, R189, 0x7f, RZ, 0xc0, !PT ;  /* 0x0000007fbdbd7812 */ /* 0x001fca00078ec0ff */
[----:B------:R0:W-:Y:S02]  /*71a0*/  STS.U8 [R189+UR8+0xb00], R194 ;  /* 0x000b00c2bd007988 */ /* 0x0001e40008000008 */
[----:B0-----:R-:W-:Y:S02]  /*71b0*/  SHF.R.S32.HI R189, RZ, 0x1f, R0 ;  /* 0x0000001fffbd7819 */ /* 0x001fe40000011400 */
[----:B------:R-:W-:Y:S02]  /*71c0*/  PRMT R194, RZ, 0x7610, R194 ;  /* 0x00007610ffc27816 */ /* 0x000fe400000000c2 */
[----:B---3--:R-:W-:Y:S02]  /*71d0*/  IADD3 R188, P1, R0, R8, RZ ;  /* 0x0000000800bc7210 */ /* 0x008fe40007f3e0ff */
[----:B------:R-:W3:Y:S03]  /*71e0*/  LDL.LU R8, [R1+0x38] ;  /* 0x0000380001087983 */ /* 0x000ee60000300800 */
[----:B------:R-:W-:-:S05]  /*71f0*/  IMAD.X R189, R189, 0x1, R7, P1 ;  /* 0x00000001bdbd7824 */ /* 0x000fca00008e0607 */
[----:B------:R0:W2:Y:S02]  /*7200*/  @!P0 LDG.E.U8 R194, desc[UR10][R188.64] ;  /* 0x0000000abcc28981 */ /* 0x0000a4000c1e1100 */
[----:B0-----:R-:W0:Y:S02]  /*7210*/  S2R R189, SR_TID.X ;  /* 0x0000000000bd7919 */ /* 0x001e240000002100 */
[----:B------:R1:W-:Y:S04]  /*7220*/  STL [R1+0xfc], R7 ;  /* 0x0000fc0701007387 */ /* 0x0003e80000100800 */
[----:B-1----:R-:W2:Y:S01]  /*7230*/  LDL.LU R7, [R1+0x28] ;  /* 0x0000280001077983 */ /* 0x002ea20000300800 */
[----:B0-----:R-:W-:-:S05]  /*7240*/  LOP3.LUT R189, R189, 0x7f, RZ, 0xc0, !PT ;  /* 0x0000007fbdbd7812 */ /* 0x001fca00078ec0ff */
[----:B------:R0:W-:Y:S01]  /*7250*/  STS.U8 [R189+UR8+0xc00], R195 ;  /* 0x000c00c3bd007988 */ /* 0x0001e20008000008 */
[----:B----4-:R-:W-:-:S03]  /*7260*/  IADD3 R188, P1, R0, R5, RZ ;  /* 0x0000000500bc7210 */ /* 0x010fc60007f3e0ff */
[----:B------:R-:W-:Y:S01]  /*7270*/  STL [R1+0x100], R5 ;  /* 0x0001000501007387 */ /* 0x000fe20000100800 */
[----:B0-----:R-:W-:-:S03]  /*7280*/  SHF.R.S32.HI R189, RZ, 0x1f, R0 ;  /* 0x0000001fffbd7819 */ /* 0x001fc60000011400 */
[----:B------:R0:W-:Y:S02]  /*7290*/  STL [R1+0x104], R2 ;  /* 0x0001040201007387 */ /* 0x0001e40000100800 */
[----:B------:R-:W-:Y:S02]  /*72a0*/  IMAD.X R189, R189, 0x1, R2, P1 ;  /* 0x00000001bdbd7824 */ /* 0x000fe400008e0602 */
[----:B0-----:R-:W4:Y:S01]  /*72b0*/  LDL.LU R2, [R1+0x4c] ;  /* 0x00004c0001027983 */ /* 0x001f220000300800 */
[----:B------:R-:W0:Y:S01]  /*72c0*/  S2R R5, SR_TID.X ;  /* 0x0000000000057919 */ /* 0x000e220000002100 */
[----:B------:R-:W-:-:S06]  /*72d0*/  PRMT R195, RZ, 0x7610, R195 ;  /* 0x00007610ffc37816 */ /* 0x000fcc00000000c3 */
[----:B------:R1:W2:Y:S02]  /*72e0*/  @!P0 LDG.E.U8 R195, desc[UR10][R188.64] ;  /* 0x0000000abcc38981 */ /* 0x0002a4000c1e1100 */
[----:B-1----:R-:W-:Y:S02]  /*72f0*/  IADD3 R188, P1, R0, R249, RZ ;  /* 0x000000f900bc7210 */ /* 0x002fe40007f3e0ff */
[----:B------:R-:W-:Y:S01]  /*7300*/  SHF.R.S32.HI R189, RZ, 0x1f, R0 ;  /* 0x0000001fffbd7819 */ /* 0x000fe20000011400 */
[----:B------:R-:W2:Y:S04]  /*7310*/  LDL.LU R249, [R1+0xc] ;  /* 0x00000c0001f97983 */ /* 0x000ea80000300800 */
[----:B------:R-:W-:Y:S01]  /*7320*/  IMAD.X R189, R189, 0x1, R18, P1 ;  /* 0x00000001bdbd7824 */ /* 0x000fe200008e0612 */
[----:B0-----:R-:W-:-:S05]  /*7330*/  LOP3.LUT R5, R5, 0x7f, RZ, 0xc0, !PT ;  /* 0x0000007f05057812 */ /* 0x001fca00078ec0ff */
[----:B------:R0:W-:Y:S02]  /*7340*/  STS.U8 [R5+UR8+0xd00], R196 ;  /* 0x000d00c405007988 */ /* 0x0001e40008000008 */
[----:B0-----:R-:W-:Y:S02]  /*7350*/  PRMT R196, RZ, 0x7610, R196 ;  /* 0x00007610ffc47816 */ /* 0x001fe400000000c4 */
[----:B------:R-:W2:Y:S04]  /*7360*/  LDL.LU R5, [R1+0x18] ;  /* 0x0000180001057983 */ /* 0x000ea80000300800 */
[----:B------:R0:W2:Y:S02]  /*7370*/  @!P0 LDG.E.U8 R196, desc[UR10][R188.64] ;  /* 0x0000000abcc48981 */ /* 0x0000a4000c1e1100 */
[----:B0-----:R-:W0:Y:S02]  /*7380*/  S2R R189, SR_TID.X ;  /* 0x0000000000bd7919 */ /* 0x001e240000002100 */
[----:B------:R1:W-:Y:S04]  /*7390*/  STL [R1+0x108], R18 ;  /* 0x0001081201007387 */ /* 0x0003e80000100800 */
[----:B-1----:R-:W2:Y:S01]  /*73a0*/  LDL.LU R18, [R1+0x8] ;  /* 0x0000080001127983 */ /* 0x002ea20000300800 */
[----:B0-----:R-:W-:-:S05]  /*73b0*/  LOP3.LUT R189, R189, 0x7f, RZ, 0xc0, !PT ;  /* 0x0000007fbdbd7812 */ /* 0x001fca00078ec0ff */
[----:B------:R0:W-:Y:S02]  /*73c0*/  STS.U8 [R189+UR8+0xe00], R197 ;  /* 0x000e00c5bd007988 */ /* 0x0001e40008000008 */
[----:B0-----:R-:W-:Y:S02]  /*73d0*/  SHF.R.S32.HI R189, RZ, 0x1f, R0 ;  /* 0x0000001fffbd7819 */ /* 0x001fe40000011400 */
[----:B------:R-:W-:Y:S02]  /*73e0*/  PRMT R197, RZ, 0x7610, R197 ;  /* 0x00007610ffc57816 */ /* 0x000fe400000000c5 */
[----:B----4-:R-:W-:Y:S01]  /*73f0*/  IADD3 R188, P1, R0, R2, RZ ;  /* 0x0000000200bc7210 */ /* 0x010fe20007f3e0ff */
[----:B------:R0:W-:Y:S04]  /*7400*/  STL [R1+0x10c], R2 ;  /* 0x00010c0201007387 */ /* 0x0001e80000100800 */
[----:B------:R-:W-:-:S05]  /*7410*/  IMAD.X R189, R189, 0x1, R19, P1 ;  /* 0x00000001bdbd7824 */ /* 0x000fca00008e0613 */
[----:B------:R1:W4:Y:S04]  /*7420*/  @!P0 LDG.E.U8 R197, desc[UR10][R188.64] ;  /* 0x0000000abcc58981 */ /* 0x000328000c1e1100 */
[----:B0-----:R-:W2:Y:S04]  /*7430*/  LDL.LU R2, [R1+0x2c] ;  /* 0x00002c0001027983 */ /* 0x001ea80000300800 */
[----:B------:R0:W-:Y:S04]  /*7440*/  STL [R1+0x110], R19 ;  /* 0x0001101301007387 */ /* 0x0001e80000100800 */
[----:B0-----:R-:W4:Y:S04]  /*7450*/  LDL.LU R19, [R1+0x1c] ;  /* 0x00001c0001137983 */ /* 0x001f280000300800 */
[----:B------:R-:W3:Y:S01]  /*7460*/  LDL R189, [R1+0x3c] ;  /* 0x00003c0001bd7983 */ /* 0x000ee20000100800 */
[----:B-1----:R-:W0:Y:S02]  /*7470*/  S2R R188, SR_TID.X ;  /* 0x0000000000bc7919 */ /* 0x002e240000002100 */
[----:B0-----:R-:W-:-:S05]  /*7480*/  LOP3.LUT R188, R188, 0x7f, RZ, 0xc0, !PT ;  /* 0x0000007fbcbc7812 */ /* 0x001fca00078ec0ff */
[----:B------:R0:W-:Y:S02]  /*7490*/  STS.U8 [R188+UR8+0xf00], R198 ;  /* 0x000f00c6bc007988 */ /* 0x0001e40008000008 */
[----:B0-----:R-:W-:Y:S02]  /*74a0*/  PRMT R198, RZ, 0x7610, R198 ;  /* 0x00007610ffc67816 */ /* 0x001fe400000000c6 */
[----:B---3--:R-:W-:Y:S02]  /*74b0*/  IADD3 R188, P1, R0, R189, RZ ;  /* 0x000000bd00bc7210 */ /* 0x008fe40007f3e0ff */
[----:B------:R-:W-:-:S05]  /*74c0*/  SHF.R.S32.HI R189, RZ, 0x1f, R0 ;  /* 0x0000001fffbd7819 */ /* 0x000fca0000011400 */
[----:B------:R-:W-:-:S05]  /*74d0*/  IMAD.X R189, R189, 0x1, R8, P1 ;  /* 0x00000001bdbd7824 */ /* 0x000fca00008e0608 */
[----:B------:R0:W3:Y:S02]  /*74e0*/  @!P0 LDG.E.U8 R198, desc[UR10][R188.64] ;  /* 0x0000000abcc68981 */ /* 0x0000e4000c1e1100 */
[----:B0-----:R-:W0:Y:S01]  /*74f0*/  S2R R189, SR_TID.X ;  /* 0x0000000000bd7919 */ /* 0x001e220000002100 */
[----:B--2---:R-:W-:Y:S02]  /*7500*/  IADD3 R188, P1, R0, R2, RZ ;  /* 0x0000000200bc7210 */ /* 0x004fe40007f3e0ff */
[----:B0-----:R-:W-:-:S05]  /*7510*/  LOP3.LUT R189, R189, 0x7f, RZ, 0xc0, !PT ;  /* 0x0000007fbdbd7812 */ /* 0x001fca00078ec0ff */
[----:B------:R0:W-:Y:S02]  /*7520*/  STS.U8 [R189+UR8+0x1000], R199 ;  /* 0x001000c7bd007988 */ /* 0x0001e40008000008 */
[----:B0-----:R-:W-:Y:S02]  /*7530*/  SHF.R.S32.HI R189, RZ, 0x1f, R0 ;  /* 0x0000001fffbd7819 */ /* 0x001fe40000011400 */
[----:B------:R-:W-:-:S03]  /*7540*/  PRMT R199, RZ, 0x7610, R199 ;  /* 0x00007610ffc77816 */ /* 0x000fc600000000c7 */
[----:B------:R-:W-:-:S05]  /*7550*/  IMAD.X R189, R189, 0x1, R7, P1 ;  /* 0x00000001bdbd7824 */ /* 0x000fca00008e0607 */
[----:B------:R0:W2:Y:S02]  /*7560*/  @!P0 LDG.E.U8 R199, desc[UR10][R188.64] ;  /* 0x0000000abcc78981 */ /* 0x0000a4000c1e1100 */
[----:B0-----:R-:W0:Y:S01]  /*7570*/  S2R R189, SR_TID.X ;  /* 0x0000000000bd7919 */ /* 0x001e220000002100 */
[----:B----4-:R-:W-:Y:S02]  /*7580*/  IADD3 R188, P1, R0, R19, RZ ;  /* 0x0000001300bc7210 */ /* 0x010fe40007f3e0ff */
[----:B0-----:R-:W-:-:S05]  /*7590*/  LOP3.LUT R189, R189, 0x7f, RZ, 0xc0, !PT ;  /* 0x0000007fbdbd7812 */ /* 0x001fca00078ec0ff */
[----:B------:R0:W-:Y:S02]  /*75a0*/  STS.U8 [R189+UR8+0x1100], R200 ;  /* 0x001100c8bd007988 */ /* 0x0001e40008000008 */
[----:B0-----:R-:W-:Y:S02]  /*75b0*/  SHF.R.S32.HI R189, RZ, 0x1f, R0 ;  /* 0x0000001fffbd7819 */ /* 0x001fe40000011400 */
[----:B------:R-:W-:-:S03]  /*75c0*/  PRMT R200, RZ, 0x7610, R200 ;  /* 0x00007610ffc87816 */ /* 0x000fc600000000c8 */
[----:B------:R-:W-:-:S05]  /*75d0*/  IMAD.X R189, R189, 0x1, R5, P1 ;  /* 0x00000001bdbd7824 */ /* 0x000fca00008e0605 */
[----:B------:R0:W4:Y:S02]  /*75e0*/  @!P0 LDG.E.U8 R200, desc[UR10][R188.64] ;  /* 0x0000000abcc88981 */ /* 0x000124000c1e1100 */
[----:B0-----:R-:W0:Y:S01]  /*75f0*/  S2R R189, SR_TID.X ;  /* 0x0000000000bd7919 */ /* 0x001e220000002100 */
[----:B------:R-:W-:Y:S02]  /*7600*/  IADD3 R188, P1, R0, R249, RZ ;  /* 0x000000f900bc7210 */ /* 0x000fe40007f3e0ff */
        /* <DEDUP_REMOVED lines=95> */
[----:B------:R-:W-:Y:S01]  /*7c00*/  IADD3 R188, P1, R0, R185, RZ ;  /* 0x000000b900bc7210 */ /* 0x000fe20007f3e0ff */
[----:B------:R-:W1:Y:S01]  /*7c10*/  S2R R4, SR_TID.X ;  /* 0x0000000000047919 */ /* 0x000e620000002100 */
        /* <DEDUP_REMOVED lines=8> */
[----:B-1----:R-:W-:-:S04]  /*7ca0*/  LOP3.LUT R4, R4, 0x7f, RZ, 0xc0, !PT ;  /* 0x0000007f04047812 */ /* 0x002fc800078ec0ff */
[----:B------:R-:W-:Y:S02]  /*7cb0*/  LOP3.LUT R4, R4, 0x10, RZ, 0x3c, !PT ;  /* 0x0000001004047812 */ /* 0x000fe400078e3cff */
[----:B0-----:R-:W-:-:S05]  /*7cc0*/  LOP3.LUT R189, R189, 0x7f, RZ, 0xc0, !PT ;  /* 0x0000007fbdbd7812 */ /* 0x001fca00078ec0ff */
[----:B------:R0:W-:Y:S02]  /*7cd0*/  STS.U8 [R189+UR8+0x1f00], R190 ;  /* 0x001f00bebd007988 */ /* 0x0001e40008000008 */
[----:B0-----:R-:W-:Y:S02]  /*7ce0*/  SHF.R.S32.HI R189, RZ, 0x1f, R0 ;  /* 0x0000001fffbd7819 */ /* 0x001fe40000011400 */
[----:B------:R-:W-:-:S03]  /*7cf0*/  PRMT R190, RZ, 0x7610, R190 ;  /* 0x00007610ffbe7816 */ /* 0x000fc600000000be */
[----:B------:R-:W-:Y:S01]  /*7d00*/  IMAD.X R189, R189, 0x1, R13, P1 ;  /* 0x00000001bdbd7824 */ /* 0x000fe200008e060d */
[----:B------:R0:W-:Y:S04]  /*7d10*/  STS.U8 [R4+UR8+0x80], R191 ;  /* 0x000080bf04007988 */ /* 0x0001e80008000008 */
[----:B------:R1:W4:Y:S01]  /*7d20*/  @!P0 LDG.E.U8 R190, desc[UR10][R188.64] ;  /* 0x0000000abcbe8981 */ /* 0x000322000c1e1100 */
[----:B0-----:R-:W-:Y:S02]  /*7d30*/  PRMT R191, RZ, 0x7610, R191 ;  /* 0x00007610ffbf7816 */ /* 0x001fe400000000bf */
[----:B-1----:R-:W-:Y:S02]  /*7d40*/  IADD3 R188, P1, R0, R177, RZ ;  /* 0x000000b100bc7210 */ /* 0x002fe40007f3e0ff */
[----:B------:R-:W-:-:S05]  /*7d50*/  SHF.R.S32.HI R189, RZ, 0x1f, R0 ;  /* 0x0000001fffbd7819 */ /* 0x000fca0000011400 */
        /* <DEDUP_REMOVED lines=25> */
[----:B---3--:R0:W-:Y:S04]  /*7ef0*/  STS.U8 [R4+UR8+0x580], R198 ;  /* 0x000580c604007988 */ /* 0x0081e80008000008 */
[----:B------:R1:W3:Y:S01]  /*7f00*/  @!P0 LDG.E.U8 R197, desc[UR10][R188.64] ;  /* 0x0000000abcc58981 */ /* 0x0002e2000c1e1100 */
[----:B0-----:R-:W-:Y:S02]  /*7f10*/  PRMT R198, RZ, 0x7610, R198 ;  /* 0x00007610ffc67816 */ /* 0x001fe400000000c6 */
[----:B-1----:R-:W-:Y:S02]  /*7f20*/  IADD3 R188, P1, R0, R157, RZ ;  /* 0x0000009d00bc7210 */ /* 0x002fe40007f3e0ff */
[----:B------:R-:W-:-:S05]  /*7f30*/  SHF.R.S32.HI R189, RZ, 0x1f, R0 ;  /* 0x0000001fffbd7819 */ /* 0x000fca0000011400 */
[----:B------:R-:W-:Y:S01]  /*7f40*/  IMAD.X R189, R189, 0x1, R170, P1 ;  /* 0x00000001bdbd7824 */ /* 0x000fe200008e06aa */
[----:B--2---:R0:W-:Y:S04]  /*7f50*/  STS.U8 [R4+UR8+0x680], R199 ;  /* 0x000680c704007988 */ /* 0x0041e80008000008 */
[----:B------:R1:W2:Y:S01]  /*7f60*/  @!P0 LDG.E.U8 R198, desc[UR10][R188.64] ;  /* 0x0000000abcc68981 */ /* 0x0002a2000c1e1100 */
[----:B0-----:R-:W-:Y:S02]  /*7f70*/  PRMT R199, RZ, 0x7610, R199 ;  /* 0x00007610ffc77816 */ /* 0x001fe400000000c7 */
[----:B-1----:R-:W-:Y:S02]  /*7f80*/  IADD3 R188, P1, R0, R153, RZ ;  /* 0x0000009900bc7210 */ /* 0x002fe40007f3e0ff */
[----:B------:R-:W-:-:S05]  /*7f90*/  SHF.R.S32.HI R189, RZ, 0x1f, R0 ;  /* 0x0000001fffbd7819 */ /* 0x000fca0000011400 */
[----:B------:R-:W-:Y:S01]  /*7fa0*/  IMAD.X R189, R189, 0x1, R166, P1 ;  /* 0x00000001bdbd7824 */ /* 0x000fe200008e06a6 */
[----:B----4-:R0:W-:Y:S04]  /*7fb0*/  STS.U8 [R4+UR8+0x780], R200 ;  /* 0x000780c804007988 */ /* 0x0101e80008000008 */
        /* <DEDUP_REMOVED lines=10> */
[----:B------:R-:W-:-:S05]  /*8060*/  IMAD.X R189, R189, 0x1, R158, P1 ;  /* 0x00000001bdbd7824 */ /* 0x000fca00008e069e */
[----:B------:R0:W4:Y:S04]  /*8070*/  @!P0 LDG.E.U8 R201, desc[UR10][R188.64] ;  /* 0x0000000abcc98981 */ /* 0x000128000c1e1100 */
[----:B------:R-:W0:Y:S01]  /*8080*/  LDL.LU R188, [R1+0x4] ;  /* 0x0000040001bc7983 */ /* 0x000e220000300800 */
[----:B------:R-:W-:Y:S02]  /*8090*/  IADD3 R22, P1, R22, UR12, RZ ;  /* 0x0000000c16167c10 */ /* 0x000fe4000ff3e0ff */
[----:B------:R-:W-:Y:S01]  /*80a0*/  IADD3 R23, P2, R23, UR12, RZ ;  /* 0x0000000c17177c10 */ /* 0x000fe2000ff5e0ff */
[----:B------:R-:W3:Y:S01]  /*80b0*/  LDL.LU R189, [R1+0x14] ;  /* 0x0000140001bd7983 */ /* 0x000ee20000300800 */
[----:B------:R-:W-:Y:S02]  /*80c0*/  IADD3.X R160, R160, UR13, RZ, P1, !PT ;  /* 0x0000000da0a07c10 */ /* 0x000fe40008ffe4ff */
[----:B------:R-:W-:-:S02]  /*80d0*/  IADD3 R161, P1, R161, UR12, RZ ;  /* 0x0000000ca1a17c10 */ /* 0x000fc4000ff3e0ff */
[----:B------:R-:W-:Y:S02]  /*80e0*/  IADD3.X R162, R162, UR13, RZ, P2, !PT ;  /* 0x0000000da2a27c10 */ /* 0x000fe400097fe4ff */
[----:B------:R-:W-:Y:S02]  /*80f0*/  IADD3 R163, P2, R163, UR12, RZ ;  /* 0x0000000ca3a37c10 */ /* 0x000fe4000ff5e0ff */
[----:B------:R-:W-:Y:S02]  /*8100*/  IADD3.X R174, R174, UR13, RZ, P1, !PT ;  /* 0x0000000daeae7c10 */ /* 0x000fe40008ffe4ff */
[----:B------:R-:W-:Y:S02]  /*8110*/  IADD3 R175, P1, R175, UR12, RZ ;  /* 0x0000000cafaf7c10 */ /* 0x000fe4000ff3e0ff */
        /* <DEDUP_REMOVED lines=9> */
[----:B------:R-:W-:Y:S01]  /*81b0*/  IADD3 R228, P2, R228, UR12, RZ ;  /* 0x0000000ce4e47c10 */ /* 0x000fe2000ff5e0ff */
[----:B------:R1:W-:Y:S01]  /*81c0*/  STS.U8 [R4+UR8+0xe80], R207 ;  /* 0x000e80cf04007988 */ /* 0x0003e20008000008 */
[----:B------:R-:W-:Y:S02]  /*81d0*/  IADD3.X R225, R225, UR13, RZ, P1, !PT ;  /* 0x0000000de1e17c10 */ /* 0x000fe40008ffe4ff */
[----:B------:R-:W-:Y:S01]  /*81e0*/  IADD3 R240, P1, R240, UR12, RZ ;  /* 0x0000000cf0f07c10 */ /* 0x000fe2000ff3e0ff */
[----:B------:R1:W-:Y:S01]  /*81f0*/  STS.U8 [R4+UR8+0xf80], R208 ;  /* 0x000f80d004007988 */ /* 0x0003e20008000008 */
[----:B------:R-:W-:Y:S02]  /*8200*/  IADD3.X R227, R227, UR13, RZ, P2, !PT ;  /* 0x0000000de3e37c10 */ /* 0x000fe400097fe4ff */
[----:B------:R-:W-:Y:S01]  /*8210*/  IADD3 R242, P2, R242, UR12, RZ ;  /* 0x0000000cf2f27c10 */ /* 0x000fe2000ff5e0ff */
[----:B------:R1:W-:Y:S04]  /*8220*/  STS.U8 [R4+UR8+0x1080], R210 ;  /* 0x001080d204007988 */ /* 0x0003e80008000008 */
[----:B-1----:R-:W2:Y:S04]  /*8230*/  LDL.LU R207, [R1+0x5c] ;  /* 0x00005c0001cf7983 */ /* 0x002ea80000300800 */
[----:B------:R-:W4:Y:S01]  /*8240*/  LDL.LU R208, [R1+0x20] ;  /* 0x0000200001d07983 */ /* 0x000f220000300800 */
[----:B------:R-:W-:-:S03]  /*8250*/  IADD3.X R239, R239, UR13, RZ, P1, !PT ;  /* 0x0000000defef7c10 */ /* 0x000fc60008ffe4ff */
[----:B------:R-:W2:Y:S04]  /*8260*/  LDL.LU R210, [R1+0x54] ;  /* 0x0000540001d27983 */ /* 0x000ea80000300800 */
[----:B------:R1:W-:Y:S01]  /*8270*/  STS.U8 [R4+UR8+0x1180], R211 ;  /* 0x001180d304007988 */ /* 0x0003e20008000008 */
[----:B------:R-:W-:-:S03]  /*8280*/  IADD3.X R241, R241, UR13, RZ, P2, !PT ;  /* 0x0000000df1f17c10 */ /* 0x000fc600097fe4ff */
[----:B------:R1:W-:Y:S01]  /*8290*/  STS.U8 [R4+UR8+0x1280], R192 ;  /* 0x001280c004007988 */ /* 0x0003e20008000008 */
[----:B------:R-:W-:-:S03]  /*82a0*/  IADD3 R249, P2, R249, UR12, RZ ;  /* 0x0000000cf9f97c10 */ /* 0x000fc6000ff5e0ff */
[----:B------:R1:W-:Y:S04]  /*82b0*/  STS.U8 [R4+UR8+0x1380], R187 ;  /* 0x001380bb04007988 */ /* 0x0003e80008000008 */
[----:B-1----:R-:W4:Y:S04]  /*82c0*/  LDL.LU R211, [R1+0x10] ;  /* 0x0000100001d37983 */ /* 0x002f280000300800 */
[----:B------:R-:W2:Y:S04]  /*82d0*/  LDL.LU R192, [R1+0x44] ;  /* 0x0000440001c07983 */ /* 0x000ea80000300800 */
[----:B------:R-:W4:Y:S04]  /*82e0*/  LDL.LU R187, [R1+0x3c] ;  /* 0x00003c0001bb7983 */ /* 0x000f280000300800 */
[----:B------:R1:W-:Y:S04]  /*82f0*/  STS.U8 [R4+UR8+0x1480], R193 ;  /* 0x001480c104007988 */ /* 0x0003e80008000008 */
[----:B------:R-:W-:Y:S04]  /*8300*/  STS.U8 [R4+UR8+0xd80], R206 ;  /* 0x000d80ce04007988 */ /* 0x000fe80008000008 */
[----:B------:R1:W-:Y:S04]  /*8310*/  STS.U8 [R4+UR8+0x1580], R190 ;  /* 0x001580be04007988 */ /* 0x0003e80008000008 */
[----:B-1----:R-:W2:Y:S04]  /*8320*/  LDL.LU R193, [R1] ;  /* 0x0000000001c17983 */ /* 0x002ea80000300800 */
[----:B------:R-:W-:Y:S04]  /*8330*/  STS.U8 [R4+UR8+0xc80], R205 ;  /* 0x000c80cd04007988 */ /* 0x000fe80008000008 */
[----:B------:R-:W4:Y:S04]  /*8340*/  LDL.LU R190, [R1+0x34] ;  /* 0x0000340001be7983 */ /* 0x000f280000300800 */
[----:B------:R1:W-:Y:S04]  /*8350*/  STS.U8 [R4+UR8+0x1680], R191 ;  /* 0x001680bf04007988 */ /* 0x0003e80008000008 */
[----:B-1----:R-:W2:Y:S04]  /*8360*/  LDL.LU R191, [R1+0x24] ;  /* 0x0000240001bf7983 */ /* 0x002ea80000300800 */
[----:B------:R-:W4:Y:S04]  /*8370*/  LDL.LU R206, [R1+0x64] ;  /* 0x0000640001ce7983 */ /* 0x000f280000300800 */
[----:B------:R-:W4:Y:S01]  /*8380*/  LDL.LU R205, [R1+0x30] ;  /* 0x0000300001cd7983 */ /* 0x000f220000300800 */
[----:B0-----:R-:W-:-:S05]  /*8390*/  IADD3 R188, P1, R188, UR12, RZ ;  /* 0x0000000cbcbc7c10 */ /* 0x001fca000ff3e0ff */
[----:B------:R-:W-:Y:S04]  /*83a0*/  STL [R1+0x4], R188 ;  /* 0x000004bc01007387 */ /* 0x000fe80000100800 */
[----:B------:R0:W-:Y:S04]  /*83b0*/  STL [R1+0xc], R249 ;  /* 0x00000cf901007387 */ /* 0x0001e80000100800 */
[----:B0-----:R-:W4:Y:S01]  /*83c0*/  LDL.LU R249, [R1+0x114] ;  /* 0x0001140001f97983 */ /* 0x001f220000300800 */
[----:B------:R-:W-:Y:S02]  /*83d0*/  IADD3 R20, P6, R20, UR12, RZ ;  /* 0x0000000c14147c10 */ /* 0x000fe4000ffde0ff */
[----:B------:R-:W-:-:S02]  /*83e0*/  IADD3 R3, P5, R3, UR12, RZ ;  /* 0x0000000c03037c10 */ /* 0x000fc4000ffbe0ff */
[----:B------:R-:W-:Y:S02]  /*83f0*/  IADD3 R153, P4, R153, UR12, RZ ;  /* 0x0000000c99997c10 */ /* 0x000fe4000ff9e0ff */
[----:B------:R-:W-:Y:S02]  /*8400*/  IADD3 R152, P3, R152, UR12, RZ ;  /* 0x0000000c98987c10 */ /* 0x000fe4000ff7e0ff */
[----:B------:R-:W-:Y:S02]  /*8410*/  IADD3.X R156, R156, UR13, RZ, P6, !PT ;  /* 0x0000000d9c9c7c10 */ /* 0x000fe4000b7fe4ff */
[----:B------:R-:W-:Y:S02]  /*8420*/  IADD3.X R154, R154, UR13, RZ, P5, !PT ;  /* 0x0000000d9a9a7c10 */ /* 0x000fe4000affe4ff */
[----:B------:R-:W-:Y:S02]  /*8430*/  IADD3 R157, P6, R157, UR12, RZ ;  /* 0x0000000c9d9d7c10 */ /* 0x000fe4000ffde0ff */
[----:B------:R-:W-:-:S02]  /*8440*/  IADD3.X R166, R166, UR13, RZ, P4, !PT ;  /* 0x0000000da6a67c10 */ /* 0x000fc4000a7fe4ff */
[----:B------:R-:W-:Y:S02]  /*8450*/  IADD3 R155, P5, R155, UR12, RZ ;  /* 0x0000000c9b9b7c10 */ /* 0x000fe4000ffbe0ff */
[----:B------:R-:W-:Y:S02]  /*8460*/  IADD3.X R164, R164, UR13, RZ, P3, !PT ;  /* 0x0000000da4a47c10 */ /* 0x000fe40009ffe4ff */
[----:B------:R-:W-:Y:S02]  /*8470*/  IADD3 R167, P4, R167, UR12, RZ ;  /* 0x0000000ca7a77c10 */ /* 0x000fe4000ff9e0ff */
[----:B------:R-:W-:Y:S02]  /*8480*/  IADD3 R165, P3, R165, UR12, RZ ;  /* 0x0000000ca5a57c10 */ /* 0x000fe4000ff7e0ff */
[----:B------:R-:W-:Y:S02]  /*8490*/  IADD3.X R170, R170, UR13, RZ, P6, !PT ;  /* 0x0000000daaaa7c10 */ /* 0x000fe4000b7fe4ff */
[----:B------:R-:W-:-:S02]  /*84a0*/  IADD3.X R168, R168, UR13, RZ, P5, !PT ;  /* 0x0000000da8a87c10 */ /* 0x000fc4000affe4ff */
[----:B------:R-:W-:Y:S02]  /*84b0*/  IADD3 R171, P6, R171, UR12, RZ ;  /* 0x0000000cabab7c10 */ /* 0x000fe4000ffde0ff */
[----:B------:R-:W-:Y:S02]  /*84c0*/  IADD3.X R180, R180, UR13, RZ, P4, !PT ;  /* 0x0000000db4b47c10 */ /* 0x000fe4000a7fe4ff */
[----:B------:R-:W-:Y:S02]  /*84d0*/  IADD3 R169, P5, R169, UR12, RZ ;  /* 0x0000000ca9a97c10 */ /* 0x000fe4000ffbe0ff */
[----:B------:R-:W-:Y:S02]  /*84e0*/  IADD3.X R178, R178, UR13, RZ, P3, !PT ;  /* 0x0000000db2b27c10 */ /* 0x000fe40009ffe4ff */
[----:B------:R-:W-:Y:S02]  /*84f0*/  IADD3 R181, P4, R181, UR12, RZ ;  /* 0x0000000cb5b57c10 */ /* 0x000fe4000ff9e0ff */
[----:B------:R-:W-:-:S02]  /*8500*/  IADD3 R179, P3, R179, UR12, RZ ;  /* 0x0000000cb3b37c10 */ /* 0x000fc4000ff7e0ff */
[----:B------:R-:W-:Y:S02]  /*8510*/  IADD3.X R184, R184, UR13, RZ, P6, !PT ;  /* 0x0000000db8b87c10 */ /* 0x000fe4000b7fe4ff */
[----:B------:R-:W-:Y:S02]  /*8520*/  IADD3.X R182, R182, UR13, RZ, P5, !PT ;  /* 0x0000000db6b67c10 */ /* 0x000fe4000affe4ff */
[----:B------:R-:W-:Y:S02]  /*8530*/  IADD3 R185, P6, R185, UR12, RZ ;  /* 0x0000000cb9b97c10 */ /* 0x000fe4000ffde0ff */
[----:B------:R-:W-:Y:S02]  /*8540*/  IADD3.X R13, R13, UR13, RZ, P4, !PT ;  /* 0x0000000d0d0d7c10 */ /* 0x000fe4000a7fe4ff */
[----:B------:R-:W-:Y:S02]  /*8550*/  IADD3 R183, P5, R183, UR12, RZ ;  /* 0x0000000cb7b77c10 */ /* 0x000fe4000ffbe0ff */
[----:B------:R-:W-:-:S02]  /*8560*/  IADD3.X R14, R14, UR13, RZ, P3, !PT ;  /* 0x0000000d0e0e7c10 */ /* 0x000fc40009ffe4ff */
        /* <DEDUP_REMOVED lines=17> */
[----:B------:R-:W-:Y:S01]  /*8680*/  IADD3 R244, P3, R244, UR12, RZ ;  /* 0x0000000cf4f47c10 */ /* 0x000fe2000ff7e0ff */
[----:B------:R0:W-:Y:S01]  /*8690*/  STS.U8 [R4+UR8+0xb80], R204 ;  /* 0x000b80cc04007988 */ /* 0x0001e20008000008 */
[----:B------:R-:W-:-:S02]  /*86a0*/  IADD3.X R235, R235, UR13, RZ, P6, !PT ;  /* 0x0000000debeb7c10 */ /* 0x000fc4000b7fe4ff */
[----:B------:R-:W-:Y:S01]  /*86b0*/  IADD3.X R233, R233, UR13, RZ, P5, !PT ;  /* 0x0000000de9e97c10 */ /* 0x000fe2000affe4ff */
[----:B------:R1:W-:Y:S01]  /*86c0*/  STS.U8 [R4+UR8+0xa80], R203 ;  /* 0x000a80cb04007988 */ /* 0x0003e20008000008 */
[----:B------:R-:W-:Y:S02]  /*86d0*/  IADD3 R250, P6, R250, UR12, RZ ;  /* 0x0000000cfafa7c10 */ /* 0x000fe4000ffde0ff */
[----:B------:R-:W-:Y:S01]  /*86e0*/  IADD3.X R245, R245, UR13, RZ, P4, !PT ;  /* 0x0000000df5f57c10 */ /* 0x000fe2000a7fe4ff */
[----:B------:R2:W-:Y:S01]  /*86f0*/  STS.U8 [R4+UR8+0x980], R202 ;  /* 0x000980ca04007988 */ /* 0x0005e20008000008 */
[----:B------:R-:W-:Y:S02]  /*8700*/  IADD3 R248, P5, R248, UR12, RZ ;  /* 0x0000000cf8f87c10 */ /* 0x000fe4000ffbe0ff */
[----:B------:R-:W-:Y:S01]  /*8710*/  IADD3.X R243, R243, UR13, RZ, P3, !PT ;  /* 0x0000000df3f37c10 */ /* 0x000fe20009ffe4ff */
[----:B0-----:R-:W4:Y:S01]  /*8720*/  LDL.LU R204, [R1+0x74] ;  /* 0x0000740001cc7983 */ /* 0x001f220000300800 */
[----:B------:R-:W-:-:S02]  /*8730*/  IADD3 R19, P4, R19, UR12, RZ ;  /* 0x0000000c13137c10 */ /* 0x000fc4000ff9e0ff */
[----:B---3--:R-:W-:Y:S01]  /*8740*/  IADD3 R189, P3, R189, UR12, RZ ;  /* 0x0000000cbdbd7c10 */ /* 0x008fe2000ff7e0ff */
[----:B-1----:R-:W3:Y:S01]  /*8750*/  LDL.LU R203, [R1+0x40] ;  /* 0x0000400001cb7983 */ /* 0x002ee20000300800 */
[----:B------:R-:W-:-:S03]  /*8760*/  IADD3.X R247, R247, UR13, RZ, P5, !PT ;  /* 0x0000000df7f77c10 */ /* 0x000fc6000affe4ff */
[----:B------:R0:W-:Y:S01]  /*8770*/  STS.U8 [R4+UR8+0x1f80], R209 ;  /* 0x001f80d104007988 */ /* 0x0001e20008000008 */
[----:B--2---:R-:W-:-:S03]  /*8780*/  IADD3 R191, P5, R191, UR12, RZ ;  /* 0x0000000cbfbf7c10 */ /* 0x004fc6000ffbe0ff */
[----:B------:R-:W2:Y:S04]  /*8790*/  LDL.LU R202, [R1+0x7c] ;  /* 0x00007c0001ca7983 */ /* 0x000ea80000300800 */
[----:B0-----:R-:W2:Y:S04]  /*87a0*/  LDL.LU R209, [R1+0x84] ;  /* 0x0000840001d17983 */ /* 0x001ea80000300800 */
[----:B------:R-:W2:Y:S04]  /*87b0*/  LDL.LU R188, [R1+0x50] ;  /* 0x0000500001bc7983 */ /* 0x000ea80000300800 */
[----:B------:R0:W-:Y:S04]  /*87c0*/  STL [R1+0x1c], R19 ;  /* 0x00001c1301007387 */ /* 0x0001e80000100800 */
[----:B------:R1:W-:Y:S04]  /*87d0*/  STL [R1+0x14], R189 ;  /* 0x000014bd01007387 */ /* 0x0003e80000100800 */
[----:B0-----:R-:W3:Y:S04]  /*87e0*/  LDL.LU R19, [R1+0x110] ;  /* 0x0001100001137983 */ /* 0x001ee80000300800 */
[----:B-1----:R-:W2:Y:S01]  /*87f0*/  LDL.LU R189, [R1+0x94] ;  /* 0x0000940001bd7983 */ /* 0x002ea20000300800 */
[----:B----4-:R-:W-:-:S02]  /*8800*/  IADD3.X R249, R249, UR13, RZ, P6, !PT ;  /* 0x0000000df9f97c10 */ /* 0x010fc4000b7fe4ff */
[----:B------:R-:W-:-:S05]  /*8810*/  IADD3 R2, P6, R2, UR12, RZ ;  /* 0x0000000c02027c10 */ /* 0x000fca000ffde0ff */
[----:B------:R0:W-:Y:S04]  /*8820*/  STL [R1+0x2c], R2 ;  /* 0x00002c0201007387 */ /* 0x0001e80000100800 */
[----:B------:R-:W-:Y:S04]  /*8830*/  STL [R1+0x24], R191 ;  /* 0x000024bf01007387 */ /* 0x000fe80000100800 */
[----:B0-----:R-:W4:Y:S01]  /*8840*/  LDL.LU R2, [R1+0x10c] ;  /* 0x00010c0001027983 */ /* 0x001f220000300800 */
[----:B------:R-:W-:-:S04]  /*8850*/  IADD3 R21, P0, R21, UR12, RZ ;  /* 0x0000000c15157c10 */ /* 0x000fc8000ff1e0ff */
[----:B------:R-:W-:Y:S02]  /*8860*/  IADD3.X R158, R158, UR13, RZ, P0, !PT ;  /* 0x0000000d9e9e7c10 */ /* 0x000fe400087fe4ff */
        /* <DEDUP_REMOVED lines=10> */
[----:B------:R-:W-:Y:S02]  /*8910*/  IADD3 R252, P0, R252, UR12, RZ ;  /* 0x0000000cfcfc7c10 */ /* 0x000fe4000ff1e0ff */
[----:B------:R-:W-:Y:S02]  /*8920*/  IADD3.X R18, R18, UR13, RZ, P2, !PT ;  /* 0x0000000d12127c10 */ /* 0x000fe400097fe4ff */
[----:B------:R-:W-:Y:S02]  /*8930*/  IADD3.X R251, R251, UR13, RZ, P0, !PT ;  /* 0x0000000dfbfb7c10 */ /* 0x000fe400087fe4ff */
[----:B------:R-:W-:Y:S02]  /*8940*/  IADD3 R190, P0, R190, UR12, RZ ;  /* 0x0000000cbebe7c10 */ /* 0x000fe4000ff1e0ff */
[----:B------:R-:W-:-:S02]  /*8950*/  IADD3.X R193, R193, UR13, RZ, P1, !PT ;  /* 0x0000000dc1c17c10 */ /* 0x000fc40008ffe4ff */
[----:B------:R-:W-:Y:S01]  /*8960*/  IADD3 R187, P1, R187, UR12, RZ ;  /* 0x0000000cbbbb7c10 */ /* 0x000fe2000ff3e0ff */
[----:B------:R-:W-:Y:S01]  /*8970*/  STL [R1+0x34], R190 ;  /* 0x000034be01007387 */ /* 0x000fe20000100800 */
[----:B------:R-:W-:Y:S02]  /*8980*/  IADD3.X R211, R211, UR13, RZ, P3, !PT ;  /* 0x0000000dd3d37c10 */ /* 0x000fe40009ffe4ff */
[----:B------:R-:W-:Y:S01]  /*8990*/  IADD3 R192, P2, R192, UR12, RZ ;  /* 0x0000000cc0c07c10 */ /* 0x000fe2000ff5e0ff */
[----:B------:R0:W-:Y:S01]  /*89a0*/  STL [R1+0x8], R18 ;  /* 0x0000081201007387 */ /* 0x0001e20000100800 */
[----:B------:R-:W-:-:S03]  /*89b0*/  IADD3.X R5, R5, UR13, RZ, P4, !PT ;  /* 0x0000000d05057c10 */ /* 0x000fc6000a7fe4ff */
[----:B------:R-:W-:Y:S04]  /*89c0*/  STL [R1], R193 ;  /* 0x000000c101007387 */ /* 0x000fe80000100800 */
[----:B0-----:R-:W2:Y:S04]  /*89d0*/  LDL.LU R18, [R1+0x108] ;  /* 0x0001080001127983 */ /* 0x001ea80000300800 */
[----:B------:R0:W-:Y:S01]  /*89e0*/  STL [R1+0x3c], R187 ;  /* 0x00003cbb01007387 */ /* 0x0001e20000100800 */
[----:B----4-:R-:W-:-:S03]  /*89f0*/  IADD3 R2, P3, R2, UR12, RZ ;  /* 0x0000000c02027c10 */ /* 0x010fc6000ff7e0ff */
[----:B------:R-:W-:Y:S01]  /*8a00*/  STS.U8 [R4+UR8+0x1780], R194 ;  /* 0x001780c204007988 */ /* 0x000fe20008000008 */
[----:B------:R-:W-:Y:S01]  /*8a10*/  IADD3 R210, P4, R210, UR12, RZ ;  /* 0x0000000cd2d27c10 */ /* 0x000fe2000ff9e0ff */
[----:B------:R-:W-:Y:S01]  /*8a20*/  UMOV UR5, 0xc0000010 ;  /* 0xc000001000057882 */ /* 0x000fe20000000000 */
[----:B------:R-:W-:Y:S01]  /*8a30*/  IADD3.X R7, R7, UR13, RZ, P6, !PT ;  /* 0x0000000d07077c10 */ /* 0x000fe2000b7fe4ff */
[----:B------:R1:W-:Y:S01]  /*8a40*/  STL [R1+0x4c], R2 ;  /* 0x00004c0201007387 */ /* 0x0003e20000100800 */
[----:B------:R-:W-:Y:S01]  /*8a50*/  IADD3.X R208, R208, UR13, RZ, P5, !PT ;  /* 0x0000000dd0d07c10 */ /* 0x000fe2000affe4ff */
[----:B------:R-:W-:Y:S01]  /*8a60*/  UMOV UR7, 0xc0000010 ;  /* 0xc000001000077882 */ /* 0x000fe20000000000 */
[----:B------:R-:W-:Y:S01]  /*8a70*/  IADD3.X R205, R205, UR13, RZ, P0, !PT ;  /* 0x0000000dcdcd7c10 */ /* 0x000fe200087fe4ff */
[----:B------:R-:W-:Y:S01]  /*8a80*/  STL [R1+0x44], R192 ;  /* 0x000044c001007387 */ /* 0x000fe20000100800 */
[----:B------:R-:W-:Y:S01]  /*8a90*/  IADD3.X R8, R8, UR13, RZ, P1, !PT ;  /* 0x0000000d08087c10 */ /* 0x000fe20008ffe4ff */
[----:B0-----:R-:W0:Y:S02]  /*8aa0*/  LDC R187, c[0x0][0x238] ;  /* 0x00008e00ffbb7b82 */ /* 0x001e240000000800 */
[----:B-1----:R-:W4:Y:S04]  /*8ab0*/  LDL.LU R2, [R1+0x104] ;  /* 0x0001040001027983 */ /* 0x002f280000300800 */
[----:B------:R-:W-:Y:S04]  /*8ac0*/  STL [R1+0x10], R211 ;  /* 0x000010d301007387 */ /* 0x000fe80000100800 */
[----:B------:R1:W-:Y:S04]  /*8ad0*/  STL [R1+0x18], R5 ;  /* 0x0000180501007387 */ /* 0x0003e80000100800 */
[----:B-1----:R-:W3:Y:S01]  /*8ae0*/  LDL.LU R5, [R1+0x100] ;  /* 0x0001000001057983 */ /* 0x002ee20000300800 */
[----:B------:R-:W-:-:S02]  /*8af0*/  IADD3 R207, P5, R207, UR12, RZ ;  /* 0x0000000ccfcf7c10 */ /* 0x000fc4000ffbe0ff */
[----:B------:R-:W-:Y:S01]  /*8b00*/  IADD3 R206, P6, R206, UR12, RZ ;  /* 0x0000000ccece7c10 */ /* 0x000fe2000ffde0ff */
[----:B------:R-:W-:Y:S04]  /*8b10*/  STL [R1+0x54], R210 ;  /* 0x000054d201007387 */ /* 0x000fe80000100800 */
[----:B------:R1:W-:Y:S04]  /*8b20*/  STL [R1+0x28], R7 ;  /* 0x0000280701007387 */ /* 0x0003e80000100800 */
[----:B------:R-:W-:Y:S04]  /*8b30*/  STL [R1+0x20], R208 ;  /* 0x000020d001007387 */ /* 0x000fe80000100800 */
[----:B-1----:R-:W4:Y:S04]  /*8b40*/  LDL.LU R7, [R1+0xfc] ;  /* 0x0000fc0001077983 */ /* 0x002f280000300800 */
[----:B------:R-:W-:Y:S01]  /*8b50*/  STL [R1+0x5c], R207 ;  /* 0x00005ccf01007387 */ /* 0x000fe20000100800 */
[----:B---3--:R-:W-:-:S05]  /*8b60*/  IADD3 R5, P0, R5, UR12, RZ ;  /* 0x0000000c05057c10 */ /* 0x008fca000ff1e0ff */
[----:B------:R1:W-:Y:S04]  /*8b70*/  STL [R1+0x6c], R5 ;  /* 0x00006c0501007387 */ /* 0x0003e80000100800 */
[----:B------:R-:W-:Y:S04]  /*8b80*/  STL [R1+0x64], R206 ;  /* 0x000064ce01007387 */ /* 0x000fe80000100800 */
[----:B-1----:R-:W3:Y:S04]  /*8b90*/  LDL.LU R5, [R1+0xf8] ;  /* 0x0000f80001057983 */ /* 0x002ee80000300800 */
[----:B------:R-:W-:Y:S04]  /*8ba0*/  STL [R1+0x30], R205 ;  /* 0x000030cd01007387 */ /* 0x000fe80000100800 */
[----:B------:R1:W-:Y:S04]  /*8bb0*/  STL [R1+0x38], R8 ;  /* 0x0000380801007387 */ /* 0x0003e80000100800 */
[----:B-1----:R-:W4:Y:S01]  /*8bc0*/  LDL.LU R8, [R1+0xf4] ;  /* 0x0000f40001087983 */ /* 0x002f220000300800 */
[----:B------:R-:W-:-:S02]  /*8bd0*/  IADD3 R204, P1, R204, UR12, RZ ;  /* 0x0000000ccccc7c10 */ /* 0x000fc4000ff3e0ff */
[----:B------:R-:W-:Y:S02]  /*8be0*/  IADD3.X R19, R19, UR13, RZ, P3, !PT ;  /* 0x0000000d13137c10 */ /* 0x000fe40009ffe4ff */
[----:B------:R-:W-:Y:S01]  /*8bf0*/  IADD3.X R203, R203, UR13, RZ, P2, !PT ;  /* 0x0000000dcbcb7c10 */ /* 0x000fe200097fe4ff */
[----:B------:R-:W-:Y:S01]  /*8c00*/  STL [R1+0x74], R204 ;  /* 0x000074cc01007387 */ /* 0x000fe20000100800 */
[----:B--2---:R-:W-:Y:S02]  /*8c10*/  IADD3 R202, P2, R202, UR12, RZ ;  /* 0x0000000ccaca7c10 */ /* 0x004fe4000ff5e0ff */
[----:B------:R-:W-:Y:S01]  /*8c20*/  IADD3.X R188, R188, UR13, RZ, P4, !PT ;  /* 0x0000000dbcbc7c10 */ /* 0x000fe2000a7fe4ff */
[----:B------:R1:W-:Y:S01]  /*8c30*/  STL [R1+0x48], R19 ;  /* 0x0000481301007387 */ /* 0x0003e20000100800 */
[----:B------:R-:W-:-:S03]  /*8c40*/  IADD3 R209, P3, R209, UR12, RZ ;  /* 0x0000000cd1d17c10 */ /* 0x000fc6000ff7e0ff */
[----:B------:R-:W-:Y:S01]  /*8c50*/  STL [R1+0x40], R203 ;  /* 0x000040cb01007387 */ /* 0x000fe20000100800 */
[----:B------:R-:W-:-:S03]  /*8c60*/  IADD3.X R18, R18, UR13, RZ, P5, !PT ;  /* 0x0000000d12127c10 */ /* 0x000fc6000affe4ff */
[----:B-1----:R-:W2:Y:S04]  /*8c70*/  LDL.LU R19, [R1+0xf0] ;  /* 0x0000f00001137983 */ /* 0x002ea80000300800 */
[----:B------:R-:W-:Y:S01]  /*8c80*/  STL [R1+0x7c], R202 ;  /* 0x00007cca01007387 */ /* 0x000fe20000100800 */
[----:B----4-:R-:W-:-:S05]  /*8c90*/  IADD3 R8, P4, R8, UR12, RZ ;  /* 0x0000000c08087c10 */ /* 0x010fca000ff9e0ff */
[----:B------:R1:W-:Y:S04]  /*8ca0*/  STL [R1+0x8c], R8 ;  /* 0x00008c0801007387 */ /* 0x0003e80000100800 */
[----:B------:R-:W-:Y:S04]  /*8cb0*/  STL [R1+0x84], R209 ;  /* 0x000084d101007387 */ /* 0x000fe80000100800 */
[----:B-1----:R-:W4:Y:S04]  /*8cc0*/  LDL.LU R8, [R1+0xec] ;  /* 0x0000ec0001087983 */ /* 0x002f280000300800 */
[----:B------:R-:W-:Y:S04]  /*8cd0*/  STL [R1+0x50], R188 ;  /* 0x000050bc01007387 */ /* 0x000fe80000100800 */
[----:B------:R1:W-:Y:S04]  /*8ce0*/  STL [R1+0x58], R18 ;  /* 0x0000581201007387 */ /* 0x0003e80000100800 */
[----:B-1----:R-:W3:Y:S01]  /*8cf0*/  LDL.LU R18, [R1+0xe8] ;  /* 0x0000e80001127983 */ /* 0x002ee20000300800 */
[----:B--2---:R-:W-:-:S02]  /*8d00*/  IADD3.X R19, R19, UR13, RZ, P6, !PT ;  /* 0x0000000d13137c10 */ /* 0x004fc4000b7fe4ff */
[----:B------:R-:W-:Y:S02]  /*8d10*/  IADD3 R189, P5, R189, UR12, RZ ;  /* 0x0000000cbdbd7c10 */ /* 0x000fe4000ffbe0ff */
[----:B------:R-:W-:Y:S01]  /*8d20*/  IADD3.X R2, R2, UR13, RZ, P0, !PT ;  /* 0x0000000d02027c10 */ /* 0x000fe200087fe4ff */
[----:B------:R1:W-:Y:S04]  /*8d30*/  STL [R1+0x60], R19 ;  /* 0x0000601301007387 */ /* 0x0003e80000100800 */
[----:B-1----:R-:W2:Y:S04]  /*8d40*/  LDL.LU R19, [R1+0xe4] ;  /* 0x0000e40001137983 */ /* 0x002ea80000300800 */
[----:B------:R-:W-:Y:S04]  /*8d50*/  STL [R1+0x94], R189 ;  /* 0x000094bd01007387 */ /* 0x000fe80000100800 */
[----:B------:R1:W-:Y:S04]  /*8d60*/  STL [R1+0x68], R2 ;  /* 0x0000680201007387 */ /* 0x0003e80000100800 */
[----:B-1----:R1:W5:Y:S01]  /*8d70*/  LDL.LU R2, [R1+0xe0] ;  /* 0x0000e00001027983 */ /* 0x0023620000300800 */
[----:B------:R-:W-:-:S03]  /*8d80*/  IADD3.X R7, R7, UR13, RZ, P2, !PT ;  /* 0x0000000d07077c10 */ /* 0x000fc600097fe4ff */
[----:B------:R-:W-:Y:S04]  /*8d90*/  STS.U8 [R4+UR8+0x1880], R195 ;  /* 0x001880c304007988 */ /* 0x000fe80008000008 */
[----:B------:R-:W-:Y:S04]  /*8da0*/  STS.U8 [R4+UR8+0x1980], R196 ;  /* 0x001980c404007988 */ /* 0x000fe80008000008 */
[----:B------:R-:W-:Y:S04]  /*8db0*/  STS.U8 [R4+UR8+0x1a80], R197 ;  /* 0x001a80c504007988 */ /* 0x000fe80008000008 */
[----:B------:R-:W-:Y:S04]  /*8dc0*/  STS.U8 [R4+UR8+0x1b80], R198 ;  /* 0x001b80c604007988 */ /* 0x000fe80008000008 */
[----:B------:R-:W-:Y:S04]  /*8dd0*/  STS.U8 [R4+UR8+0x1c80], R199 ;  /* 0x001c80c704007988 */ /* 0x000fe80008000008 */
[----:B------:R-:W-:Y:S04]  /*8de0*/  STS.U8 [R4+UR8+0x1d80], R200 ;  /* 0x001d80c804007988 */ /* 0x000fe80008000008 */
[----:B------:R-:W-:Y:S01]  /*8df0*/  STS.U8 [R4+UR8+0x1e80], R201 ;  /* 0x001e80c904007988 */ /* 0x000fe20008000008 */
[----:B------:R0:W-:Y:S06]  /*8e00*/  MEMBAR.ALL.CTA ;  /* 0x0000000000007992 */ /* 0x0001ec0000008000 */
[----:B0-----:R-:W0:Y:S02]  /*8e10*/  FENCE.VIEW.ASYNC.S ;  /* 0x00000000000073c6 */ /* 0x001e240000000000 */
[----:B0-----:R-:W-:Y:S06]  /*8e20*/  BAR.SYNC.DEFER_BLOCKING 0x0 ;  /* 0x0000000000007b1d */ /* 0x001fec0000010000 */
[----:B------:R-:W-:-:S06]  /*8e30*/  WARPGROUP.ARRIVE ;  /* 0x00000000000079c5 */ /* 0x000fcc0000000000 */
[----:B------:R-:W-:Y:S01]  /*8e40*/  QGMMA.64x256x32.F32.E4M3.E4M3 R24, gdesc[UR4], R24, gsb0 ;  /* 0x03e00000041879f3 */ /* 0x000fe20008000818 */
[----:B---3--:R-:W-:-:S05]  /*8e50*/  IADD3.X R18, R18, UR13, RZ, P1, !PT ;  /* 0x0000000d12127c10 */ /* 0x008fca0008ffe4ff */
[----:B------:R0:W-:Y:S04]  /*8e60*/  STL [R1+0x70], R18 ;  /* 0x0000701201007387 */ /* 0x0001e80000100800 */
[----:B0-----:R-:W3:Y:S04]  /*8e70*/  LDL.LU R18, [R1+0xdc] ;  /* 0x0000dc0001127983 */ /* 0x001ee80000300800 */
[----:B------:R0:W-:Y:S04]  /*8e80*/  STL [R1+0x78], R7 ;  /* 0x0000780701007387 */ /* 0x0001e80000100800 */
[----:B0-----:R-:W3:Y:S01]  /*8e90*/  LDL.LU R7, [R1+0xd8] ;  /* 0x0000d80001077983 */ /* 0x001ee20000300800 */
[----:B--2---:R-:W-:-:S02]  /*8ea0*/  IADD3.X R19, R19, UR13, RZ, P3, !PT ;  /* 0x0000000d13137c10 */ /* 0x004fc40009ffe4ff */
[----:B------:R-:W-:-:S03]  /*8eb0*/  IADD3.X R5, R5, UR13, RZ, P4, !PT ;  /* 0x0000000d05057c10 */ /* 0x000fc6000a7fe4ff */
[----:B------:R0:W-:Y:S04]  /*8ec0*/  STL [R1+0x80], R19 ;  /* 0x0000801301007387 */ /* 0x0001e80000100800 */
[----:B0-----:R1:W5:Y:S04]  /*8ed0*/  LDL.LU R19, [R1+0xd4] ;  /* 0x0000d40001137983 */ /* 0x0013680000300800 */
[----:B------:R0:W-:Y:S02]  /*8ee0*/  STL [R1+0x88], R5 ;  /* 0x0000880501007387 */ /* 0x0001e40000100800 */
[----:B0-----:R-:W0:Y:S01]  /*8ef0*/  S2R R5, SR_TID.X ;  /* 0x0000000000057919 */ /* 0x001e220000002100 */
[----:B------:R-:W-:-:S05]  /*8f00*/  VIADD R6, R6, 0xffffffff ;  /* 0xffffffff06067836 */ /* 0x000fca0000000000 */
[----:B------:R-:W-:Y:S01]  /*8f10*/  ISETP.NE.U32.AND P0, PT, R6, RZ, PT ;  /* 0x000000ff0600720c */ /* 0x000fe20003f05070 */
[----:B------:R-:W-:Y:S01]  /*8f20*/  IMAD.SHL.U32 R187, R187, 0x20, RZ ;  /* 0x00000020bbbb7824 */ /* 0x000fe200078e00ff */
[----:B------:R-:W-:-:S04]  /*8f30*/  UIADD3 UR9, UR9, -0x20, URZ ;  /* 0xffffffe009097890 */ /* 0x000fc8000fffe03f */
[----:B----4-:R-:W-:Y:S01]  /*8f40*/  IADD3 R8, P6, R187, R8, RZ ;  /* 0x00000008bb087210 */ /* 0x010fe20007fde0ff */
[----:B------:R-:W-:Y:S02]  /*8f50*/  WARPGROUP.DEPBAR.LE gsb0, 0x0 ;  /* 0x00008000000079c5 */ /* 0x000fe40000010000 */
[----:B0-----:R-:W-:Y:S02]  /*8f60*/  LOP3.LUT R5, R5, 0x1f, RZ, 0xc0, !PT ;  /* 0x0000001f05057812 */ /* 0x001fe400078ec0ff */
[----:B---3--:R-:W-:-:S05]  /*8f70*/  IADD3.X R18, R18, UR13, RZ, P5, !PT ;  /* 0x0000000d12127c10 */ /* 0x008fca000affe4ff */
[----:B------:R0:W-:Y:S02]  /*8f80*/  STL [R1+0x90], R18 ;  /* 0x0000901201007387 */ /* 0x0001e40000100800 */
[----:B0-----:R-:W0:Y:S01]  /*8f90*/  S2R R18, SR_TID.X ;  /* 0x0000000000127919 */ /* 0x001e220000002100 */
[----:B------:R-:W-:Y:S02]  /*8fa0*/  LEA.HI.X.SX32 R7, R187, R7, 0x1, P6 ;  /* 0x00000007bb077211 */ /* 0x000fe400030f0eff */
[----:B0-----:R-:W-:-:S04]  /*8fb0*/  SHF.R.U32.HI R18, RZ, 0x6, R18 ;  /* 0x00000006ff127819 */ /* 0x001fc80000011612 */
[----:B------:R-:W-:Y:S01]  /*8fc0*/  SGXT.U32 R18, R18, 0x1 ;  /* 0x000000011212781a */ /* 0x000fe20000000000 */
[----:B-1----:R-:W-:Y:S06]  /*8fd0*/  @P0 BRA `(.L_x_1) ;  /* 0xffffffc800100947 */ /* 0x002fec000383ffff */
.L_x_0:
[----:B------:R-:W0:Y:S01]  /*8fe0*/  S2R R4, SR_TID.X ;  /* 0x0000000000047919 */ /* 0x000e220000002100 */
[----:B------:R-:W-:Y:S01]  /*8ff0*/  F2FP.SATFINITE.E4M3.F32.PACK_AB_MERGE_C R24, R25, R24, RZ ;  /* 0x000000181918723e */ /* 0x000fe200048070ff */
[----:B------:R-:W-:Y:S01]  /*9000*/  ULDC UR4, c[0x0][0x244] ;  /* 0x0000910000047ab9 */ /* 0x000fe20000000800 */
[----:B------:R-:W-:Y:S01]  /*9010*/  F2FP.SATFINITE.E4M3.F32.PACK_AB_MERGE_C R28, R29, R28, RZ ;  /* 0x0000001c1d1c723e */ /* 0x000fe200048070ff */
[----:B------:R-:W1:Y:S01]  /*9020*/  S2R R187, SR_TID.X ;  /* 0x0000000000bb7919 */ /* 0x000e620000002100 */
[----:B------:R-:W-:Y:S01]  /*9030*/  F2FP.SATFINITE.E4M3.F32.PACK_AB_MERGE_C R32, R33, R32, RZ ;  /* 0x000000202120723e */ /* 0x000fe200048070ff */
[----:B------:R-:W-:Y:S01]  /*9040*/  ULDC.64 UR6, c[0x0][0x228] ;  /* 0x00008a0000067ab9 */ /* 0x000fe20000000a00 */
[----:B------:R-:W-:Y:S01]  /*9050*/  F2FP.SATFINITE.E4M3.F32.PACK_AB_MERGE_C R42, R43, R42, RZ ;  /* 0x0000002a2b2a723e */ /* 0x000fe200048070ff */
[----:B------:R-:W2:Y:S01]  /*9060*/  S2R R189, SR_TID.X ;  /* 0x0000000000bd7919 */ /* 0x000ea20000002100 */
[----:B------:R-:W-:Y:S01]  /*9070*/  F2FP.SATFINITE.E4M3.F32.PACK_AB_MERGE_C R46, R47, R46, RZ ;  /* 0x0000002e2f2e723e */ /* 0x000fe200048070ff */
[----:B------:R-:W-:Y:S01]  /*9080*/  ULDC UR9, c[0x0][0x22c] ;  /* 0x00008b0000097ab9 */ /* 0x000fe20000000800 */
[----:B------:R-:W-:Y:S01]  /*9090*/  F2FP.SATFINITE.E4M3.F32.PACK_AB_MERGE_C R50, R51, R50, RZ ;  /* 0x000000323332723e */ /* 0x000fe200048070ff */
[----:B------:R-:W3:Y:S01]  /*90a0*/  LDL.LU R171, [R1+0x9c] ;  /* 0x00009c0001ab7983 */ /* 0x000ee20000300800 */
[----:B------:R-:W-:-:S02]  /*90b0*/  F2FP.SATFINITE.E4M3.F32.PACK_AB_MERGE_C R26, R27, R26, RZ ;  /* 0x0000001a1b1a723e */ /* 0x000fc400048070ff */
[----:B------:R-:W-:Y:S02]  /*90c0*/  F2FP.SATFINITE.E4M3.F32.PACK_AB_MERGE_C R30, R31, R30, RZ ;  /* 0x0000001e1f1e723e */ /* 0x000fe400048070ff */
[----:B------:R-:W-:Y:S02]  /*90d0*/  F2FP.SATFINITE.E4M3.F32.PACK_AB_MERGE_C R34, R35, R34, RZ ;  /* 0x000000222322723e */ /* 0x000fe400048070ff */
[----:B------:R-:W-:Y:S02]  /*90e0*/  F2FP.SATFINITE.E4M3.F32.PACK_AB_MERGE_C R40, R41, R40, RZ ;  /* 0x000000282928723e */ /* 0x000fe400048070ff */
[----:B------:R-:W-:Y:S02]  /*90f0*/  F2FP.SATFINITE.E4M3.F32.PACK_AB_MERGE_C R44, R45, R44, RZ ;  /* 0x0000002c2d2c723e */ /* 0x000fe400048070ff */
[----:B------:R-:W-:Y:S02]  /*9100*/  F2FP.SATFINITE.E4M3.F32.PACK_AB_MERGE_C R48, R49, R48, RZ ;  /* 0x000000303130723e */ /* 0x000fe400048070ff */
[----:B------:R-:W-:-:S02]  /*9110*/  LOP3.LUT R10, R24, 0xffff, RZ, 0xc0, !PT ;  /* 0x0000ffff180a7812 */ /* 0x000fc400078ec0ff */
[----:B------:R-:W-:Y:S02]  /*9120*/  LOP3.LUT R15, R28, 0xffff, RZ, 0xc0, !PT ;  /* 0x0000ffff1c0f7812 */ /* 0x000fe400078ec0ff */
[----:B------:R-:W-:Y:S02]  /*9130*/  LOP3.LUT R154, R32, 0xffff, RZ, 0xc0, !PT ;  /* 0x0000ffff209a7812 */ /* 0x000fe400078ec0ff */
[----:B------:R-:W-:Y:S01]  /*9140*/  LOP3.LUT R21, R42, 0xffff, RZ, 0xc0, !PT ;  /* 0x0000ffff2a157812 */ /* 0x000fe200078ec0ff */
[----:B0-----:R-:W-:Y:S01]  /*9150*/  IMAD.SHL.U32 R3, R4, 0x80, RZ ;  /* 0x0000008004037824 */ /* 0x001fe200078e00ff */
[----:B------:R-:W-:Y:S01]  /*9160*/  LOP3.LUT R46, R46, 0xffff, RZ, 0xc0, !PT ;  /* 0x0000ffff2e2e7812 */ /* 0x000fe200078ec0ff */
[----:B-----5:R-:W-:Y:S01]  /*9170*/  IMAD.SHL.U32 R2, R4, 0x10, RZ ;  /* 0x0000001004027824 */ /* 0x020fe200078e00ff */
[----:B------:R-:W-:Y:S02]  /*9180*/  LOP3.LUT R50, R50, 0xffff, RZ, 0xc0, !PT ;  /* 0x0000ffff32327812 */ /* 0x000fe400078ec0ff */
[----:B------:R-:W-:Y:S01]  /*9190*/  LOP3.LUT R5, R3, 0x400, RZ, 0xc0, !PT ;  /* 0x0000040003057812 */ /* 0x000fe200078ec0ff */
[----:B------:R-:W-:Y:S01]  /*91a0*/  IMAD.SHL.U32 R3, R4, 0x8, RZ ;  /* 0x0000000804037824 */ /* 0x000fe200078e00ff */
[----:B------:R-:W-:-:S02]  /*91b0*/  LOP3.LUT R2, R2, 0x70, RZ, 0xc0, !PT ;  /* 0x0000007002027812 */ /* 0x000fc400078ec0ff */
[----:B------:R-:W-:Y:S02]  /*91c0*/  F2FP.SATFINITE.E4M3.F32.PACK_AB_MERGE_C R72, R73, R72, RZ ;  /* 0x000000484948723e */ /* 0x000fe400048070ff */
[----:B------:R-:W-:Y:S02]  /*91d0*/  IADD3 R2, R5, UR8, R2 ;  /* 0x0000000805027c10 */ /* 0x000fe4000fffe002 */
[----:B------:R-:W-:Y:S02]  /*91e0*/  LOP3.LUT R3, R3, 0x380, RZ, 0xc0, !PT ;  /* 0x0000038003037812 */ /* 0x000fe400078ec0ff */
[----:B------:R-:W-:Y:S02]  /*91f0*/  F2FP.SATFINITE.E4M3.F32.PACK_AB_MERGE_C R76, R77, R76, RZ ;  /* 0x0000004c4d4c723e */ /* 0x000fe400048070ff */
[----:B------:R-:W-:Y:S02]  /*9200*/  F2FP.SATFINITE.E4M3.F32.PACK_AB_MERGE_C R80, R81, R80, RZ ;  /* 0x000000505150723e */ /* 0x000fe400048070ff */
[----:B------:R-:W-:-:S02]  /*9210*/  LOP3.LUT R13, R26, 0xffff, RZ, 0xc0, !PT ;  /* 0x0000ffff1a0d7812 */ /* 0x000fc400078ec0ff */
[----:B------:R-:W-:Y:S02]  /*9220*/  LOP3.LUT R152, R30, 0xffff, RZ, 0xc0, !PT ;  /* 0x0000ffff1e987812 */ /* 0x000fe400078ec0ff */
[----:B------:R-:W-:Y:S02]  /*9230*/  LOP3.LUT R156, R34, 0xffff, RZ, 0xc0, !PT ;  /* 0x0000ffff229c7812 */ /* 0x000fe400078ec0ff */
[----:B------:R-:W-:Y:S02]  /*9240*/  LOP3.LUT R17, R40, 0xffff, RZ, 0xc0, !PT ;  /* 0x0000ffff28117812 */ /* 0x000fe400078ec0ff */
[----:B------:R-:W-:Y:S02]  /*9250*/  LOP3.LUT R158, R44, 0xffff, RZ, 0xc0, !PT ;  /* 0x0000ffff2c9e7812 */ /* 0x000fe400078ec0ff */
[----:B------:R-:W-:Y:S02]  /*9260*/  LOP3.LUT R48, R48, 0xffff, RZ, 0xc0, !PT ;  /* 0x0000ffff30307812 */ /* 0x000fe400078ec0ff */
[----:B------:R-:W-:Y:S01]  /*9270*/  F2FP.SATFINITE.E4M3.F32.PACK_AB_MERGE_C R0, R39, R38, RZ ;  /* 0x000000262700723e */ /* 0x000fe200048070ff */
[----:B------:R-:W-:Y:S01]  /*9280*/  IMAD.IADD R38, R3, 0x1, R2 ;  /* 0x0000000103267824 */ /* 0x000fe200078e0202 */
[----:B------:R-:W-:-:S02]  /*9290*/  F2FP.SATFINITE.E4M3.F32.PACK_AB_MERGE_C R56, R57, R56, RZ ;  /* 0x000000383938723e */ /* 0x000fc400048070ff */
[----:B------:R-:W-:Y:S02]  /*92a0*/  F2FP.SATFINITE.E4M3.F32.PACK_AB_MERGE_C R58, R59, R58, RZ ;  /* 0x0000003a3b3a723e */ /* 0x000fe400048070ff */
[----:B------:R-:W-:Y:S02]  /*92b0*/  F2FP.SATFINITE.E4M3.F32.PACK_AB_MERGE_C R60, R61, R60, RZ ;  /* 0x0000003c3d3c723e */ /* 0x000fe400048070ff */
[----:B------:R-:W-:Y:S02]  /*92c0*/  F2FP.SATFINITE.E4M3.F32.PACK_AB_MERGE_C R62, R63, R62, RZ ;  /* 0x0000003e3f3e723e */ /* 0x000fe400048070ff */
[----:B------:R-:W-:Y:S02]  /*92d0*/  F2FP.SATFINITE.E4M3.F32.PACK_AB_MERGE_C R64, R65, R64, RZ ;  /* 0x000000404140723e */ /* 0x000fe400048070ff */
[----:B------:R-:W-:Y:S02]  /*92e0*/  F2FP.SATFINITE.E4M3.F32.PACK_AB_MERGE_C R66, R67, R66, RZ ;  /* 0x000000424342723e */ /* 0x000fe400048070ff */
[----:B------:R-:W-:-:S02]  /*92f0*/  PRMT R3, R154, 0x3340, R1 ;  /* 0x000033409a037816 */ /* 0x000fc40000000001 */
[----:B------:R-:W-:Y:S02]  /*9300*/  PRMT R9, R50, 0x3340, R1 ;  /* 0x0000334032097816 */ /* 0x000fe40000000001 */
[----:B------:R-:W-:Y:S02]  /*9310*/  PRMT R2, R10, 0x3340, R15 ;  /* 0x000033400a027816 */ /* 0x000fe4000000000f */
[----:B------:R-:W-:Y:S02]  /*9320*/  PRMT R14, R21, 0x3340, R46 ;  /* 0x00003340150e7816 */ /* 0x000fe4000000002e */
[--C-:B------:R-:W-:Y:S02]  /*9330*/  PRMT R6, R156, 0x3340, R1.reuse ;  /* 0x000033409c067816 */ /* 0x100fe40000000001 */
[----:B------:R-:W-:Y:S02]  /*9340*/  PRMT R7, R48, 0x3340, R1 ;  /* 0x0000334030077816 */ /* 0x000fe40000000001 */
[----:B------:R-:W-:-:S02]  /*9350*/  PRMT R5, R13, 0x3340, R152 ;  /* 0x000033400d057816 */ /* 0x000fc40000000098 */
[----:B------:R-:W-:Y:S02]  /*9360*/  PRMT R12, R17, 0x3340, R158 ;  /* 0x00003340110c7816 */ /* 0x000fe4000000009e */
[----:B------:R-:W-:Y:S02]  /*9370*/  LOP3.LUT R72, R72, 0xffff, RZ, 0xc0, !PT ;  /* 0x0000ffff48487812 */ /* 0x000fe400078ec0ff */
[----:B------:R-:W-:Y:S02]  /*9380*/  LOP3.LUT R27, R76, 0xffff, RZ, 0xc0, !PT ;  /* 0x0000ffff4c1b7812 */ /* 0x000fe400078ec0ff */
[----:B------:R-:W-:Y:S02]  /*9390*/  LOP3.LUT R80, R80, 0xffff, RZ, 0xc0, !PT ;  /* 0x0000ffff50507812 */ /* 0x000fe400078ec0ff */
[----:B------:R-:W-:Y:S02]  /*93a0*/  F2FP.SATFINITE.E4M3.F32.PACK_AB_MERGE_C R104, R105, R104, RZ ;  /* 0x000000686968723e */ /* 0x000fe400048070ff */
[----:B------:R-:W-:-:S02]  /*93b0*/  F2FP.SATFINITE.E4M3.F32.PACK_AB_MERGE_C R108, R109, R108, RZ ;  /* 0x0000006c6d6c723e */ /* 0x000fc400048070ff */
[----:B------:R-:W-:Y:S02]  /*93c0*/  F2FP.SATFINITE.E4M3.F32.PACK_AB_MERGE_C R112, R113, R112, RZ ;  /* 0x000000707170723e */ /* 0x000fe400048070ff */
[----:B------:R-:W-:Y:S02]  /*93d0*/  LOP3.LUT R56, R56, 0xffff, RZ, 0xc0, !PT ;  /* 0x0000ffff38387812 */ /* 0x000fe400078ec0ff */
[----:B------:R-:W-:Y:S02]  /*93e0*/  LOP3.LUT R58, R58, 0xffff, RZ, 0xc0, !PT ;  /* 0x0000ffff3a3a7812 */ /* 0x000fe400078ec0ff */
[----:B------:R-:W-:Y:S02]  /*93f0*/  LOP3.LUT R23, R60, 0xffff, RZ, 0xc0, !PT ;  /* 0x0000ffff3c177812 */ /* 0x000fe400078ec0ff */
[----:B------:R-:W-:Y:S02]  /*9400*/  LOP3.LUT R25, R62, 0xffff, RZ, 0xc0, !PT ;  /* 0x0000ffff3e197812 */ /* 0x000fe400078ec0ff */
[----:B------:R-:W-:-:S02]  /*9410*/  LOP3.LUT R64, R64, 0xffff, RZ, 0xc0, !PT ;  /* 0x0000ffff40407812 */ /* 0x000fc400078ec0ff */
[----:B------:R-:W-:Y:S02]  /*9420*/  LOP3.LUT R66, R66, 0xffff, RZ, 0xc0, !PT ;  /* 0x0000ffff42427812 */ /* 0x000fe400078ec0ff */
[----:B------:R-:W-:Y:S02]  /*9430*/  F2FP.SATFINITE.E4M3.F32.PACK_AB_MERGE_C R88, R89, R88, RZ ;  /* 0x000000585958723e */ /* 0x000fe400048070ff */
[----:B------:R-:W-:Y:S02]  /*9440*/  F2FP.SATFINITE.E4M3.F32.PACK_AB_MERGE_C R90, R91, R90, RZ ;  /* 0x0000005a5b5a723e */ /* 0x000fe400048070ff */
[----:B------:R-:W-:Y:S02]  /*9450*/  F2FP.SATFINITE.E4M3.F32.PACK_AB_MERGE_C R92, R93, R92, RZ ;  /* 0x0000005c5d5c723e */ /* 0x000fe400048070ff */
[----:B------:R-:W-:Y:S02]  /*9460*/  F2FP.SATFINITE.E4M3.F32.PACK_AB_MERGE_C R94, R95, R94, RZ ;  /* 0x0000005e5f5e723e */ /* 0x000fe400048070ff */
[----:B------:R-:W-:-:S02]  /*9470*/  F2FP.SATFINITE.E4M3.F32.PACK_AB_MERGE_C R96, R97, R96, RZ ;  /* 0x000000606160723e */ /* 0x000fc400048070ff */
[----:B------:R-:W-:Y:S02]  /*9480*/  F2FP.SATFINITE.E4M3.F32.PACK_AB_MERGE_C R98, R99, R98, RZ ;  /* 0x000000626362723e */ /* 0x000fe400048070ff */
[----:B------:R-:W-:Y:S02]  /*9490*/  PRMT R2, R2, 0x5410, R3 ;  /* 0x0000541002027816 */ /* 0x000fe40000000003 */
[----:B------:R-:W-:Y:S02]  /*94a0*/  PRMT R14, R14, 0x5410, R9 ;  /* 0x000054100e0e7816 */ /* 0x000fe40000000009 */
[----:B------:R-:W-:Y:S02]  /*94b0*/  PRMT R3, R5, 0x5410, R6 ;  /* 0x0000541005037816 */ /* 0x000fe40000000006 */
[----:B------:R-:W-:Y:S02]  /*94c0*/  PRMT R12, R12, 0x5410, R7 ;  /* 0x000054100c0c7816 */ /* 0x000fe40000000007 */
[----:B------:R-:W-:-:S02]  /*94d0*/  PRMT R9, R80, 0x3340, R1 ;  /* 0x0000334050097816 */ /* 0x000fc40000000001 */
[----:B------:R-:W-:Y:S02]  /*94e0*/  PRMT R20, R72, 0x3340, R27 ;  /* 0x0000334048147816 */ /* 0x000fe4000000001b */
[--C-:B------:R-:W-:Y:S02]  /*94f0*/  PRMT R5, R64, 0x3340, R1.reuse ;  /* 0x0000334040057816 */ /* 0x100fe40000000001 */
[----:B------:R-:W-:Y:S02]  /*9500*/  PRMT R7, R66, 0x3340, R1 ;  /* 0x0000334042077816 */ /* 0x000fe40000000001 */
[----:B------:R-:W-:Y:S02]  /*9510*/  PRMT R16, R56, 0x3340, R23 ;  /* 0x0000334038107816 */ /* 0x000fe40000000017 */
[----:B------:R-:W-:Y:S02]  /*9520*/  PRMT R8, R58, 0x3340, R25 ;  /* 0x000033403a087816 */ /* 0x000fe40000000019 */
[----:B------:R-:W-:-:S02]  /*9530*/  LOP3.LUT R104, R104, 0xffff, RZ, 0xc0, !PT ;  /* 0x0000ffff68687812 */ /* 0x000fc400078ec0ff */
[----:B------:R-:W-:Y:S02]  /*9540*/  LOP3.LUT R35, R108, 0xffff, RZ, 0xc0, !PT ;  /* 0x0000ffff6c237812 */ /* 0x000fe400078ec0ff */
[----:B------:R-:W-:Y:S02]  /*9550*/  LOP3.LUT R112, R112, 0xffff, RZ, 0xc0, !PT ;  /* 0x0000ffff70707812 */ /* 0x000fe400078ec0ff */
[----:B------:R-:W-:Y:S02]  /*9560*/  F2FP.SATFINITE.E4M3.F32.PACK_AB_MERGE_C R136, R137, R136, RZ ;  /* 0x000000888988723e */ /* 0x000fe400048070ff */
[----:B------:R-:W-:Y:S02]  /*9570*/  F2FP.SATFINITE.E4M3.F32.PACK_AB_MERGE_C R138, R139, R138, RZ ;  /* 0x0000008a8b8a723e */ /* 0x000fe400048070ff */
[----:B------:R-:W-:Y:S02]  /*9580*/  F2FP.SATFINITE.E4M3.F32.PACK_AB_MERGE_C R140, R141, R140, RZ ;  /* 0x0000008c8d8c723e */ /* 0x000fe400048070ff */
[----:B------:R-:W-:-:S02]  /*9590*/  F2FP.SATFINITE.E4M3.F32.PACK_AB_MERGE_C R142, R143, R142, RZ ;  /* 0x0000008e8f8e723e */ /* 0x000fc400048070ff */
[----:B------:R-:W-:Y:S02]  /*95a0*/  F2FP.SATFINITE.E4M3.F32.PACK_AB_MERGE_C R144, R145, R144, RZ ;  /* 0x000000909190723e */ /* 0x000fe400048070ff */
[----:B------:R-:W-:Y:S02]  /*95b0*/  F2FP.SATFINITE.E4M3.F32.PACK_AB_MERGE_C R146, R147, R146, RZ ;  /* 0x000000929392723e */ /* 0x000fe400048070ff */
[----:B------:R-:W-:Y:S02]  /*95c0*/  LOP3.LUT R88, R88, 0xffff, RZ, 0xc0, !PT ;  /* 0x0000ffff58587812 */ /* 0x000fe400078ec0ff */
[----:B------:R-:W-:Y:S02]  /*95d0*/  LOP3.LUT R90, R90, 0xffff, RZ, 0xc0, !PT ;  /* 0x0000ffff5a5a7812 */ /* 0x000fe400078ec0ff */
[----:B------:R-:W-:Y:S02]  /*95e0*/  LOP3.LUT R31, R92, 0xffff, RZ, 0xc0, !PT ;  /* 0x0000ffff5c1f7812 */ /* 0x000fe400078ec0ff */
        /* <DEDUP_REMOVED lines=9> */
[----:B------:R-:W-:Y:S02]  /*9680*/  PRMT R20, R20, 0x5410, R9 ;  /* 0x0000541014147816 */ /* 0x000fe40000000009 */
[----:B------:R-:W-:Y:S02]  /*9690*/  F2FP.SATFINITE.E4M3.F32.PACK_AB_MERGE_C R74, R75, R74, RZ ;  /* 0x0000004a4b4a723e */ /* 0x000fe400048070ff */
[----:B------:R-:W-:Y:S02]  /*96a0*/  F2FP.SATFINITE.E4M3.F32.PACK_AB_MERGE_C R78, R79, R78, RZ ;  /* 0x0000004e4f4e723e */ /* 0x000fe400048070ff */
[----:B------:R-:W-:-:S02]  /*96b0*/  F2FP.SATFINITE.E4M3.F32.PACK_AB_MERGE_C R82, R83, R82, RZ ;  /* 0x000000525352723e */ /* 0x000fc400048070ff */
[----:B------:R-:W-:Y:S02]  /*96c0*/  PRMT R16, R16, 0x5410, R5 ;  /* 0x0000541010107816 */ /* 0x000fe40000000005 */
[----:B------:R-:W-:Y:S02]  /*96d0*/  PRMT R8, R8, 0x5410, R7 ;  /* 0x0000541008087816 */ /* 0x000fe40000000007 */
[----:B------:R-:W-:Y:S02]  /*96e0*/  PRMT R9, R112, 0x3340, R1 ;  /* 0x0000334070097816 */ /* 0x000fe40000000001 */
[----:B------:R-:W-:Y:S02]  /*96f0*/  PRMT R28, R104, 0x3340, R35 ;  /* 0x00003340681c7816 */ /* 0x000fe40000000023 */
[--C-:B------:R-:W-:Y:S02]  /*9700*/  PRMT R5, R96, 0x3340, R1.reuse ;  /* 0x0000334060057816 */ /* 0x100fe40000000001 */
[----:B------:R-:W-:-:S02]  /*9710*/  PRMT R7, R98, 0x3340, R1 ;  /* 0x0000334062077816 */ /* 0x000fc40000000001 */
[----:B------:R-:W-:Y:S02]  /*9720*/  PRMT R24, R88, 0x3340, R31 ;  /* 0x0000334058187816 */ /* 0x000fe4000000001f */
[----:B------:R-:W-:Y:S02]  /*9730*/  PRMT R26, R90, 0x3340, R33 ;  /* 0x000033405a1a7816 */ /* 0x000fe40000000021 */
[----:B------:R-:W-:Y:S02]  /*9740*/  LOP3.LUT R136, R136, 0xffff, RZ, 0xc0, !PT ;  /* 0x0000ffff88887812 */ /* 0x000fe400078ec0ff */
[----:B------:R-:W-:Y:S02]  /*9750*/  LOP3.LUT R138, R138, 0xffff, RZ, 0xc0, !PT ;  /* 0x0000ffff8a8a7812 */ /* 0x000fe400078ec0ff */
[----:B------:R-:W-:Y:S02]  /*9760*/  LOP3.LUT R45, R140, 0xffff, RZ, 0xc0, !PT ;  /* 0x0000ffff8c2d7812 */ /* 0x000fe400078ec0ff */
[----:B------:R-:W-:-:S02]  /*9770*/  LOP3.LUT R47, R142, 0xffff, RZ, 0xc0, !PT ;  /* 0x0000ffff8e2f7812 */ /* 0x000fc400078ec0ff */
[----:B------:R-:W-:Y:S02]  /*9780*/  LOP3.LUT R144, R144, 0xffff, RZ, 0xc0, !PT ;  /* 0x0000ffff90907812 */ /* 0x000fe400078ec0ff */
[----:B------:R-:W-:Y:S02]  /*9790*/  LOP3.LUT R146, R146, 0xffff, RZ, 0xc0, !PT ;  /* 0x0000ffff92927812 */ /* 0x000fe400078ec0ff */
        /* <DEDUP_REMOVED lines=9> */
[----:B------:R-:W-:-:S02]  /*9830*/  PRMT R28, R28, 0x5410, R9 ;  /* 0x000054101c1c7816 */ /* 0x000fc40000000009 */
[----:B------:R-:W-:Y:S02]  /*9840*/  F2FP.SATFINITE.E4M3.F32.PACK_AB_MERGE_C R106, R107, R106, RZ ;  /* 0x0000006a6b6a723e */ /* 0x000fe400048070ff */
[----:B------:R-:W-:Y:S02]  /*9850*/  F2FP.SATFINITE.E4M3.F32.PACK_AB_MERGE_C R110, R111, R110, RZ ;  /* 0x0000006e6f6e723e */ /* 0x000fe400048070ff */
[----:B------:R-:W-:Y:S02]  /*9860*/  F2FP.SATFINITE.E4M3.F32.PACK_AB_MERGE_C R114, R115, R114, RZ ;  /* 0x000000727372723e */ /* 0x000fe400048070ff */
[----:B------:R-:W-:Y:S02]  /*9870*/  PRMT R24, R24, 0x5410, R5 ;  /* 0x0000541018187816 */ /* 0x000fe40000000005 */
[----:B------:R-:W-:Y:S02]  /*9880*/  PRMT R26, R26, 0x5410, R7 ;  /* 0x000054101a1a7816 */ /* 0x000fe40000000007 */
        /* <DEDUP_REMOVED lines=8> */
[----:B------:R-:W-:Y:S02]  /*9910*/  F2FP.SATFINITE.E4M3.F32.PACK_AB_MERGE_C R36, R37, R36, RZ ;  /* 0x000000242524723e */ /* 0x000fe400048070ff */
[----:B------:R-:W-:Y:S02]  /*9920*/  PRMT R11, R82, 0x3340, R1 ;  /* 0x00003340520b7816 */ /* 0x000fe40000000001 */
[----:B------:R-:W-:Y:S02]  /*9930*/  PRMT R22, R74, 0x3340, R29 ;  /* 0x000033404a167816 */ /* 0x000fe4000000001d */
[----:B------:R-:W-:Y:S02]  /*9940*/  LOP3.LUT R106, R106, 0xffff, RZ, 0xc0, !PT ;  /* 0x0000ffff6a6a7812 */ /* 0x000fe400078ec0ff */
[----:B------:R-:W-:-:S02]  /*9950*/  LOP3.LUT R37, R110, 0xffff, RZ, 0xc0, !PT ;  /* 0x0000ffff6e257812 */ /* 0x000fc400078ec0ff */
[----:B------:R-:W-:Y:S02]  /*9960*/  LOP3.LUT R114, R114, 0xffff, RZ, 0xc0, !PT ;  /* 0x0000ffff72727812 */ /* 0x000fe400078ec0ff */
[----:B------:R-:W-:Y:S02]  /*9970*/  PRMT R40, R40, 0x5410, R9 ;  /* 0x0000541028287816 */ /* 0x000fe40000000009 */
[----:B------:R-:W-:Y:S02]  /*9980*/  PRMT R39, R39, 0x5410, R6 ;  /* 0x0000541027277816 */ /* 0x000fe40000000006 */
[----:B------:R-:W-:Y:S02]  /*9990*/  PRMT R32, R32, 0x5410, R5 ;  /* 0x0000541020207816 */ /* 0x000fe40000000005 */
[----:B------:R-:W-:Y:S02]  /*99a0*/  PRMT R34, R34, 0x5410, R7 ;  /* 0x0000541022227816 */ /* 0x000fe40000000007 */
[----:B------:R-:W-:-:S02]  /*99b0*/  SHF.R.U32.HI R6, RZ, 0x8, R13 ;  /* 0x00000008ff067819 */ /* 0x000fc4000001160d */
[----:B------:R-:W-:Y:S02]  /*99c0*/  SHF.R.U32.HI R9, RZ, 0x8, R152 ;  /* 0x00000008ff097819 */ /* 0x000fe40000011698 */
[----:B------:R-:W-:Y:S02]  /*99d0*/  SHF.R.U32.HI R5, RZ, 0x8, R10 ;  /* 0x00000008ff057819 */ /* 0x000fe4000001160a */
[----:B------:R-:W-:Y:S02]  /*99e0*/  SHF.R.U32.HI R7, RZ, 0x8, R15 ;  /* 0x00000008ff077819 */ /* 0x000fe4000001160f */
[----:B------:R-:W-:Y:S02]  /*99f0*/  PRMT R22, R22, 0x5410, R11 ;  /* 0x0000541016167816 */ /* 0x000fe4000000000b */
[----:B------:R-:W-:Y:S02]  /*9a00*/  SHF.R.U32.HI R10, RZ, 0x8, R154 ;  /* 0x00000008ff0a7819 */ /* 0x000fe4000001169a */
[----:B------:R-:W-:-:S02]  /*9a10*/  PRMT R11, R114, 0x3340, R1 ;  /* 0x00003340720b7816 */ /* 0x000fc40000000001 */
[----:B------:R-:W-:Y:S02]  /*9a20*/  PRMT R30, R106, 0x3340, R37 ;  /* 0x000033406a1e7816 */ /* 0x000fe40000000025 */
[----:B------:R-:W-:Y:S02]  /*9a30*/  LOP3.LUT R9, R9, 0xffff, RZ, 0xc0, !PT ;  /* 0x0000ffff09097812 */ /* 0x000fe400078ec0ff */
[----:B------:R-:W-:Y:S02]  /*9a40*/  LOP3.LUT R6, R6, 0xffff, RZ, 0xc0, !PT ;  /* 0x0000ffff06067812 */ /* 0x000fe400078ec0ff */
[----:B------:R-:W-:Y:S02]  /*9a50*/  LOP3.LUT R7, R7, 0xffff, RZ, 0xc0, !PT ;  /* 0x0000ffff07077812 */ /* 0x000fe400078ec0ff */
[----:B------:R-:W-:Y:S02]  /*9a60*/  LOP3.LUT R42, R5, 0xffff, RZ, 0xc0, !PT ;  /* 0x0000ffff052a7812 */ /* 0x000fe400078ec0ff */
[----:B------:R-:W-:-:S02]  /*9a70*/  LOP3.LUT R10, R10, 0xffff, RZ, 0xc0, !PT ;  /* 0x0000ffff0a0a7812 */ /* 0x000fc400078ec0ff */
[----:B------:R-:W-:Y:S02]  /*9a80*/  PRMT R30, R30, 0x5410, R11 ;  /* 0x000054101e1e7816 */ /* 0x000fe4000000000b */
[----:B------:R-:W-:Y:S02]  /*9a90*/  SHF.R.U32.HI R11, RZ, 0x8, R156 ;  /* 0x00000008ff0b7819 */ /* 0x000fe4000001169c */
[----:B------:R-:W-:Y:S02]  /*9aa0*/  PRMT R15, R6, 0x3340, R9 ;  /* 0x00003340060f7816 */ /* 0x000fe40000000009 */
[----:B------:R-:W-:Y:S02]  /*9ab0*/  PRMT R42, R42, 0x3340, R7 ;  /* 0x000033402a2a7816 */ /* 0x000fe40000000007 */
[----:B------:R-:W-:Y:S02]  /*9ac0*/  SHF.R.U32.HI R5, RZ, 0x8, R17 ;  /* 0x00000008ff057819 */ /* 0x000fe40000011611 */
[----:B------:R-:W-:-:S02]  /*9ad0*/  SHF.R.U32.HI R6, RZ, 0x8, R21 ;  /* 0x00000008ff067819 */ /* 0x000fc40000011615 */
[----:B------:R-:W-:Y:S02]  /*9ae0*/  SHF.R.U32.HI R9, RZ, 0x8, R46 ;  /* 0x00000008ff097819 */ /* 0x000fe4000001162e */
[----:B------:R-:W-:Y:S02]  /*9af0*/  PRMT R13, R10, 0x3340, R1 ;  /* 0x000033400a0d7816 */ /* 0x000fe40000000001 */
[----:B------:R-:W-:Y:S02]  /*9b00*/  SHF.R.U32.HI R7, RZ, 0x8, R158 ;  /* 0x00000008ff077819 */ /* 0x000fe4000001169e */
[----:B------:R-:W-:Y:S02]  /*9b10*/  SHF.R.U32.HI R10, RZ, 0x8, R48 ;  /* 0x00000008ff0a7819 */ /* 0x000fe40000011630 */
[----:B------:R-:W-:Y:S02]  /*9b20*/  LOP3.LUT R11, R11, 0xffff, RZ, 0xc0, !PT ;  /* 0x0000ffff0b0b7812 */ /* 0x000fe400078ec0ff */
[----:B------:R-:W-:-:S02]  /*9b30*/  LOP3.LUT R46, R5, 0xffff, RZ, 0xc0, !PT ;  /* 0x0000ffff052e7812 */ /* 0x000fc400078ec0ff */
[----:B------:R-:W-:Y:S02]  /*9b40*/  LOP3.LUT R9, R9, 0xffff, RZ, 0xc0, !PT ;  /* 0x0000ffff09097812 */ /* 0x000fe400078ec0ff */
[----:B------:R-:W-:Y:S02]  /*9b50*/  LOP3.LUT R6, R6, 0xffff, RZ, 0xc0, !PT ;  /* 0x0000ffff06067812 */ /* 0x000fe400078ec0ff */
[----:B------:R-:W-:Y:S02]  /*9b60*/  LOP3.LUT R7, R7, 0xffff, RZ, 0xc0, !PT ;  /* 0x0000ffff07077812 */ /* 0x000fe400078ec0ff */
[----:B------:R-:W-:Y:S02]  /*9b70*/  SHF.R.U32.HI R5, RZ, 0x8, R56 ;  /* 0x00000008ff057819 */ /* 0x000fe40000011638 */
[----:B------:R-:W-:Y:S02]  /*9b80*/  LOP3.LUT R10, R10, 0xffff, RZ, 0xc0, !PT ;  /* 0x0000ffff0a0a7812 */ /* 0x000fe400078ec0ff */
[----:B------:R-:W-:-:S02]  /*9b90*/  PRMT R44, R11, 0x3340, R18 ;  /* 0x000033400b2c7816 */ /* 0x000fc40000000012 */
[----:B------:R-:W-:Y:S02]  /*9ba0*/  SHF.R.U32.HI R11, RZ, 0x8, R50 ;  /* 0x00000008ff0b7819 */ /* 0x000fe40000011632 */
[----:B------:R-:W-:Y:S02]  /*9bb0*/  PRMT R21, R6, 0x3340, R9 ;  /* 0x0000334006157816 */ /* 0x000fe40000000009 */
[----:B------:R-:W-:Y:S02]  /*9bc0*/  PRMT R46, R46, 0x3340, R7 ;  /* 0x000033402e2e7816 */ /* 0x000fe40000000007 */
[----:B------:R-:W-:Y:S02]  /*9bd0*/  SHF.R.U32.HI R6, RZ, 0x8, R58 ;  /* 0x00000008ff067819 */ /* 0x000fe4000001163a */
[----:B------:R-:W-:Y:S02]  /*9be0*/  SHF.R.U32.HI R9, RZ, 0x8, R25 ;  /* 0x00000008ff097819 */ /* 0x000fe40000011619 */
[----:B------:R-:W-:-:S02]  /*9bf0*/  LOP3.LUT R50, R5, 0xffff, RZ, 0xc0, !PT ;  /* 0x0000ffff05327812 */ /* 0x000fc400078ec0ff */
[----:B------:R-:W-:Y:S02]  /*9c00*/  PRMT R17, R10, 0x3340, R1 ;  /* 0x000033400a117816 */ /* 0x000fe40000000001 */
[----:B------:R-:W-:Y:S02]  /*9c10*/  SHF.R.U32.HI R7, RZ, 0x8, R23 ;  /* 0x00000008ff077819 */ /* 0x000fe40000011617 */
        /* <DEDUP_REMOVED lines=8> */
[----:B------:R-:W-:Y:S02]  /*9ca0*/  PRMT R25, R6, 0x3340, R9 ;  /* 0x0000334006197816 */ /* 0x000fe40000000009 */
[----:B------:R-:W-:-:S02]  /*9cb0*/  LOP3.LUT R11, R11, 0xffff, RZ, 0xc0, !PT ;  /* 0x0000ffff0b0b7812 */ /* 0x000fc400078ec0ff */
[----:B------:R-:W-:Y:S02]  /*9cc0*/  PRMT R50, R50, 0x3340, R7 ;  /* 0x0000334032327816 */ /* 0x000fe40000000007 */
[----:B------:R-:W-:Y:S02]  /*9cd0*/  SHF.R.U32.HI R6, RZ, 0x8, R74 ;  /* 0x00000008ff067819 */ /* 0x000fe4000001164a */
[----:B------:R-:W-:Y:S02]  /*9ce0*/  SHF.R.U32.HI R9, RZ, 0x8, R29 ;  /* 0x00000008ff097819 */ /* 0x000fe4000001161d */
[----:B------:R-:W-:Y:S02]  /*9cf0*/  PRMT R23, R10, 0x3340, R1 ;  /* 0x000033400a177816 */ /* 0x000fe40000000001 */
[----:B------:R-:W-:Y:S02]  /*9d00*/  SHF.R.U32.HI R7, RZ, 0x8, R27 ;  /* 0x00000008ff077819 */ /* 0x000fe4000001161b */
[----:B------:R-:W-:-:S02]  /*9d10*/  LOP3.LUT R62, R5, 0xffff, RZ, 0xc0, !PT ;  /* 0x0000ffff053e7812 */ /* 0x000fc400078ec0ff */
[----:B------:R-:W-:Y:S02]  /*9d20*/  SHF.R.U32.HI R10, RZ, 0x8, R80 ;  /* 0x00000008ff0a7819 */ /* 0x000fe40000011650 */
[----:B------:R-:W-:Y:S02]  /*9d30*/  SHF.R.U32.HI R5, RZ, 0x8, R104 ;  /* 0x00000008ff057819 */ /* 0x000fe40000011668 */
[----:B------:R-:W-:Y:S02]  /*9d40*/  PRMT R48, R11, 0x3340, R18 ;  /* 0x000033400b307816 */ /* 0x000fe40000000012 */
[----:B------:R-:W-:Y:S02]  /*9d50*/  LOP3.LUT R9, R9, 0xffff, RZ, 0xc0, !PT ;  /* 0x0000ffff09097812 */ /* 0x000fe400078ec0ff */
[----:B------:R-:W-:Y:S02]  /*9d60*/  LOP3.LUT R6, R6, 0xffff, RZ, 0xc0, !PT ;  /* 0x0000ffff06067812 */ /* 0x000fe400078ec0ff */
[----:B------:R-:W-:-:S02]  /*9d70*/  SHF.R.U32.HI R11, RZ, 0x8, R66 ;  /* 0x00000008ff0b7819 */ /* 0x000fc40000011642 */
[----:B------:R-:W-:Y:S02]  /*9d80*/  LOP3.LUT R7, R7, 0xffff, RZ, 0xc0, !PT ;  /* 0x0000ffff07077812 */ /* 0x000fe400078ec0ff */
[----:B------:R-:W-:Y:S02]  /*9d90*/  LOP3.LUT R10, R10, 0xffff, RZ, 0xc0, !PT ;  /* 0x0000ffff0a0a7812 */ /* 0x000fe400078ec0ff */
[----:B------:R-:W-:Y:S02]  /*9da0*/  LOP3.LUT R66, R5, 0xffff, RZ, 0xc0, !PT ;  /* 0x0000ffff05427812 */ /* 0x000fe400078ec0ff */
[----:B------:R-:W-:Y:S02]  /*9db0*/  SHF.R.U32.HI R5, RZ, 0x8, R120 ;  /* 0x00000008ff057819 */ /* 0x000fe40000011678 */
[----:B------:R-:W-:Y:S02]  /*9dc0*/  PRMT R29, R6, 0x3340, R9 ;  /* 0x00003340061d7816 */ /* 0x000fe40000000009 */
[----:B------:R-:W-:-:S02]  /*9dd0*/  PRMT R58, R58, 0x3340, R7 ;  /* 0x000033403a3a7816 */ /* 0x000fc40000000007 */
[----:B------:R-:W-:Y:S02]  /*9de0*/  SHF.R.U32.HI R6, RZ, 0x8, R90 ;  /* 0x00000008ff067819 */ /* 0x000fe4000001165a */
[----:B------:R-:W-:Y:S02]  /*9df0*/  SHF.R.U32.HI R9, RZ, 0x8, R33 ;  /* 0x00000008ff097819 */ /* 0x000fe40000011621 */
[----:B------:R-:W-:Y:S02]  /*9e00*/  PRMT R27, R10, 0x3340, R1 ;  /* 0x000033400a1b7816 */ /* 0x000fe40000000001 */
[----:B------:R-:W-:Y:S02]  /*9e10*/  SHF.R.U32.HI R7, RZ, 0x8, R31 ;  /* 0x00000008ff077819 */ /* 0x000fe4000001161f */
[----:B------:R-:W-:Y:S02]  /*9e20*/  SHF.R.U32.HI R10, RZ, 0x8, R96 ;  /* 0x00000008ff0a7819 */ /* 0x000fe40000011660 */
[----:B------:R-:W-:-:S02]  /*9e30*/  LOP3.LUT R74, R5, 0xffff, RZ, 0xc0, !PT ;  /* 0x0000ffff054a7812 */ /* 0x000fc400078ec0ff */
[----:B------:R-:W-:Y:S02]  /*9e40*/  LOP3.LUT R11, R11, 0xffff, RZ, 0xc0, !PT ;  /* 0x0000ffff0b0b7812 */ /* 0x000fe400078ec0ff */
[----:B------:R-:W-:Y:S02]  /*9e50*/  SHF.R.U32.HI R5, RZ, 0x8, R136 ;  /* 0x00000008ff057819 */ /* 0x000fe40000011688 */
[----:B------:R-:W-:Y:S02]  /*9e60*/  LOP3.LUT R9, R9, 0xffff, RZ, 0xc0, !PT ;  /* 0x0000ffff09097812 */ /* 0x000fe400078ec0ff */
[----:B------:R-:W-:Y:S02]  /*9e70*/  LOP3.LUT R6, R6, 0xffff, RZ, 0xc0, !PT ;  /* 0x0000ffff06067812 */ /* 0x000fe400078ec0ff */
[----:B------:R-:W-:Y:S02]  /*9e80*/  LOP3.LUT R7, R7, 0xffff, RZ, 0xc0, !PT ;  /* 0x0000ffff07077812 */ /* 0x000fe400078ec0ff */
[----:B------:R-:W-:-:S02]  /*9e90*/  LOP3.LUT R10, R10, 0xffff, RZ, 0xc0, !PT ;  /* 0x0000ffff0a0a7812 */ /* 0x000fc400078ec0ff */
[----:B------:R-:W-:Y:S02]  /*9ea0*/  PRMT R56, R11, 0x3340, R18 ;  /* 0x000033400b387816 */ /* 0x000fe40000000012 */
[----:B------:R-:W-:Y:S02]  /*9eb0*/  LOP3.LUT R78, R5, 0xffff, RZ, 0xc0, !PT ;  /* 0x0000ffff054e7812 */ /* 0x000fe400078ec0ff */
[----:B------:R-:W-:Y:S02]  /*9ec0*/  PRMT R33, R6, 0x3340, R9 ;  /* 0x0000334006217816 */ /* 0x000fe40000000009 */
[----:B------:R-:W-:Y:S02]  /*9ed0*/  PRMT R42, R42, 0x5410, R13 ;  /* 0x000054102a2a7816 */ /* 0x000fe4000000000d */
[----:B------:R-:W-:Y:S02]  /*9ee0*/  PRMT R15, R15, 0x5410, R44 ;  /* 0x000054100f0f7816 */ /* 0x000fe4000000002c */
[----:B------:R-:W-:-:S02]  /*9ef0*/  LOP3.LUT R5, R36, 0xffff, RZ, 0xc0, !PT ;  /* 0x0000ffff24057812 */ /* 0x000fc400078ec0ff */
[----:B------:R-:W-:Y:S02]  /*9f00*/  LOP3.LUT R0, R0, 0xffff, RZ, 0xc0, !PT ;  /* 0x0000ffff00007812 */ /* 0x000fe400078ec0ff */
[----:B------:R-:W-:Y:S02]  /*9f10*/  PRMT R62, R62, 0x3340, R7 ;  /* 0x000033403e3e7816 */ /* 0x000fe40000000007 */
[----:B------:R-:W-:Y:S02]  /*9f20*/  SHF.R.U32.HI R6, RZ, 0x8, R106 ;  /* 0x00000008ff067819 */ /* 0x000fe4000001166a */
[----:B------:R-:W-:Y:S02]  /*9f30*/  SHF.R.U32.HI R9, RZ, 0x8, R37 ;  /* 0x00000008ff097819 */ /* 0x000fe40000011625 */
[----:B------:R-:W-:Y:S02]  /*9f40*/  PRMT R31, R10, 0x3340, R1 ;  /* 0x000033400a1f7816 */ /* 0x000fe40000000001 */
[----:B------:R-:W-:-:S02]  /*9f50*/  SHF.R.U32.HI R7, RZ, 0x8, R35 ;  /* 0x00000008ff077819 */ /* 0x000fc40000011623 */
[----:B------:R-:W-:Y:S02]  /*9f60*/  SHF.R.U32.HI R10, RZ, 0x8, R112 ;  /* 0x00000008ff0a7819 */ /* 0x000fe40000011670 */
[----:B------:R-:W-:Y:S02]  /*9f70*/  PRMT R172, R25, 0x5410, R56 ;  /* 0x0000541019ac7816 */ /* 0x000fe40000000038 */
[----:B------:R-:W-:Y:S02]  /*9f80*/  PRMT R174, R58, 0x5410, R27 ;  /* 0x000054103aae7816 */ /* 0x000fe4000000001b */
[--C-:B------:R-:W-:Y:S02]  /*9f90*/  PRMT R56, R2, 0x4210, R5.reuse ;  /* 0x0000421002387816 */ /* 0x100fe40000000005 */
[----:B------:R-:W-:Y:S02]  /*9fa0*/  PRMT R57, R42, 0x5210, R5 ;  /* 0x000052102a397816 */ /* 0x000fe40000000005 */
[----:B------:R-:W-:-:S02]  /*9fb0*/  PRMT R58, R3, 0x4210, R0 ;  /* 0x00004210033a7816 */ /* 0x000fc40000000000 */
[----:B------:R-:W-:Y:S01]  /*9fc0*/  PRMT R59, R15, 0x5210, R0 ;  /* 0x000052100f3b7816 */ /* 0x000fe20000000000 */
[----:B------:R-:W-:Y:S01]  /*9fd0*/  BAR.SYNC.DEFER_BLOCKING 0x0 ;  /* 0x0000000000007b1d */ /* 0x000fe20000010000 */
[----:B------:R-:W-:Y:S02]  /*9fe0*/  LOP3.LUT R9, R9, 0xffff, RZ, 0xc0, !PT ;  /* 0x0000ffff09097812 */ /* 0x000fe400078ec0ff */
[----:B------:R-:W-:Y:S02]  /*9ff0*/  LOP3.LUT R6, R6, 0xffff, RZ, 0xc0, !PT ;  /* 0x0000ffff06067812 */ /* 0x000fe400078ec0ff */
[----:B------:R-:W-:Y:S02]  /*a000*/  LOP3.LUT R7, R7, 0xffff, RZ, 0xc0, !PT ;  /* 0x0000ffff07077812 */ /* 0x000fe400078ec0ff */
[----:B------:R-:W-:Y:S02]  /*a010*/  LOP3.LUT R10, R10, 0xffff, RZ, 0xc0, !PT ;  /* 0x0000ffff0a0a7812 */ /* 0x000fe400078ec0ff */
[----:B------:R-:W-:-:S02]  /*a020*/  PRMT R37, R6, 0x3340, R9 ;  /* 0x0000334006257816 */ /* 0x000fc40000000009 */
[----:B------:R-:W-:Y:S02]  /*a030*/  PRMT R66, R66, 0x3340, R7 ;  /* 0x0000334042427816 */ /* 0x000fe40000000007 */
[----:B------:R-:W-:Y:S02]  /*a040*/  SHF.R.U32.HI R6, RZ, 0x8, R122 ;  /* 0x00000008ff067819 */ /* 0x000fe4000001167a */
[----:B------:R-:W-:Y:S02]  /*a050*/  SHF.R.U32.HI R9, RZ, 0x8, R43 ;  /* 0x00000008ff097819 */ /* 0x000fe4000001162b */
[----:B------:R-:W-:Y:S02]  /*a060*/  PRMT R35, R10, 0x3340, R1 ;  /* 0x000033400a237816 */ /* 0x000fe40000000001 */
[----:B------:R-:W-:Y:S02]  /*a070*/  SHF.R.U32.HI R7, RZ, 0x8, R41 ;  /* 0x00000008ff077819 */ /* 0x000fe40000011629 */
[----:B------:R-:W-:-:S02]  /*a080*/  SHF.R.U32.HI R10, RZ, 0x8, R128 ;  /* 0x00000008ff0a7819 */ /* 0x000fc40000011680 */
[----:B------:R-:W-:Y:S01]  /*a090*/  LOP3.LUT R9, R9, 0xffff, RZ, 0xc0, !PT ;  /* 0x0000ffff09097812 */ /* 0x000fe200078ec0ff */
[----:B------:R0:W-:Y:S01]  /*a0a0*/  STSM.16.M88.4 [R38], R56 ;  /* 0x0000003826007844 */ /* 0x0001e20000000200 */
[----:B------:R-:W-:Y:S02]  /*a0b0*/  LOP3.LUT R6, R6, 0xffff, RZ, 0xc0, !PT ;  /* 0x0000ffff06067812 */ /* 0x000fe400078ec0ff */
[----:B------:R-:W-:Y:S02]  /*a0c0*/  LOP3.LUT R7, R7, 0xffff, RZ, 0xc0, !PT ;  /* 0x0000ffff07077812 */ /* 0x000fe400078ec0ff */
[----:B------:R-:W-:Y:S02]  /*a0d0*/  LOP3.LUT R10, R10, 0xffff, RZ, 0xc0, !PT ;  /* 0x0000ffff0a0a7812 */ /* 0x000fe400078ec0ff */
        /* <DEDUP_REMOVED lines=9> */
[----:B------:R-:W-:Y:S02]  /*a170*/  F2FP.SATFINITE.E4M3.F32.PACK_AB_MERGE_C R52, R53, R52, RZ ;  /* 0x000000343534723e */ /* 0x000fe400048070ff */
[----:B------:R-:W-:Y:S02]  /*a180*/  LOP3.LUT R7, R7, 0xffff, RZ, 0xc0, !PT ;  /* 0x0000ffff07077812 */ /* 0x000fe400078ec0ff */
[----:B------:R-:W-:Y:S02]  /*a190*/  LOP3.LUT R10, R10, 0xffff, RZ, 0xc0, !PT ;  /* 0x0000ffff0a0a7812 */ /* 0x000fe400078ec0ff */
[----:B------:R-:W-:Y:S02]  /*a1a0*/  LOP3.LUT R3, R4, 0x7f, RZ, 0xc0, !PT ;  /* 0x0000007f04037812 */ /* 0x000fe400078ec0ff */
[----:B------:R-:W-:-:S02]  /*a1b0*/  PRMT R9, R6, 0x3340, R9 ;  /* 0x0000334006097816 */ /* 0x000fc40000000009 */
[----:B------:R-:W-:Y:S02]  /*a1c0*/  PRMT R7, R78, 0x3340, R7 ;  /* 0x000033404e077816 */ /* 0x000fe40000000007 */
[----:B------:R-:W-:Y:S02]  /*a1d0*/  PRMT R6, R46, 0x5410, R17 ;  /* 0x000054102e067816 */ /* 0x000fe40000000011 */
[----:B------:R-:W-:Y:S02]  /*a1e0*/  LOP3.LUT R13, R52, 0xffff, RZ, 0xc0, !PT ;  /* 0x0000ffff340d7812 */ /* 0x000fe400078ec0ff */
[----:B------:R-:W-:Y:S02]  /*a1f0*/  PRMT R78, R10, 0x3340, R1 ;  /* 0x000033400a4e7816 */ /* 0x000fe40000000001 */
[----:B------:R-:W-:Y:S01]  /*a200*/  LEA R3, R3, UR8, 0x4 ;  /* 0x0000000803037c11 */ /* 0x000fe2000f8e20ff */
[----:B------:R-:W-:Y:S01]  /*a210*/  ULDC UR8, c[0x0][0x22c] ;  /* 0x00008b0000087ab9 */ /* 0x000fe20000000800 */
[----:B------:R-:W-:-:S02]  /*a220*/  PRMT R12, R12, 0x4210, R13 ;  /* 0x000042100c0c7816 */ /* 0x000fc4000000000d */
[----:B------:R-:W-:Y:S02]  /*a230*/  PRMT R188, R7, 0x5410, R78 ;  /* 0x0000541007bc7816 */ /* 0x000fe4000000004e */
[----:B------:R-:W-:Y:S02]  /*a240*/  LEA.HI R2, R4, R19, RZ, 0x1a ;  /* 0x0000001304027211 */ /* 0x000fe400078fd0ff */
[----:B------:R-:W-:Y:S01]  /*a250*/  PRMT R13, R6, 0x5210, R13 ;  /* 0x00005210060d7816 */ /* 0x000fe2000000000d */
[----:B------:R-:W-:Y:S01]  /*a260*/  BAR.SYNC.DEFER_BLOCKING 0x0 ;  /* 0x0000000000007b1d */ /* 0x000fe20000010000 */
[----:B------:R-:W-:Y:S02]  /*a270*/  SHF.R.U32.HI R11, RZ, 0x8, R82 ;  /* 0x00000008ff0b7819 */ /* 0x000fe40000011652 */
[----:B------:R-:W-:Y:S02]  /*a280*/  F2FP.SATFINITE.E4M3.F32.PACK_AB_MERGE_C R54, R55, R54, RZ ;  /* 0x000000363736723e */ /* 0x000fe400048070ff */
[----:B------:R-:W-:-:S02]  /*a290*/  LOP3.LUT R11, R11, 0xffff, RZ, 0xc0, !PT ;  /* 0x0000ffff0b0b7812 */ /* 0x000fc400078ec0ff */
[----:B------:R-:W-:Y:S02]  /*a2a0*/  PRMT R10, R21, 0x5410, R48 ;  /* 0x00005410150a7816 */ /* 0x000fe40000000030 */
[----:B------:R-:W-:Y:S02]  /*a2b0*/  PRMT R60, R11, 0x3340, R18 ;  /* 0x000033400b3c7816 */ /* 0x000fe40000000012 */
[----:B------:R-:W-:Y:S02]  /*a2c0*/  SHF.R.U32.HI R11, RZ, 0x8, R98 ;  /* 0x00000008ff0b7819 */ /* 0x000fe40000011662 */
[----:B--2---:R-:W-:Y:S02]  /*a2d0*/  LEA.HI R189, R189, 0x1e, RZ, 0x1a ;  /* 0x0000001ebdbd7811 */ /* 0x004fe400078fd0ff */
[----:B-1----:R-:W-:Y:S02]  /*a2e0*/  LEA.HI R187, R187, 0xe, RZ, 0x1a ;  /* 0x0000000ebbbb7811 */ /* 0x002fe400078fd0ff */
[----:B------:R-:W-:Y:S01]  /*a2f0*/  F2FP.SATFINITE.E4M3.F32.PACK_AB_MERGE_C R70, R71, R70, RZ ;  /* 0x000000464746723e */ /* 0x000fe200048070ff */
[----:B------:R-:W-:Y:S01]  /*a300*/  IMAD.IADD R44, R19, 0x1, R189 ;  /* 0x00000001132c7824 */ /* 0x000fe200078e02bd */
[----:B------:R-:W-:Y:S01]  /*a310*/  F2FP.SATFINITE.E4M3.F32.PACK_AB_MERGE_C R68, R69, R68, RZ ;  /* 0x000000444544723e */ /* 0x000fe200048070ff */
[----:B------:R-:W-:Y:S01]  /*a320*/  IMAD.IADD R53, R19, 0x1, R187 ;  /* 0x0000000113357824 */ /* 0x000fe200078e02bb */
[----:B------:R-:W-:-:S02]  /*a330*/  F2FP.SATFINITE.E4M3.F32.PACK_AB_MERGE_C R84, R85, R84, RZ ;  /* 0x000000545554723e */ /* 0x000fc400048070ff */
[----:B------:R-:W-:Y:S01]  /*a340*/  F2FP.SATFINITE.E4M3.F32.PACK_AB_MERGE_C R86, R87, R86, RZ ;  /* 0x000000565756723e */ /* 0x000fe200048070ff */
[----:B------:R-:W1:Y:S01]  /*a350*/  LDS.128 R4, [R3] ;  /* 0x0000000003047984 */ /* 0x000e620000000c00 */
[----:B------:R-:W-:Y:S02]  /*a360*/  LOP3.LUT R15, R54, 0xffff, RZ, 0xc0, !PT ;  /* 0x0000ffff360f7812 */ /* 0x000fe400078ec0ff */
[----:B------:R-:W-:Y:S02]  /*a370*/  LOP3.LUT R11, R11, 0xffff, RZ, 0xc0, !PT ;  /* 0x0000ffff0b0b7812 */ /* 0x000fe400078ec0ff */
[--C-:B------:R-:W-:Y:S02]  /*a380*/  PRMT R14, R14, 0x4210, R15.reuse ;  /* 0x000042100e0e7816 */ /* 0x100fe4000000000f */
[----:B------:R-:W-:Y:S02]  /*a390*/  PRMT R64, R11, 0x3340, R18 ;  /* 0x000033400b407816 */ /* 0x000fe40000000012 */
[----:B------:R-:W-:Y:S01]  /*a3a0*/  PRMT R15, R10, 0x5210, R15 ;  /* 0x000052100a0f7816 */ /* 0x000fe2000000000f */
[----:B------:R-:W-:Y:S01]  /*a3b0*/  BAR.SYNC.DEFER_BLOCKING 0x0 ;  /* 0x0000000000007b1d */ /* 0x000fe20000010000 */
[----:B------:R-:W-:-:S02]  /*a3c0*/  SHF.R.U32.HI R11, RZ, 0x8, R114 ;  /* 0x00000008ff0b7819 */ /* 0x000fc40000011672 */
[----:B------:R-:W-:Y:S02]  /*a3d0*/  F2FP.SATFINITE.E4M3.F32.PACK_AB_MERGE_C R100, R101, R100, RZ ;  /* 0x000000646564723e */ /* 0x000fe400048070ff */
[----:B------:R-:W-:Y:S02]  /*a3e0*/  LOP3.LUT R72, R11, 0xffff, RZ, 0xc0, !PT ;  /* 0x0000ffff0b487812 */ /* 0x000fe400078ec0ff */
[----:B------:R-:W-:Y:S02]  /*a3f0*/  SHF.R.U32.HI R11, RZ, 0x8, R130 ;  /* 0x00000008ff0b7819 */ /* 0x000fe40000011682 */
[----:B------:R-:W-:Y:S02]  /*a400*/  PRMT R72, R72, 0x3340, R1 ;  /* 0x0000334048487816 */ /* 0x000fe40000000001 */
[----:B------:R-:W-:Y:S02]  /*a410*/  LOP3.LUT R76, R11, 0xffff, RZ, 0xc0, !PT ;  /* 0x0000ffff0b4c7812 */ /* 0x000fe400078ec0ff */
[----:B------:R-:W-:-:S02]  /*a420*/  SHF.R.U32.HI R11, RZ, 0x8, R146 ;  /* 0x00000008ff0b7819 */ /* 0x000fc40000011692 */
[--C-:B------:R-:W-:Y:S02]  /*a430*/  PRMT R76, R76, 0x3340, R1.reuse ;  /* 0x000033404c4c7816 */ /* 0x100fe40000000001 */
[----:B------:R-:W-:Y:S02]  /*a440*/  LOP3.LUT R80, R11, 0xffff, RZ, 0xc0, !PT ;  /* 0x0000ffff0b507812 */ /* 0x000fe400078ec0ff */
[----:B------:R-:W-:Y:S02]  /*a450*/  F2FP.SATFINITE.E4M3.F32.PACK_AB_MERGE_C R102, R103, R102, RZ ;  /* 0x000000666766723e */ /* 0x000fe400048070ff */
[----:B------:R-:W-:Y:S02]  /*a460*/  PRMT R80, R80, 0x3340, R1 ;  /* 0x0000334050507816 */ /* 0x000fe40000000001 */
[----:B------:R-:W-:Y:S01]  /*a470*/  F2FP.SATFINITE.E4M3.F32.PACK_AB_MERGE_C R116, R117, R116, RZ ;  /* 0x000000747574723e */ /* 0x000fe200048070ff */
[----:B------:R-:W-:Y:S01]  /*a480*/  STSM.16.M88.4 [R38], R12 ;  /* 0x0000000c26007844 */ /* 0x000fe20000000200 */
[----:B------:R-:W-:-:S02]  /*a490*/  F2FP.SATFINITE.E4M3.F32.PACK_AB_MERGE_C R118, R119, R118, RZ ;  /* 0x000000767776723e */ /* 0x000fc400048070ff */
[----:B------:R-:W-:Y:S01]  /*a4a0*/  F2FP.SATFINITE.E4M3.F32.PACK_AB_MERGE_C R132, R133, R132, RZ ;  /* 0x000000848584723e */ /* 0x000fe200048070ff */
[----:B------:R-:W-:Y:S01]  /*a4b0*/  BAR.SYNC.DEFER_BLOCKING 0x0 ;  /* 0x0000000000007b1d */ /* 0x000fe20000010000 */
[----:B------:R-:W-:Y:S02]  /*a4c0*/  F2FP.SATFINITE.E4M3.F32.PACK_AB_MERGE_C R134, R135, R134, RZ ;  /* 0x000000868786723e */ /* 0x000fe400048070ff */
[----:B------:R-:W-:Y:S02]  /*a4d0*/  F2FP.SATFINITE.E4M3.F32.PACK_AB_MERGE_C R148, R149, R148, RZ ;  /* 0x000000949594723e */ /* 0x000fe400048070ff */
[----:B------:R-:W-:Y:S02]  /*a4e0*/  F2FP.SATFINITE.E4M3.F32.PACK_AB_MERGE_C R150, R151, R150, RZ ;  /* 0x000000969796723e */ /* 0x000fe400048070ff */
[----:B------:R-:W-:Y:S02]  /*a4f0*/  PRMT R170, R50, 0x5410, R23 ;  /* 0x0000541032aa7816 */ /* 0x000fe40000000017 */
[----:B------:R-:W-:-:S02]  /*a500*/  PRMT R176, R29, 0x5410, R60 ;  /* 0x000054101db07816 */ /* 0x000fc4000000003c */
[----:B------:R-:W-:Y:S02]  /*a510*/  PRMT R178, R62, 0x5410, R31 ;  /* 0x000054103eb27816 */ /* 0x000fe4000000001f */
[----:B------:R-:W-:Y:S02]  /*a520*/  PRMT R180, R33, 0x5410, R64 ;  /* 0x0000541021b47816 */ /* 0x000fe40000000040 */
[----:B------:R-:W-:Y:S02]  /*a530*/  PRMT R182, R66, 0x5410, R35 ;  /* 0x0000541042b67816 */ /* 0x000fe40000000023 */
[----:B------:R-:W-:Y:S02]  /*a540*/  PRMT R36, R37, 0x5410, R72 ;  /* 0x0000541025247816 */ /* 0x000fe40000000048 */
[----:B------:R-:W-:Y:S02]  /*a550*/  PRMT R184, R74, 0x5410, R41 ;  /* 0x000054104ab87816 */ /* 0x000fe40000000029 */
[----:B------:R-:W-:-:S02]  /*a560*/  PRMT R186, R43, 0x5410, R76 ;  /* 0x000054102bba7816 */ /* 0x000fc4000000004c */
[----:B------:R-:W-:Y:S02]  /*a570*/  PRMT R169, R9, 0x5410, R80 ;  /* 0x0000541009a97816 */ /* 0x000fe40000000050 */
[C---:B------:R-:W-:Y:S02]  /*a580*/  LOP3.LUT R41, R19.reuse, R18, RZ, 0xfc, !PT ;  /* 0x0000001213297212 */ /* 0x040fe400078efcff */
[C-C-:B------:R-:W-:Y:S02]  /*a590*/  LOP3.LUT R42, R19.reuse, 0x2, R18.reuse, 0xfe, !PT ;  /* 0x00000002132a7812 */ /* 0x140fe400078efe12 */
[C-C-:B------:R-:W-:Y:S02]  /*a5a0*/  LOP3.LUT R152, R19.reuse, 0x4, R18.reuse, 0xfe, !PT ;  /* 0x0000000413987812 */ /* 0x140fe400078efe12 */
[C-C-:B------:R-:W-:Y:S02]  /*a5b0*/  LOP3.LUT R151, R19.reuse, 0x6, R18.reuse, 0xfe, !PT ;  /* 0x0000000613977812 */ /* 0x140fe400078efe12 */
[----:B------:R-:W-:-:S02]  /*a5c0*/  LOP3.LUT R147, R19, 0x8, R18, 0xfe, !PT ;  /* 0x0000000813937812 */ /* 0x000fc400078efe12 */
[C-C-:B------:R-:W-:Y:S02]  /*a5d0*/  LOP3.LUT R144, R19.reuse, 0xa, R18.reuse, 0xfe, !PT ;  /* 0x0000000a13907812 */ /* 0x140fe400078efe12 */
[C-C-:B------:R-:W-:Y:S02]  /*a5e0*/  LOP3.LUT R55, R19.reuse, 0xc, R18.reuse, 0xfe, !PT ;  /* 0x0000000c13377812 */ /* 0x140fe400078efe12 */
        /* <DEDUP_REMOVED lines=92> */
[C-C-:B0-----:R-:W-:Y:S02]  /*abb0*/  LOP3.LUT R56, R19.reuse, 0xe2, R18.reuse, 0xfe, !PT ;  /* 0x000000e213387812 */ /* 0x141fe400078efe12 */
        /* <DEDUP_REMOVED lines=11> */
[----:B------:R-:W-:Y:S02]  /*ac70*/  LOP3.LUT R0, R19, 0xfc, R18, 0xfe, !PT ;  /* 0x000000fc13007812 */ /* 0x000fe400078efe12 */
[----:B------:R-:W-:-:S04]  /*ac80*/  LOP3.LUT R19, R70, 0xffff, RZ, 0xc0, !PT ;  /* 0x0000ffff46137812 */ /* 0x000fc800078ec0ff */
[--C-:B------:R-:W-:Y:S02]  /*ac90*/  PRMT R18, R8, 0x4210, R19.reuse ;  /* 0x0000421008127816 */ /* 0x100fe40000000013 */
[----:B------:R-:W0:Y:S01]  /*aca0*/  LDS.128 R8, [R3] ;  /* 0x0000000003087984 */ /* 0x000e220000000c00 */
[----:B------:R-:W-:Y:S02]  /*acb0*/  LOP3.LUT R17, R68, 0xffff, RZ, 0xc0, !PT ;  /* 0x0000ffff44117812 */ /* 0x000fe400078ec0ff */
[----:B------:R-:W-:Y:S02]  /*acc0*/  PRMT R19, R172, 0x5210, R19 ;  /* 0x00005210ac137816 */ /* 0x000fe40000000013 */
[--C-:B------:R-:W-:Y:S02]  /*acd0*/  PRMT R16, R16, 0x4210, R17.reuse ;  /* 0x0000421010107816 */ /* 0x100fe40000000011 */
[----:B------:R-:W-:Y:S01]  /*ace0*/  PRMT R17, R170, 0x5210, R17 ;  /* 0x00005210aa117816 */ /* 0x000fe20000000011 */
[----:B------:R-:W-:Y:S06]  /*acf0*/  BAR.SYNC.DEFER_BLOCKING 0x0 ;  /* 0x0000000000007b1d */ /* 0x000fec0000010000 */
[----:B------:R-:W-:Y:S02]  /*ad00*/  STSM.16.M88.4 [R38], R16 ;  /* 0x0000001026007844 */ /* 0x000fe40000000200 */
[----:B------:R-:W-:Y:S01]  /*ad10*/  BAR.SYNC.DEFER_BLOCKING 0x0 ;  /* 0x0000000000007b1d */ /* 0x000fe20000010000 */
[----:B------:R-:W-:-:S02]  /*ad20*/  LOP3.LUT R21, R84, 0xffff, RZ, 0xc0, !PT ;  /* 0x0000ffff54157812 */ /* 0x000fc400078ec0ff */
[----:B------:R-:W-:Y:S02]  /*ad30*/  LOP3.LUT R23, R86, 0xffff, RZ, 0xc0, !PT ;  /* 0x0000ffff56177812 */ /* 0x000fe400078ec0ff */
[----:B------:R-:W-:Y:S01]  /*ad40*/  PRMT R20, R20, 0x4210, R21 ;  /* 0x0000421014147816 */ /* 0x000fe20000000015 */
[----:B------:R-:W2:Y:S01]  /*ad50*/  LDS.128 R12, [R3] ;  /* 0x00000000030c7984 */ /* 0x000ea20000000c00 */
[----:B------:R-:W-:Y:S02]  /*ad60*/  PRMT R22, R22, 0x4210, R23 ;  /* 0x0000421016167816 */ /* 0x000fe40000000017 */
[----:B------:R-:W-:Y:S02]  /*ad70*/  PRMT R21, R174, 0x5210, R21 ;  /* 0x00005210ae157816 */ /* 0x000fe40000000015 */
[----:B------:R-:W-:Y:S01]  /*ad80*/  PRMT R23, R176, 0x5210, R23 ;  /* 0x00005210b0177816 */ /* 0x000fe20000000017 */
[----:B------:R-:W-:Y:S06]  /*ad90*/  BAR.SYNC.DEFER_BLOCKING 0x0 ;  /* 0x0000000000007b1d */ /* 0x000fec0000010000 */
[----:B------:R-:W-:Y:S02]  /*ada0*/  STSM.16.M88.4 [R38], R20 ;  /* 0x0000001426007844 */ /* 0x000fe40000000200 */
[----:B------:R-:W-:Y:S01]  /*adb0*/  BAR.SYNC.DEFER_BLOCKING 0x0 ;  /* 0x0000000000007b1d */ /* 0x000fe20000010000 */
[----:B------:R-:W-:-:S02]  /*adc0*/  LOP3.LUT R25, R100, 0xffff, RZ, 0xc0, !PT ;  /* 0x0000ffff64197812 */ /* 0x000fc400078ec0ff */
[----:B------:R-:W-:Y:S02]  /*add0*/  LOP3.LUT R27, R102, 0xffff, RZ, 0xc0, !PT ;  /* 0x0000ffff661b7812 */ /* 0x000fe400078ec0ff */
[----:B------:R-:W-:Y:S01]  /*ade0*/  PRMT R24, R24, 0x4210, R25 ;  /* 0x0000421018187816 */ /* 0x000fe20000000019 */
[----:B------:R-:W4:Y:S01]  /*adf0*/  LDS.128 R16, [R3] ;  /* 0x0000000003107984 */ /* 0x000f220000000c00 */
        /* <DEDUP_REMOVED lines=14> */
[----:B------:R3:W-:Y:S02]  /*aee0*/  STSM.16.M88.4 [R38], R28 ;  /* 0x0000001c26007844 */ /* 0x0007e40000000200 */
        /* <DEDUP_REMOVED lines=8> */
[----:B------:R-:W-:Y:S01]  /*af70*/  BAR.SYNC.DEFER_BLOCKING 0x0 ;  /* 0x0000000000007b1d */ /* 0x000fe20000010000 */
[----:B---3--:R-:W-:-:S05]  /*af80*/  LOP3.LUT R29, R148, 0xffff, RZ, 0xc0, !PT ;  /* 0x0000ffff941d7812 */ /* 0x008fca00078ec0ff */
[----:B------:R3:W-:Y:S02]  /*af90*/  STSM.16.M88.4 [R38], R32 ;  /* 0x0000002026007844 */ /* 0x0007e40000000200 */
[--C-:B---3--:R-:W-:Y:S02]  /*afa0*/  PRMT R32, R40, 0x4210, R29.reuse ;  /* 0x0000421028207816 */ /* 0x108fe4000000001d */
[----:B------:R-:W-:Y:S01]  /*afb0*/  PRMT R33, R188, 0x5210, R29 ;  /* 0x00005210bc217816 */ /* 0x000fe2000000001d */
[----:B------:R-:W-:Y:S01]  /*afc0*/  BAR.SYNC.DEFER_BLOCKING 0x0 ;  /* 0x0000000000007b1d */ /* 0x000fe20000010000 */
[----:B------:R-:W-:-:S05]  /*afd0*/  LOP3.LUT R150, R150, 0xffff, RZ, 0xc0, !PT ;  /* 0x0000ffff96967812 */ /* 0x000fca00078ec0ff */
[----:B------:R-:W3:Y:S01]  /*afe0*/  LDS.128 R28, [R3] ;  /* 0x00000000031c7984 */ /* 0x000ee20000000c00 */
[--C-:B------:R-:W-:Y:S02]  /*aff0*/  PRMT R34, R39, 0x4210, R150.reuse ;  /* 0x0000421027227816 */ /* 0x100fe40000000096 */
[----:B------:R-:W-:Y:S01]  /*b000*/  PRMT R35, R169, 0x5210, R150 ;  /* 0x00005210a9237816 */ /* 0x000fe20000000096 */
[----:B------:R-:W-:Y:S01]  /*b010*/  BAR.SYNC.DEFER_BLOCKING 0x0 ;  /* 0x0000000000007b1d */ /* 0x000fe20000010000 */
[C---:B------:R-:W-:Y:S01]  /*b020*/  IMAD R37, R171.reuse, UR4, RZ ;  /* 0x00000004ab257c24 */ /* 0x040fe2000f8e02ff */
[----:B------:R-:W-:-:S04]  /*b030*/  ISETP.GE.AND P0, PT, R171, UR6, PT ;  /* 0x00000006ab007c0c */ /* 0x000fc8000bf06270 */
[----:B------:R-:W-:Y:S01]  /*b040*/  ULDC.64 UR4, c[0x0][0x220] ;  /* 0x0000880000047ab9 */ /* 0x000fe20000000a00 */
[----:B-1----:R-:W-:Y:S01]  /*b050*/  PRMT R169, R4, 0x7770, RZ ;  /* 0x0000777004a97816 */ /* 0x002fe200000000ff */
[----:B------:R-:W-:Y:S01]  /*b060*/  ULDC UR6, c[0x0][0x22c] ;  /* 0x00008b0000067ab9 */ /* 0x000fe20000000800 */
[----:B------:R-:W-:Y:S01]  /*b070*/  IADD3 R36, P2, R37, UR4, RZ ;  /* 0x0000000425247c10 */ /* 0x000fe2000ff5e0ff */
[----:B------:R-:W-:Y:S01]  /*b080*/  ULDC UR4, c[0x0][0x248] ;  /* 0x0000920000047ab9 */ /* 0x000fe20000000800 */
[C---:B------:R-:W-:Y:S01]  /*b090*/  ISETP.LT.AND P1, PT, R41.reuse, UR7, !P0 ;  /* 0x0000000729007c0c */ /* 0x040fe2000c721270 */
[----:B------:R-:W-:Y:S01]  /*b0a0*/  IMAD R52, R41, UR4, RZ ;  /* 0x0000000429347c24 */ /* 0x000fe2000f8e02ff */
[----:B------:R1:W-:Y:S01]  /*b0b0*/  STSM.16.M88.4 [R38], R32 ;  /* 0x0000002026007844 */ /* 0x0003e20000000200 */
[----:B------:R-:W-:Y:S01]  /*b0c0*/  LEA.HI.X.SX32 R37, R37, UR5, 0x1, P2 ;  /* 0x0000000525257c11 */ /* 0x000fe200090f0eff */
[----:B------:R-:W-:Y:S01]  /*b0d0*/  ULDC UR5, c[0x0][0x248] ;  /* 0x0000920000057ab9 */ /* 0x000fe20000000800 */
[----:B------:R-:W-:Y:S01]  /*b0e0*/  BAR.SYNC.DEFER_BLOCKING 0x0 ;  /* 0x0000000000007b1d */ /* 0x000fe20000010000 */
[----:B------:R-:W-:Y:S01]  /*b0f0*/  IADD3 R40, P2, R52, R36, RZ ;  /* 0x0000002434287210 */ /* 0x000fe20007f5e0ff */
[----:B------:R-:W-:-:S03]  /*b100*/  IMAD R43, R42, UR5, RZ ;  /* 0x000000052a2b7c24 */ /* 0x000fc6000f8e02ff */
[-C--:B------:R-:W-:Y:S01]  /*b110*/  LEA.HI.X.SX32 R41, R52, R37.reuse, 0x1, P2 ;  /* 0x0000002534297211 */ /* 0x080fe200010f0eff */
[----:B------:R-:W-:Y:S01]  /*b120*/  ULDC UR7, c[0x0][0x22c] ;  /* 0x00008b0000077ab9 */ /* 0x000fe20000000800 */
[----:B------:R-:W-:Y:S01]  /*b130*/  ISETP.LT.AND P4, PT, R42, UR6, !P0 ;  /* 0x000000062a007c0c */ /* 0x000fe2000c781270 */
[----:B------:R-:W-:Y:S01]  /*b140*/  ULDC UR4, c[0x0][0x248] ;  /* 0x0000920000047ab9 */ /* 0x000fe20000000800 */
[-C--:B------:R-:W-:Y:S01]  /*b150*/  IADD3 R42, P3, R43, R36.reuse, RZ ;  /* 0x000000242b2a7210 */ /* 0x080fe20007f7e0ff */
[----:B------:R-:W-:Y:S01]  /*b160*/  ULDC UR5, c[0x0][0x248] ;  /* 0x0000920000057ab9 */ /* 0x000fe20000000800 */
[----:B------:R-:W-:Y:S01]  /*b170*/  ULDC UR6, c[0x0][0x248] ;  /* 0x0000920000067ab9 */ /* 0x000fe20000000800 */
[C---:B------:R-:W-:Y:S01]  /*b180*/  ISETP.LT.AND P2, PT, R151.reuse, UR8, !P0 ;  /* 0x0000000897007c0c */ /* 0x040fe2000c741270 */
[----:B------:R-:W-:Y:S01]  /*b190*/  IMAD R151, R151, UR5, RZ ;  /* 0x0000000597977c24 */ /* 0x000fe2000f8e02ff */
[-C--:B------:R-:W-:Y:S01]  /*b1a0*/  LEA.HI.X.SX32 R43, R43, R37.reuse, 0x1, P3 ;  /* 0x000000252b2b7211 */ /* 0x080fe200018f0eff */
[----:B------:R-:W-:Y:S01]  /*b1b0*/  ULDC UR8, c[0x0][0x22c] ;  /* 0x00008b0000087ab9 */ /* 0x000fe20000000800 */
[C---:B------:R-:W-:Y:S01]  /*b1c0*/  ISETP.LT.AND P3, PT, R147.reuse, UR9, !P0 ;  /* 0x0000000993007c0c */ /* 0x040fe2000c761270 */
[----:B------:R-:W-:Y:S01]  /*b1d0*/  IMAD R147, R147, UR6, RZ ;  /* 0x0000000693937c24 */ /* 0x000fe2000f8e02ff */
[----:B------:R0:W-:Y:S01]  /*b1e0*/  @P1 STG.E.U8 desc[UR10][R40.64], R169 ;  /* 0x000000a928001986 */ /* 0x0001e2000c10110a */
[C---:B------:R-:W-:Y:S01]  /*b1f0*/  ISETP.LT.AND P1, PT, R152.reuse, UR7, !P0 ;  /* 0x0000000798007c0c */ /* 0x040fe2000c721270 */
[----:B------:R-:W-:Y:S01]  /*b200*/  IMAD R152, R152, UR4, RZ ;  /* 0x0000000498987c24 */ /* 0x000fe2000f8e02ff */
[----:B------:R-:W-:Y:S01]  /*b210*/  PRMT R39, R5, 0x7770, RZ ;  /* 0x0000777005277816 */ /* 0x000fe200000000ff */
[----:B------:R-:W-:Y:S01]  /*b220*/  ULDC UR7, c[0x0][0x22c] ;  /* 0x00008b0000077ab9 */ /* 0x000fe20000000800 */
[-C--:B-1----:R-:W-:Y:S01]  /*b230*/  IADD3 R34, P6, R151, R36.reuse, RZ ;  /* 0x0000002497227210 */ /* 0x082fe20007fde0ff */
[----:B------:R-:W-:Y:S01]  /*b240*/  ULDC UR4, c[0x0][0x248] ;  /* 0x0000920000047ab9 */ /* 0x000fe20000000800 */
[CC--:B------:R-:W-:Y:S01]  /*b250*/  IADD3 R32, P5, R152.reuse, R36.reuse, RZ ;  /* 0x0000002498207210 */ /* 0x0c0fe20007fbe0ff */
[----:B------:R1:W-:Y:S01]  /*b260*/  @P4 STG.E.U8 desc[UR10][R42.64], R39 ;  /* 0x000000272a004986 */ /* 0x0003e2000c10110a */
[----:B------:R-:W-:Y:S01]  /*b270*/  ULDC UR6, c[0x0][0x22c] ;  /* 0x00008b0000067ab9 */ /* 0x000fe20000000800 */
[----:B------:R-:W-:Y:S01]  /*b280*/  ULDC UR5, c[0x0][0x248] ;  /* 0x0000920000057ab9 */ /* 0x000fe20000000800 */
[----:B------:R-:W-:Y:S01]  /*b290*/  LEA.HI.X.SX32 R33, R152, R37, 0x1, P5 ;  /* 0x0000002598217211 */ /* 0x000fe200028f0eff */
[----:B------:R-:W-:Y:S01]  /*b2a0*/  ULDC UR9, c[0x0][0x22c] ;  /* 0x00008b0000097ab9 */ /* 0x000fe20000000800 */
[----:B------:R-:W-:-:S02]  /*b2b0*/  IADD3 R38, P5, R147, R36, RZ ;  /* 0x0000002493267210 */ /* 0x000fc40007fbe0ff */
[C---:B------:R-:W-:Y:S01]  /*b2c0*/  ISETP.LT.AND P4, PT, R144.reuse, UR7, !P0 ;  /* 0x0000000790007c0c */ /* 0x040fe2000c781270 */
[----:B------:R-:W-:Y:S01]  /*b2d0*/  IMAD R144, R144, UR4, RZ ;  /* 0x0000000490907c24 */ /* 0x000fe2000f8e02ff */
[----:B0-----:R-:W-:Y:S01]  /*b2e0*/  PRMT R169, R6, 0x7770, RZ ;  /* 0x0000777006a97816 */ /* 0x001fe200000000ff */
[----:B------:R-:W-:Y:S01]  /*b2f0*/  ULDC UR4, c[0x0][0x248] ;  /* 0x0000920000047ab9 */ /* 0x000fe20000000800 */
[-C--:B------:R-:W-:Y:S01]  /*b300*/  LEA.HI.X.SX32 R35, R151, R37.reuse, 0x1, P6 ;  /* 0x0000002597237211 */ /* 0x080fe200030f0eff */
[----:B------:R-:W-:Y:S01]  /*b310*/  ULDC UR7, c[0x0][0x22c] ;  /* 0x00008b0000077ab9 */ /* 0x000fe20000000800 */
[----:B-1----:R-:W-:Y:S01]  /*b320*/  LEA.HI.X.SX32 R39, R147, R37, 0x1, P5 ;  /* 0x0000002593277211 */ /* 0x002fe200028f0eff */
[----:B------:R-:W0:Y:S01]  /*b330*/  LDC R42, c[0x0][0x248] ;  /* 0x00009200ff2a7b82 */ /* 0x000e220000000800 */
[----:B------:R-:W-:Y:S02]  /*b340*/  PRMT R151, R7, 0x7770, RZ ;  /* 0x0000777007977816 */ /* 0x000fe400000000ff */
[----:B------:R-:W-:-:S02]  /*b350*/  PRMT R147, R4, 0x7771, RZ ;  /* 0x0000777104937816 */ /* 0x000fc400000000ff */
[C---:B------:R-:W-:Y:S01]  /*b360*/  ISETP.LT.AND P5, PT, R55.reuse, UR6, !P0 ;  /* 0x0000000637007c0c */ /* 0x040fe2000c7a1270 */
[----:B------:R-:W-:Y:S01]  /*b370*/  IMAD R55, R55, UR4, RZ ;  /* 0x0000000437377c24 */ /* 0x000fe2000f8e02ff */
[----:B------:R1:W-:Y:S01]  /*b380*/  @P1 STG.E.U8 desc[UR10][R32.64], R169 ;  /* 0x000000a920001986 */ /* 0x0003e2000c10110a */
[----:B------:R-:W-:Y:S01]  /*b390*/  IADD3 R40, P1, R144, R36, RZ ;  /* 0x0000002490287210 */ /* 0x000fe20007f3e0ff */
[----:B------:R-:W-:Y:S01]  /*b3a0*/  ULDC UR4, c[0x0][0x248] ;  /* 0x0000920000047ab9 */ /* 0x000fe20000000800 */
[----:B------:R-:W-:Y:S01]  /*b3b0*/  PRMT R43, R5, 0x7771, RZ ;  /* 0x00007771052b7816 */ /* 0x000fe200000000ff */
[----:B------:R-:W-:Y:S01]  /*b3c0*/  @P2 STG.E.U8 desc[UR10][R34.64], R151 ;  /* 0x0000009722002986 */ /* 0x000fe2000c10110a */
[----:B------:R-:W-:-:S03]  /*b3d0*/  ULDC UR6, c[0x0][0x248] ;  /* 0x0000920000067ab9 */ /* 0x000fc60000000800 */
[----:B------:R2:W-:Y:S01]  /*b3e0*/  @P3 STG.E.U8 desc[UR10][R38.64], R147 ;  /* 0x0000009326003986 */ /* 0x0005e2000c10110a */
[CC--:B-1----:R-:W-:Y:S02]  /*b3f0*/  IADD3 R32, P3, R55.reuse, R36.reuse, RZ ;  /* 0x0000002437207210 */ /* 0x0c2fe40007f7e0ff */
[-C--:B------:R-:W-:Y:S02]  /*b400*/  LEA.HI.X.SX32 R41, R144, R37.reuse, 0x1, P1 ;  /* 0x0000002590297211 */ /* 0x080fe400008f0eff */
[----:B------:R-:W-:Y:S02]  /*b410*/  LEA.HI.X.SX32 R33, R55, R37, 0x1, P3 ;  /* 0x0000002537217211 */ /* 0x000fe400018f0eff */
[C---:B------:R-:W-:Y:S01]  /*b420*/  ISETP.LT.AND P2, PT, R51.reuse, UR8, !P0 ;  /* 0x0000000833007c0c */ /* 0x040fe2000c741270 */
[----:B------:R-:W-:Y:S01]  /*b430*/  IMAD R51, R51, UR4, RZ ;  /* 0x0000000433337c24 */ /* 0x000fe2000f8e02ff */
[----:B------:R-:W-:Y:S02]  /*b440*/  PRMT R55, R6, 0x7771, RZ ;  /* 0x0000777106377816 */ /* 0x000fe400000000ff */
[C---:B------:R-:W-:Y:S01]  /*b450*/  ISETP.LT.AND P1, PT, R53.reuse, UR7, !P0 ;  /* 0x0000000735007c0c */ /* 0x040fe2000c721270 */
[----:B------:R-:W-:Y:S01]  /*b460*/  IMAD R53, R53, UR5, RZ ;  /* 0x0000000535357c24 */ /* 0x000fe2000f8e02ff */
[----:B------:R1:W-:Y:S01]  /*b470*/  @P4 STG.E.U8 desc[UR10][R40.64], R43 ;  /* 0x0000002b28004986 */ /* 0x0003e2000c10110a */
[----:B------:R-:W-:Y:S01]  /*b480*/  ULDC UR4, c[0x0][0x22c] ;  /* 0x00008b0000047ab9 */ /* 0x000fe20000000800 */
[----:B------:R-:W-:Y:S01]  /*b490*/  ULDC UR7, c[0x0][0x22c] ;  /* 0x00008b0000077ab9 */ /* 0x000fe20000000800 */
[----:B------:R-:W-:Y:S01]  /*b4a0*/  ULDC UR8, c[0x0][0x22c] ;  /* 0x00008b0000087ab9 */ /* 0x000fe20000000800 */
[----:B------:R4:W-:Y:S01]  /*b4b0*/  @P5 STG.E.U8 desc[UR10][R32.64], R55 ;  /* 0x0000003720005986 */ /* 0x0009e2000c10110a */
[-C--:B--2---:R-:W-:Y:S01]  /*b4c0*/  IADD3 R38, P5, R51, R36.reuse, RZ ;  /* 0x0000002433267210 */ /* 0x084fe20007fbe0ff */
[----:B------:R-:W-:Y:S01]  /*b4d0*/  ULDC UR5, c[0x0][0x248] ;  /* 0x0000920000057ab9 */ /* 0x000fe20000000800 */
[----:B------:R-:W-:-:S02]  /*b4e0*/  IADD3 R34, P3, R53, R36, RZ ;  /* 0x0000002435227210 */ /* 0x000fc40007f7e0ff */
[-C--:B------:R-:W-:Y:S02]  /*b4f0*/  LEA.HI.X.SX32 R39, R51, R37.reuse, 0x1, P5 ;  /* 0x0000002533277211 */ /* 0x080fe400028f0eff */
[C---:B------:R-:W-:Y:S01]  /*b500*/  ISETP.LT.AND P4, PT, R50.reuse, UR9, !P0 ;  /* 0x0000000932007c0c */ /* 0x040fe2000c781270 */
[----:B------:R-:W-:Y:S01]  /*b510*/  IMAD R50, R50, UR6, RZ ;  /* 0x0000000632327c24 */ /* 0x000fe2000f8e02ff */
[----:B------:R-:W-:Y:S01]  /*b520*/  LEA.HI.X.SX32 R35, R53, R37, 0x1, P3 ;  /* 0x0000002535237211 */ /* 0x000fe200018f0eff */
[----:B------:R-:W-:Y:S01]  /*b530*/  ULDC UR6, c[0x0][0x248] ;  /* 0x0000920000067ab9 */ /* 0x000fe20000000800 */
[----:B------:R-:W-:Y:S01]  /*b540*/  PRMT R51, R7, 0x7771, RZ ;  /* 0x0000777107337816 */ /* 0x000fe200000000ff */
[----:B------:R-:W-:Y:S01]  /*b550*/  ULDC UR9, c[0x0][0x22c] ;  /* 0x00008b0000097ab9 */ /* 0x000fe20000000800 */
[----:B------:R-:W-:Y:S01]  /*b560*/  ISETP.LT.AND P3, PT, R168, UR4, !P0 ;  /* 0x00000004a8007c0c */ /* 0x000fe2000c761270 */
[----:B------:R-:W-:Y:S01]  /*b570*/  ULDC UR4, c[0x0][0x248] ;  /* 0x0000920000047ab9 */ /* 0x000fe20000000800 */
[----:B-1----:R-:W-:Y:S01]  /*b580*/  IADD3 R40, P6, R50, R36, RZ ;  /* 0x0000002432287210 */ /* 0x002fe20007fde0ff */
[----:B------:R1:W-:Y:S01]  /*b590*/  @P1 STG.E.U8 desc[UR10][R34.64], R51 ;  /* 0x0000003322001986 */ /* 0x0003e2000c10110a */
[----:B------:R-:W-:-:S02]  /*b5a0*/  PRMT R43, R4, 0x7772, RZ ;  /* 0x00007772042b7816 */ /* 0x000fc400000000ff */
[C---:B------:R-:W-:Y:S01]  /*b5b0*/  ISETP.LT.AND P1, PT, R49.reuse, UR7, !P0 ;  /* 0x0000000731007c0c */ /* 0x040fe2000c721270 */
[----:B------:R-:W-:Y:S01]  /*b5c0*/  IMAD R49, R49, UR4, RZ ;  /* 0x0000000431317c24 */ /* 0x000fe2000f8e02ff */
[-C--:B------:R-:W-:Y:S01]  /*b5d0*/  LEA.HI.X.SX32 R41, R50, R37.reuse, 0x1, P6 ;  /* 0x0000002532297211 */ /* 0x080fe200030f0eff */
[----:B------:R-:W-:Y:S01]  /*b5e0*/  @P2 STG.E.U8 desc[UR10][R38.64], R43 ;  /* 0x0000002b26002986 */ /* 0x000fe2000c10110a */
[----:B----4-:R-:W-:Y:S01]  /*b5f0*/  PRMT R33, R5, 0x7772, RZ ;  /* 0x0000777205217816 */ /* 0x010fe200000000ff */
[----:B------:R-:W-:Y:S01]  /*b600*/  ULDC UR7, c[0x0][0x22c] ;  /* 0x00008b0000077ab9 */ /* 0x000fe20000000800 */
[-C--:B------:R-:W-:Y:S01]  /*b610*/  IADD3 R32, P2, R49, R36.reuse, RZ ;  /* 0x0000002431207210 */ /* 0x080fe20007f5e0ff */
[----:B------:R-:W-:Y:S01]  /*b620*/  ULDC UR4, c[0x0][0x248] ;  /* 0x0000920000047ab9 */ /* 0x000fe20000000800 */
[C---:B------:R-:W-:Y:S01]  /*b630*/  ISETP.LT.AND P5, PT, R46.reuse, UR8, !P0 ;  /* 0x000000082e007c0c */ /* 0x040fe2000c7a1270 */
[----:B------:R-:W-:Y:S01]  /*b640*/  IMAD R46, R46, UR5, RZ ;  /* 0x000000052e2e7c24 */ /* 0x000fe2000f8e02ff */
[----:B------:R2:W-:Y:S01]  /*b650*/  @P4 STG.E.U8 desc[UR10][R40.64], R33 ;  /* 0x0000002128004986 */ /* 0x0005e2000c10110a */
[C---:B------:R-:W-:Y:S01]  /*b660*/  ISETP.LT.AND P4, PT, R47.reuse, UR7, !P0 ;  /* 0x000000072f007c0c */ /* 0x040fe2000c781270 */
[----:B------:R-:W-:Y:S01]  /*b670*/  IMAD R47, R47, UR6, RZ ;  /* 0x000000062f2f7c24 */ /* 0x000fe2000f8e02ff */
[----:B-1----:R-:W-:Y:S01]  /*b680*/  PRMT R51, R6, 0x7772, RZ ;  /* 0x0000777206337816 */ /* 0x002fe200000000ff */
[----:B------:R-:W-:Y:S01]  /*b690*/  ULDC UR5, c[0x0][0x22c] ;  /* 0x00008b0000057ab9 */ /* 0x000fe20000000800 */
[----:B------:R-:W-:Y:S01]  /*b6a0*/  IADD3 R34, P6, R46, R36, RZ ;  /* 0x000000242e227210 */ /* 0x000fe20007fde0ff */
[----:B------:R-:W-:Y:S01]  /*b6b0*/  ULDC UR6, c[0x0][0x22c] ;  /* 0x00008b0000067ab9 */ /* 0x000fe20000000800 */
[----:B--2---:R-:W-:-:S02]  /*b6c0*/  LEA.HI.X.SX32 R33, R49, R37, 0x1, P2 ;  /* 0x0000002531217211 */ /* 0x004fc400010f0eff */
[C---:B------:R-:W-:Y:S01]  /*b6d0*/  ISETP.LT.AND P2, PT, R48.reuse, UR9, !P0 ;  /* 0x0000000930007c0c */ /* 0x040fe2000c741270 */
[----:B------:R-:W-:Y:S01]  /*b6e0*/  IMAD R48, R48, UR4, RZ ;  /* 0x0000000430307c24 */ /* 0x000fe2000f8e02ff */
[-C--:B------:R-:W-:Y:S01]  /*b6f0*/  LEA.HI.X.SX32 R35, R46, R37.reuse, 0x1, P6 ;  /* 0x000000252e237211 */ /* 0x080fe200030f0eff */
[----:B------:R1:W-:Y:S01]  /*b700*/  @P1 STG.E.U8 desc[UR10][R32.64], R51 ;  /* 0x0000003320001986 */ /* 0x0003e2000c10110a */
[-C--:B------:R-:W-:Y:S01]  /*b710*/  IADD3 R38, P1, R47, R36.reuse, RZ ;  /* 0x000000242f267210 */ /* 0x080fe20007f3e0ff */
[----:B------:R-:W-:Y:S01]  /*b720*/  ULDC UR4, c[0x0][0x22c] ;  /* 0x00008b0000047ab9 */ /* 0x000fe20000000800 */
[----:B------:R-:W-:Y:S02]  /*b730*/  PRMT R49, R7, 0x7772, RZ ;  /* 0x0000777207317816 */ /* 0x000fe400000000ff */
[----:B------:R-:W-:Y:S02]  /*b740*/  IADD3 R40, P6, R48, R36, RZ ;  /* 0x0000002430287210 */ /* 0x000fe40007fde0ff */
[-C--:B------:R-:W-:Y:S01]  /*b750*/  LEA.HI.X.SX32 R39, R47, R37.reuse, 0x1, P1 ;  /* 0x000000252f277211 */ /* 0x080fe200008f0eff */
[----:B------:R-:W-:Y:S01]  /*b760*/  @P5 STG.E.U8 desc[UR10][R34.64], R49 ;  /* 0x0000003122005986 */ /* 0x000fe2000c10110a */
[----:B------:R-:W-:Y:S01]  /*b770*/  ISETP.LT.AND P1, PT, R167, UR4, !P0 ;  /* 0x00000004a7007c0c */ /* 0x000fe2000c721270 */
[----:B------:R-:W-:Y:S01]  /*b780*/  ULDC UR4, c[0x0][0x248] ;  /* 0x0000920000047ab9 */ /* 0x000fe20000000800 */
[----:B------:R-:W-:Y:S01]  /*b790*/  PRMT R47, R4, 0x7773, RZ ;  /* 0x00007773042f7816 */ /* 0x000fe200000000ff */
[----:B-1----:R-:W1:Y:S01]  /*b7a0*/  LDC R33, c[0x0][0x248] ;  /* 0x00009200ff217b82 */ /* 0x002e620000000800 */
[----:B------:R-:W-:-:S02]  /*b7b0*/  LEA.HI.X.SX32 R41, R48, R37, 0x1, P6 ;  /* 0x0000002530297211 */ /* 0x000fc400030f0eff */
[----:B------:R-:W-:Y:S02]  /*b7c0*/  PRMT R43, R5, 0x7773, RZ ;  /* 0x00007773052b7816 */ /* 0x000fe400000000ff */
[C---:B------:R-:W-:Y:S01]  /*b7d0*/  ISETP.LT.AND P5, PT, R45.reuse, UR5, !P0 ;  /* 0x000000052d007c0c */ /* 0x040fe2000c7a1270 */
[----:B------:R-:W-:Y:S01]  /*b7e0*/  IMAD R45, R45, UR4, RZ ;  /* 0x000000042d2d7c24 */ /* 0x000fe2000f8e02ff */
[----:B------:R2:W-:Y:S01]  /*b7f0*/  @P4 STG.E.U8 desc[UR10][R38.64], R47 ;  /* 0x0000002f26004986 */ /* 0x0005e2000c10110a */
[----:B------:R-:W4:Y:S01]  /*b800*/  LDC R51, c[0x0][0x248] ;  /* 0x00009200ff337b82 */ /* 0x000f220000000800 */
[----:B------:R-:W-:Y:S01]  /*b810*/  ULDC UR5, c[0x0][0x22c] ;  /* 0x00008b0000057ab9 */ /* 0x000fe20000000800 */
[----:B------:R-:W-:Y:S01]  /*b820*/  ULDC UR4, c[0x0][0x248] ;  /* 0x0000920000047ab9 */ /* 0x000fe20000000800 */
[----:B------:R3:W-:Y:S01]  /*b830*/  @P2 STG.E.U8 desc[UR10][R40.64], R43 ;  /* 0x0000002b28002986 */ /* 0x0007e2000c10110a */
[----:B------:R-:W-:-:S04]  /*b840*/  IADD3 R4, P2, R45, R36, RZ ;  /* 0x000000242d047210 */ /* 0x000fc80007f5e0ff */
[-C--:B------:R-:W-:Y:S02]  /*b850*/  LEA.HI.X.SX32 R5, R45, R37.reuse, 0x1, P2 ;  /* 0x000000252d057211 */ /* 0x080fe400010f0eff */
[----:B------:R-:W0:Y:S01]  /*b860*/  LDC R45, c[0x0][0x248] ;  /* 0x00009200ff2d7b82 */ /* 0x000e220000000800 */
[C---:B------:R-:W-:Y:S01]  /*b870*/  ISETP.LT.AND P6, PT, R44.reuse, UR5, !P0 ;  /* 0x000000052c007c0c */ /* 0x040fe2000c7c1270 */
[----:B------:R-:W-:Y:S01]  /*b880*/  IMAD R44, R44, UR4, RZ ;  /* 0x000000042c2c7c24 */ /* 0x000fe2000f8e02ff */
[----:B--2---:R-:W-:Y:S01]  /*b890*/  PRMT R39, R6, 0x7773, RZ ;  /* 0x0000777306277816 */ /* 0x004fe200000000ff */
[----:B------:R-:W-:Y:S01]  /*b8a0*/  ULDC UR4, c[0x0][0x22c] ;  /* 0x00008b0000047ab9 */ /* 0x000fe20000000800 */
[----:B------:R-:W-:Y:S01]  /*b8b0*/  PRMT R35, R7, 0x7773, RZ ;  /* 0x0000777307237816 */ /* 0x000fe200000000ff */
[----:B-1----:R-:W-:Y:S01]  /*b8c0*/  IMAD R52, R33, 0x20, R52 ;  /* 0x0000002021347824 */ /* 0x002fe200078e0234 */
[C---:B------:R-:W-:Y:S01]  /*b8d0*/  IADD3 R6, P4, R44.reuse, R36, RZ ;  /* 0x000000242c067210 */ /* 0x040fe20007f9e0ff */
[----:B------:R-:W1:Y:S01]  /*b8e0*/  LDC R38, c[0x0][0x248] ;  /* 0x00009200ff267b82 */ /* 0x000e620000000800 */
[----:B------:R4:W-:Y:S07]  /*b8f0*/  @P5 STG.E.U8 desc[UR10][R4.64], R39 ;  /* 0x0000002704005986 */ /* 0x0009ee000c10110a */
[----:B---3--:R-:W2:Y:S01]  /*b900*/  LDC R40, c[0x0][0x248] ;  /* 0x00009200ff287b82 */ /* 0x008ea20000000800 */
[----:B------:R-:W-:Y:S01]  /*b910*/  LEA.HI.X.SX32 R7, R44, R37, 0x1, P4 ;  /* 0x000000252c077211 */ /* 0x000fe200020f0eff */
[----:B------:R-:W-:Y:S01]  /*b920*/  ULDC UR5, c[0x0][0x22c] ;  /* 0x00008b0000057ab9 */ /* 0x000fe20000000800 */
[----:B----4-:R-:W-:-:S03]  /*b930*/  IMAD R5, R51, 0x2, R52 ;  /* 0x0000000233057824 */ /* 0x010fc600078e0234 */
[----:B------:R3:W-:Y:S01]  /*b940*/  @P6 STG.E.U8 desc[UR10][R6.64], R35 ;  /* 0x0000002306006986 */ /* 0x0007e2000c10110a */
[-C--:B------:R-:W-:Y:S01]  /*b950*/  IADD3 R32, P6, R52, R36.reuse, RZ ;  /* 0x0000002434207210 */ /* 0x080fe20007fde0ff */
[----:B------:R-:W4:Y:S01]  /*b960*/  LDC R47, c[0x0][0x248] ;  /* 0x00009200ff2f7b82 */ /* 0x000f220000000800 */
[----:B0-----:R-:W-:Y:S02]  /*b970*/  IMAD R34, R42, 0x2, R5 ;  /* 0x000000022a227824 */ /* 0x001fe400078e0205 */
[-C--:B------:R-:W-:Y:S02]  /*b980*/  LEA.HI.X.SX32 R33, R52, R37.reuse, 0x1, P6 ;  /* 0x0000002534217211 */ /* 0x080fe400030f0eff */
[----:B------:R-:W-:Y:S02]  /*b990*/  IADD3 R4, P6, R5, R36, RZ ;  /* 0x0000002405047210 */ /* 0x000fe40007fde0ff */
[----:B------:R-:W-:Y:S01]  /*b9a0*/  ISETP.LT.AND P2, PT, R166, UR6, !P0 ;  /* 0x00000006a6007c0c */ /* 0x000fe2000c741270 */
[----:B------:R-:W0:Y:S01]  /*b9b0*/  LDC R42, c[0x0][0x248] ;  /* 0x00009200ff2a7b82 */ /* 0x000e220000000800 */
[----:B---3--:R-:W-:Y:S01]  /*b9c0*/  IMAD R35, R45, 0x2, R34 ;  /* 0x000000022d237824 */ /* 0x008fe200078e0222 */
[----:B------:R-:W-:Y:S01]  /*b9d0*/  LEA.HI.X.SX32 R5, R5, R37, 0x1, P6 ;  /* 0x0000002505057211 */ /* 0x000fe200030f0eff */
[----:B------:R-:W-:-:S05]  /*b9e0*/  ULDC UR6, c[0x0][0x22c] ;  /* 0x00008b0000067ab9 */ /* 0x000fca0000000800 */
[----:B------:R-:W3:Y:S01]  /*b9f0*/  LDC R45, c[0x0][0x248] ;  /* 0x00009200ff2d7b82 */ /* 0x000ee20000000800 */
[----:B------:R-:W-:Y:S02]  /*ba00*/  PRMT R43, R8, 0x7770, RZ ;  /* 0x00007770082b7816 */ /* 0x000fe400000000ff */
[CC--:B------:R-:W-:Y:S02]  /*ba10*/  IADD3 R6, P6, R34.reuse, R36.reuse, RZ ;  /* 0x0000002422067210 */ /* 0x0c0fe40007fde0ff */
[----:B------:R-:W-:Y:S01]  /*ba20*/  ISETP.LT.AND P5, PT, R165, UR4, !P0 ;  /* 0x00000004a5007c0c */ /* 0x000fe2000c7a1270 */
[----:B------:R1:W-:Y:S01]  /*ba30*/  @P3 STG.E.U8 desc[UR10][R32.64], R43 ;  /* 0x0000002b20003986 */ /* 0x0003e2000c10110a */
[----:B------:R-:W-:Y:S01]  /*ba40*/  LEA.HI.X.SX32 R7, R34, R37, 0x1, P6 ;  /* 0x0000002522077211 */ /* 0x000fe200030f0eff */
[----:B------:R-:W-:Y:S01]  /*ba50*/  ULDC UR4, c[0x0][0x22c] ;  /* 0x00008b0000047ab9 */ /* 0x000fe20000000800 */
[----:B------:R-:W-:Y:S02]  /*ba60*/  IADD3 R34, P6, R35, R36, RZ ;  /* 0x0000002423227210 */ /* 0x000fe40007fde0ff */
[----:B------:R-:W-:-:S02]  /*ba70*/  PRMT R41, R9, 0x7770, RZ ;  /* 0x0000777009297816 */ /* 0x000fc400000000ff */
[----:B------:R-:W-:Y:S01]  /*ba80*/  ISETP.LT.AND P4, PT, R164, UR4, !P0 ;  /* 0x00000004a4007c0c */ /* 0x000fe2000c781270 */
[----:B------:R-:W-:Y:S01]  /*ba90*/  ULDC UR4, c[0x0][0x22c] ;  /* 0x00008b0000047ab9 */ /* 0x000fe20000000800 */
[----:B------:R-:W-:Y:S01]  /*baa0*/  PRMT R39, R10, 0x7770, RZ ;  /* 0x000077700a277816 */ /* 0x000fe200000000ff */
[----:B-1----:R-:W-:Y:S01]  /*bab0*/  IMAD R33, R38, 0x2, R35 ;  /* 0x0000000226217824 */ /* 0x002fe200078e0223 */
[----:B------:R-:W-:Y:S02]  /*bac0*/  LEA.HI.X.SX32 R35, R35, R37, 0x1, P6 ;  /* 0x0000002523237211 */ /* 0x000fe400030f0eff */
[----:B------:R-:W-:Y:S01]  /*bad0*/  PRMT R43, R11, 0x7770, RZ ;  /* 0x000077700b2b7816 */ /* 0x000fe200000000ff */
[----:B--2---:R-:W-:Y:S01]  /*bae0*/  IMAD R38, R40, 0x2, R33 ;  /* 0x0000000228267824 */ /* 0x004fe200078e0221 */
[----:B------:R-:W-:Y:S01]  /*baf0*/  ISETP.LT.AND P3, PT, R163, UR4, !P0 ;  /* 0x00000004a3007c0c */ /* 0x000fe2000c761270 */
[----:B------:R1:W-:Y:S01]  /*bb00*/  @P1 STG.E.U8 desc[UR10][R4.64], R41 ;  /* 0x0000002904001986 */ /* 0x0003e2000c10110a */
[----:B------:R-:W-:Y:S01]  /*bb10*/  ULDC UR4, c[0x0][0x22c] ;  /* 0x00008b0000047ab9 */ /* 0x000fe20000000800 */
[----:B------:R-:W2:Y:S02]  /*bb20*/  LDC R40, c[0x0][0x248] ;  /* 0x00009200ff287b82 */ /* 0x000ea40000000800 */
[----:B------:R-:W-:Y:S01]  /*bb30*/  @P2 STG.E.U8 desc[UR10][R6.64], R39 ;  /* 0x0000002706002986 */ /* 0x000fe2000c10110a */
[----:B------:R-:W-:Y:S01]  /*bb40*/  ISETP.LT.AND P1, PT, R162, UR4, !P0 ;  /* 0x00000004a2007c0c */ /* 0x000fe2000c721270 */
[----:B------:R-:W-:-:S02]  /*bb50*/  ULDC UR4, c[0x0][0x22c] ;  /* 0x00008b0000047ab9 */ /* 0x000fc40000000800 */
[----:B------:R4:W-:Y:S01]  /*bb60*/  @P5 STG.E.U8 desc[UR10][R34.64], R43 ;  /* 0x0000002b22005986 */ /* 0x0009e2000c10110a */
[-C--:B------:R-:W-:Y:S02]  /*bb70*/  IADD3 R32, P5, R38, R36.reuse, RZ ;  /* 0x0000002426207210 */ /* 0x080fe40007fbe0ff */
[C---:B-1----:R-:W-:Y:S02]  /*bb80*/  IADD3 R4, P2, R33.reuse, R36, RZ ;  /* 0x0000002421047210 */ /* 0x042fe40007f5e0ff */
[----:B------:R-:W-:Y:S02]  /*bb90*/  PRMT R41, R8, 0x7771, RZ ;  /* 0x0000777108297816 */ /* 0x000fe400000000ff */
[-C--:B------:R-:W-:Y:S01]  /*bba0*/  LEA.HI.X.SX32 R5, R33, R37.reuse, 0x1, P2 ;  /* 0x0000002521057211 */ /* 0x080fe200010f0eff */
[----:B----4-:R-:W1:Y:S01]  /*bbb0*/  LDC R43, c[0x0][0x248] ;  /* 0x00009200ff2b7b82 */ /* 0x010e620000000800 */
[----:B------:R-:W-:Y:S01]  /*bbc0*/  ISETP.LT.AND P6, PT, R161, UR4, !P0 ;  /* 0x00000004a1007c0c */ /* 0x000fe2000c7c1270 */
[----:B------:R-:W-:Y:S01]  /*bbd0*/  ULDC UR4, c[0x0][0x22c] ;  /* 0x00008b0000047ab9 */ /* 0x000fe20000000800 */
[----:B------:R-:W-:Y:S01]  /*bbe0*/  LEA.HI.X.SX32 R33, R38, R37, 0x1, P5 ;  /* 0x0000002526217211 */ /* 0x000fe200028f0eff */
[----:B---3--:R-:W-:Y:S01]  /*bbf0*/  IMAD R38, R45, 0x2, R38 ;  /* 0x000000022d267824 */ /* 0x008fe200078e0226 */
[----:B------:R-:W-:Y:S01]  /*bc00*/  PRMT R39, R9, 0x7771, RZ ;  /* 0x0000777109277816 */ /* 0x000fe200000000ff */
[----:B------:R-:W-:-:S02]  /*bc10*/  VIADD R7, R2, 0x2e ;  /* 0x0000002e02077836 */ /* 0x000fc40000000000 */
[----:B------:R-:W3:Y:S01]  /*bc20*/  LDC R34, c[0x0][0x248] ;  /* 0x00009200ff227b82 */ /* 0x000ee20000000800 */
[----:B------:R-:W-:Y:S01]  /*bc30*/  ISETP.LT.AND P2, PT, R160, UR4, !P0 ;  /* 0x00000004a0007c0c */ /* 0x000fe2000c741270 */
[----:B------:R4:W-:Y:S01]  /*bc40*/  @P4 STG.E.U8 desc[UR10][R4.64], R41 ;  /* 0x0000002904004986 */ /* 0x0009e2000c10110a */
[----:B------:R-:W-:Y:S01]  /*bc50*/  ULDC UR4, c[0x0][0x248] ;  /* 0x0000920000047ab9 */ /* 0x000fe20000000800 */
[C---:B------:R-:W-:Y:S01]  /*bc60*/  ISETP.LT.AND P5, PT, R7.reuse, UR5, !P0 ;  /* 0x0000000507007c0c */ /* 0x040fe2000c7a1270 */
[----:B------:R-:W-:Y:S01]  /*bc70*/  ULDC UR5, c[0x0][0x22c] ;  /* 0x00008b0000057ab9 */ /* 0x000fe20000000800 */
[----:B------:R0:W-:Y:S02]  /*bc80*/  @P3 STG.E.U8 desc[UR10][R32.64], R39 ;  /* 0x0000002720003986 */ /* 0x0001e4000c10110a */
[----:B------:R-:W2:Y:S01]  /*bc90*/  LDC R45, c[0x0][0x248] ;  /* 0x00009200ff2d7b82 */ /* 0x000ea20000000800 */
[----:B------:R-:W-:Y:S01]  /*bca0*/  IADD3 R6, P3, R38, R36, RZ ;  /* 0x0000002426067210 */ /* 0x000fe20007f7e0ff */
[----:B----4-:R-:W-:-:S03]  /*bcb0*/  IMAD R5, R7, UR4, RZ ;  /* 0x0000000407057c24 */ /* 0x010fc6000f8e02ff */
[-C--:B------:R-:W-:Y:S01]  /*bcc0*/  LEA.HI.X.SX32 R7, R38, R37.reuse, 0x1, P3 ;  /* 0x0000002526077211 */ /* 0x080fe200018f0eff */
[----:B------:R-:W-:Y:S01]  /*bcd0*/  ULDC UR4, c[0x0][0x22c] ;  /* 0x00008b0000047ab9 */ /* 0x000fe20000000800 */
[-C--:B------:R-:W-:Y:S02]  /*bce0*/  IADD3 R4, P3, R5, R36.reuse, RZ ;  /* 0x0000002405047210 */ /* 0x080fe40007f7e0ff */
[----:B0-----:R-:W-:Y:S01]  /*bcf0*/  PRMT R39, R10, 0x7771, RZ ;  /* 0x000077710a277816 */ /* 0x001fe200000000ff */
[----:B------:R-:W-:Y:S01]  /*bd00*/  IMAD R38, R47, 0x4, R38 ;  /* 0x000000042f267824 */ /* 0x000fe200078e0226 */
[----:B------:R-:W-:Y:S02]  /*bd10*/  LEA.HI.X.SX32 R5, R5, R37, 0x1, P3 ;  /* 0x0000002505057211 */ /* 0x000fe400018f0eff */
[----:B------:R-:W-:Y:S01]  /*bd20*/  PRMT R35, R11, 0x7771, RZ ;  /* 0x000077710b237816 */ /* 0x000fe200000000ff */
[----:B------:R1:W-:Y:S04]  /*bd30*/  @P1 STG.E.U8 desc[UR10][R6.64], R39 ;  /* 0x0000002706001986 */ /* 0x0003e8000c10110a */
[----:B------:R2:W-:Y:S01]  /*bd40*/  @P5 STG.E.U8 desc[UR10][R4.64], R35 ;  /* 0x0000002304005986 */ /* 0x0005e2000c10110a */
[----:B------:R-:W-:Y:S01]  /*bd50*/  IADD3 R32, P5, R38, R36, RZ ;  /* 0x0000002426207210 */ /* 0x000fe20007fbe0ff */
[----:B-1----:R-:W-:-:S03]  /*bd60*/  IMAD R7, R43, 0x2, R38 ;  /* 0x000000022b077824 */ /* 0x002fc600078e0226 */
[----:B------:R-:W-:Y:S02]  /*bd70*/  LEA.HI.X.SX32 R33, R38, R37, 0x1, P5 ;  /* 0x0000002526217211 */ /* 0x000fe400028f0eff */
[----:B------:R-:W-:Y:S01]  /*bd80*/  PRMT R43, R8, 0x7772, RZ ;  /* 0x00007772082b7816 */ /* 0x000fe200000000ff */
[----:B---3--:R-:W-:Y:S01]  /*bd90*/  IMAD R34, R34, 0x2, R7 ;  /* 0x0000000222227824 */ /* 0x008fe200078e0207 */
[----:B------:R-:W-:-:S03]  /*bda0*/  IADD3 R6, P5, R7, R36, RZ ;  /* 0x0000002407067210 */ /* 0x000fc60007fbe0ff */
[----:B--2---:R-:W-:Y:S01]  /*bdb0*/  IMAD R35, R45, 0x2, R34 ;  /* 0x000000022d237824 */ /* 0x004fe200078e0222 */
[----:B------:R0:W-:Y:S01]  /*bdc0*/  @P6 STG.E.U8 desc[UR10][R32.64], R43 ;  /* 0x0000002b20006986 */ /* 0x0001e2000c10110a */
[----:B------:R-:W1:Y:S01]  /*bdd0*/  LDC R45, c[0x0][0x248] ;  /* 0x00009200ff2d7b82 */ /* 0x000e620000000800 */
[----:B------:R-:W-:Y:S01]  /*bde0*/  ISETP.LT.AND P4, PT, R159, UR6, !P0 ;  /* 0x000000069f007c0c */ /* 0x000fe2000c781270 */
[----:B------:R-:W-:Y:S01]  /*bdf0*/  ULDC UR6, c[0x0][0x22c] ;  /* 0x00008b0000067ab9 */ /* 0x000fe20000000800 */
[----:B------:R-:W-:Y:S02]  /*be00*/  IADD3 R4, P6, R34, R36, RZ ;  /* 0x0000002422047210 */ /* 0x000fe40007fde0ff */
[----:B------:R-:W-:Y:S01]  /*be10*/  ISETP.LT.AND P1, PT, R158, UR4, !P0 ;  /* 0x000000049e007c0c */ /* 0x000fe2000c721270 */
[----:B------:R-:W-:Y:S01]  /*be20*/  ULDC UR4, c[0x0][0x22c] ;  /* 0x00008b0000047ab9 */ /* 0x000fe20000000800 */
[----:B------:R-:W-:Y:S02]  /*be30*/  LEA.HI.X.SX32 R7, R7, R37, 0x1, P5 ;  /* 0x0000002507077211 */ /* 0x000fe400028f0eff */
[----:B------:R-:W-:-:S02]  /*be40*/  PRMT R41, R9, 0x7772, RZ ;  /* 0x0000777209297816 */ /* 0x000fc400000000ff */
[-C--:B------:R-:W-:Y:S01]  /*be50*/  LEA.HI.X.SX32 R5, R34, R37.reuse, 0x1, P6 ;  /* 0x0000002522057211 */ /* 0x080fe200030f0eff */
[----:B0-----:R-:W0:Y:S01]  /*be60*/  LDC R43, c[0x0][0x248] ;  /* 0x00009200ff2b7b82 */ /* 0x001e220000000800 */
[C---:B------:R-:W-:Y:S01]  /*be70*/  IADD3 R34, P6, R35.reuse, R36, RZ ;  /* 0x0000002423227210 */ /* 0x040fe20007fde0ff */
[----:B------:R2:W-:Y:S01]  /*be80*/  @P2 STG.E.U8 desc[UR10][R6.64], R41 ;  /* 0x0000002906002986 */ /* 0x0005e2000c10110a */
[----:B------:R-:W-:Y:S01]  /*be90*/  PRMT R39, R10, 0x7772, RZ ;  /* 0x000077720a277816 */ /* 0x000fe200000000ff */
[----:B------:R-:W-:Y:S01]  /*bea0*/  IMAD R33, R40, 0x2, R35 ;  /* 0x0000000228217824 */ /* 0x000fe200078e0223 */
[----:B------:R-:W-:Y:S02]  /*beb0*/  LEA.HI.X.SX32 R35, R35, R37, 0x1, P6 ;  /* 0x0000002523237211 */ /* 0x000fe400030f0eff */
[----:B------:R-:W-:Y:S01]  /*bec0*/  ISETP.LT.AND P3, PT, R157, UR4, !P0 ;  /* 0x000000049d007c0c */ /* 0x000fe2000c761270 */
[----:B------:R-:W-:Y:S01]  /*bed0*/  IMAD R38, R42, 0x2, R33 ;  /* 0x000000022a267824 */ /* 0x000fe200078e0221 */
[----:B------:R-:W-:Y:S01]  /*bee0*/  ULDC UR4, c[0x0][0x22c] ;  /* 0x00008b0000047ab9 */ /* 0x000fe20000000800 */
[----:B------:R-:W-:Y:S01]  /*bef0*/  @P4 STG.E.U8 desc[UR10][R4.64], R39 ;  /* 0x0000002704004986 */ /* 0x000fe2000c10110a */
[----:B--2---:R-:W-:Y:S01]  /*bf00*/  PRMT R41, R11, 0x7772, RZ ;  /* 0x000077720b297816 */ /* 0x004fe200000000ff */
[----:B------:R-:W2:Y:S01]  /*bf10*/  LDC R40, c[0x0][0x248] ;  /* 0x00009200ff287b82 */ /* 0x000ea20000000800 */
[----:B------:R-:W-:Y:S01]  /*bf20*/  ISETP.LT.AND P5, PT, R156, UR4, !P0 ;  /* 0x000000049c007c0c */ /* 0x000fe2000c7a1270 */
[----:B------:R-:W-:-:S02]  /*bf30*/  ULDC UR4, c[0x0][0x22c] ;  /* 0x00008b0000047ab9 */ /* 0x000fc40000000800 */
[----:B------:R3:W-:Y:S01]  /*bf40*/  @P1 STG.E.U8 desc[UR10][R34.64], R41 ;  /* 0x0000002922001986 */ /* 0x0007e2000c10110a */
[-C--:B------:R-:W-:Y:S02]  /*bf50*/  IADD3 R6, P6, R33, R36.reuse, RZ ;  /* 0x0000002421067210 */ /* 0x080fe40007fde0ff */
[----:B------:R-:W-:Y:S02]  /*bf60*/  IADD3 R32, P1, R38, R36, RZ ;  /* 0x0000002426207210 */ /* 0x000fe40007f3e0ff */
[----:B------:R-:W-:Y:S01]  /*bf70*/  ISETP.LT.AND P2, PT, R155, UR4, !P0 ;  /* 0x000000049b007c0c */ /* 0x000fe2000c741270 */
[----:B------:R-:W-:Y:S01]  /*bf80*/  ULDC UR4, c[0x0][0x22c] ;  /* 0x00008b0000047ab9 */ /* 0x000fe20000000800 */
[----:B------:R-:W-:Y:S01]  /*bf90*/  LEA.HI.X.SX32 R7, R33, R37, 0x1, P6 ;  /* 0x0000002521077211 */ /* 0x000fe200030f0eff */
[----:B---3--:R-:W3:Y:S01]  /*bfa0*/  LDC R35, c[0x0][0x248] ;  /* 0x00009200ff237b82 */ /* 0x008ee20000000800 */
[----:B------:R-:W-:Y:S01]  /*bfb0*/  ISETP.LT.AND P4, PT, R154, UR4, !P0 ;  /* 0x000000049a007c0c */ /* 0x000fe2000c781270 */
[----:B------:R-:W-:Y:S01]  /*bfc0*/  ULDC UR4, c[0x0][0x22c] ;  /* 0x00008b0000047ab9 */ /* 0x000fe20000000800 */
[----:B------:R-:W-:-:S02]  /*bfd0*/  PRMT R39, R8, 0x7773, RZ ;  /* 0x0000777308277816 */ /* 0x000fc400000000ff */
[----:B------:R-:W-:-:S03]  /*bfe0*/  LEA.HI.X.SX32 R33, R38, R37, 0x1, P1 ;  /* 0x0000002526217211 */ /* 0x000fc600008f0eff */
[----:B------:R-:W4:Y:S01]  /*bff0*/  LDC R34, c[0x0][0x248] ;  /* 0x00009200ff227b82 */ /* 0x000f220000000800 */
[----:B-1----:R-:W-:Y:S01]  /*c000*/  IMAD R38, R45, 0x2, R38 ;  /* 0x000000022d267824 */ /* 0x002fe200078e0226 */
[----:B------:R-:W-:Y:S01]  /*c010*/  ISETP.LT.AND P1, PT, R153, UR4, !P0 ;  /* 0x0000000499007c0c */ /* 0x000fe2000c721270 */
[----:B------:R-:W-:Y:S01]  /*c020*/  VIADD R5, R2, 0x3e ;  /* 0x0000003e02057836 */ /* 0x000fe20000000000 */
[----:B------:R-:W-:Y:S01]  /*c030*/  ULDC UR4, c[0x0][0x248] ;  /* 0x0000920000047ab9 */ /* 0x000fe20000000800 */
[----:B------:R1:W-:Y:S03]  /*c040*/  @P3 STG.E.U8 desc[UR10][R6.64], R39 ;  /* 0x0000002706003986 */ /* 0x0003e6000c10110a */
[----:B------:R-:W2:Y:S01]  /*c050*/  LDC R41, c[0x0][0x248] ;  /* 0x00009200ff297b82 */ /* 0x000ea20000000800 */
[----:B------:R-:W-:Y:S02]  /*c060*/  PRMT R9, R9, 0x7773, RZ ;  /* 0x0000777309097816 */ /* 0x000fe400000000ff */
[----:B------:R-:W-:-:S02]  /*c070*/  IADD3 R4, P3, R38, R36, RZ ;  /* 0x0000002426047210 */ /* 0x000fc40007f7e0ff */
[C---:B------:R-:W-:Y:S01]  /*c080*/  ISETP.LT.AND P6, PT, R5.reuse, UR5, !P0 ;  /* 0x0000000505007c0c */ /* 0x040fe2000c7c1270 */
[----:B-1----:R-:W-:Y:S01]  /*c090*/  IMAD R7, R5, UR4, RZ ;  /* 0x0000000405077c24 */ /* 0x002fe2000f8e02ff */
[-C--:B------:R-:W-:Y:S01]  /*c0a0*/  LEA.HI.X.SX32 R5, R38, R37.reuse, 0x1, P3 ;  /* 0x0000002526057211 */ /* 0x080fe200018f0eff */
[----:B------:R1:W-:Y:S01]  /*c0b0*/  @P5 STG.E.U8 desc[UR10][R32.64], R9 ;  /* 0x0000000920005986 */ /* 0x0003e2000c10110a */
[----:B------:R-:W-:Y:S01]  /*c0c0*/  PRMT R11, R11, 0x7773, RZ ;  /* 0x000077730b0b7816 */ /* 0x000fe200000000ff */
[----:B------:R-:W-:Y:S01]  /*c0d0*/  ULDC UR4, c[0x0][0x22c] ;  /* 0x00008b0000047ab9 */ /* 0x000fe20000000800 */
[----:B------:R-:W-:Y:S01]  /*c0e0*/  IADD3 R6, P3, R7, R36, RZ ;  /* 0x0000002407067210 */ /* 0x000fe20007f7e0ff */
[----:B0-----:R-:W-:Y:S01]  /*c0f0*/  IMAD R38, R43, 0x4, R38 ;  /* 0x000000042b267824 */ /* 0x001fe200078e0226 */
[----:B------:R-:W-:Y:S01]  /*c100*/  PRMT R39, R12, 0x7770, RZ ;  /* 0x000077700c277816 */ /* 0x000fe200000000ff */
[----:B------:R-:W-:Y:S01]  /*c110*/  ULDC UR5, c[0x0][0x22c] ;  /* 0x00008b0000057ab9 */ /* 0x000fe20000000800 */
[----:B------:R-:W-:Y:S01]  /*c120*/  LEA.HI.X.SX32 R7, R7, R37, 0x1, P3 ;  /* 0x0000002507077211 */ /* 0x000fe200018f0eff */
[----:B------:R-:W0:Y:S01]  /*c130*/  LDC R43, c[0x0][0x248] ;  /* 0x00009200ff2b7b82 */ /* 0x000e220000000800 */
[----:B-1----:R-:W-:-:S07]  /*c140*/  PRMT R33, R10, 0x7773, RZ ;  /* 0x000077730a217816 */ /* 0x002fce00000000ff */
[----:B------:R-:W1:Y:S01]  /*c150*/  LDC R32, c[0x0][0x248] ;  /* 0x00009200ff207b82 */ /* 0x000e620000000800 */
[----:B------:R3:W-:Y:S04]  /*c160*/  @P2 STG.E.U8 desc[UR10][R4.64], R33 ;  /* 0x0000002104002986 */ /* 0x0007e8000c10110a */
[----:B------:R2:W-:Y:S01]  /*c170*/  @P6 STG.E.U8 desc[UR10][R6.64], R11 ;  /* 0x0000000b06006986 */ /* 0x0005e2000c10110a */
[----:B------:R-:W-:Y:S01]  /*c180*/  IADD3 R8, P6, R38, R36, RZ ;  /* 0x0000002426087210 */ /* 0x000fe20007fde0ff */
[----:B---3--:R-:W-:-:S03]  /*c190*/  IMAD R5, R35, 0x2, R38 ;  /* 0x0000000223057824 */ /* 0x008fc600078e0226 */
[-C--:B------:R-:W-:Y:S02]  /*c1a0*/  LEA.HI.X.SX32 R9, R38, R37.reuse, 0x1, P6 ;  /* 0x0000002526097211 */ /* 0x080fe400030f0eff */
[----:B------:R-:W-:Y:S01]  /*c1b0*/  ISETP.LT.AND P5, PT, R149, UR6, !P0 ;  /* 0x0000000695007c0c */ /* 0x000fe2000c7a1270 */
[----:B----4-:R-:W-:Y:S01]  /*c1c0*/  IMAD R10, R34, 0x2, R5 ;  /* 0x00000002220a7824 */ /* 0x010fe200078e0205 */
[-C--:B------:R-:W-:Y:S02]  /*c1d0*/  IADD3 R4, P6, R5, R36.reuse, RZ ;  /* 0x0000002405047210 */ /* 0x080fe40007fde0ff */
[----:B------:R-:W-:Y:S01]  /*c1e0*/  ISETP.LT.AND P2, PT, R145, UR4, !P0 ;  /* 0x0000000491007c0c */ /* 0x000fe2000c741270 */
[----:B--2---:R-:W-:Y:S01]  /*c1f0*/  IMAD R11, R41, 0x2, R10 ;  /* 0x00000002290b7824 */ /* 0x004fe200078e020a */
[-C--:B------:R-:W-:Y:S01]  /*c200*/  LEA.HI.X.SX32 R5, R5, R37.reuse, 0x1, P6 ;  /* 0x0000002505057211 */ /* 0x080fe200030f0eff */
[----:B------:R-:W2:Y:S01]  /*c210*/  LDC R41, c[0x0][0x248] ;  /* 0x00009200ff297b82 */ /* 0x000ea20000000800 */
[CC--:B------:R-:W-:Y:S01]  /*c220*/  IADD3 R6, P6, R10.reuse, R36.reuse, RZ ;  /* 0x000000240a067210 */ /* 0x0c0fe20007fde0ff */
[----:B------:R1:W-:Y:S01]  /*c230*/  @P4 STG.E.U8 desc[UR10][R8.64], R39 ;  /* 0x0000002708004986 */ /* 0x0003e2000c10110a */
[----:B------:R-:W-:Y:S01]  /*c240*/  PRMT R35, R13, 0x7770, RZ ;  /* 0x000077700d237816 */ /* 0x000fe200000000ff */
[----:B------:R-:W-:Y:S01]  /*c250*/  ULDC UR4, c[0x0][0x22c] ;  /* 0x00008b0000047ab9 */ /* 0x000fe20000000800 */
[----:B------:R-:W-:Y:S01]  /*c260*/  LEA.HI.X.SX32 R7, R10, R37, 0x1, P6 ;  /* 0x000000250a077211 */ /* 0x000fe200030f0eff */
[----:B------:R-:W-:Y:S01]  /*c270*/  ULDC UR6, c[0x0][0x22c] ;  /* 0x00008b0000067ab9 */ /* 0x000fe20000000800 */
[----:B------:R-:W-:-:S02]  /*c280*/  IADD3 R10, P6, R11, R36, RZ ;  /* 0x000000240b0a7210 */ /* 0x000fc40007fde0ff */
[----:B------:R-:W-:Y:S01]  /*c290*/  PRMT R33, R14, 0x7770, RZ ;  /* 0x000077700e217816 */ /* 0x000fe200000000ff */
[----:B------:R-:W3:Y:S01]  /*c2a0*/  LDC R34, c[0x0][0x248] ;  /* 0x00009200ff227b82 */ /* 0x000ee20000000800 */
[----:B-1----:R-:W-:Y:S01]  /*c2b0*/  IMAD R9, R32, 0x2, R11 ;  /* 0x0000000220097824 */ /* 0x002fe200078e020b */
[----:B------:R-:W-:Y:S02]  /*c2c0*/  LEA.HI.X.SX32 R11, R11, R37, 0x1, P6 ;  /* 0x000000250b0b7211 */ /* 0x000fe400030f0eff */
[----:B------:R-:W-:Y:S01]  /*c2d0*/  PRMT R39, R15, 0x7770, RZ ;  /* 0x000077700f277816 */ /* 0x000fe200000000ff */
[----:B------:R-:W-:Y:S01]  /*c2e0*/  IMAD R32, R40, 0x2, R9 ;  /* 0x0000000228207824 */ /* 0x000fe200078e0209 */
[----:B------:R-:W-:Y:S01]  /*c2f0*/  ISETP.LT.AND P3, PT, R146, UR5, !P0 ;  /* 0x0000000592007c0c */ /* 0x000fe2000c761270 */
[----:B------:R1:W-:Y:S01]  /*c300*/  @P1 STG.E.U8 desc[UR10][R4.64], R35 ;  /* 0x0000002304001986 */ /* 0x0003e2000c10110a */
[----:B------:R-:W-:Y:S01]  /*c310*/  ISETP.LT.AND P4, PT, R143, UR4, !P0 ;  /* 0x000000048f007c0c */ /* 0x000fe2000c781270 */
[----:B------:R-:W-:Y:S01]  /*c320*/  ULDC UR4, c[0x0][0x22c] ;  /* 0x00008b0000047ab9 */ /* 0x000fe20000000800 */
[----:B------:R-:W-:Y:S01]  /*c330*/  ULDC UR5, c[0x0][0x22c] ;  /* 0x00008b0000057ab9 */ /* 0x000fe20000000800 */
[----:B------:R-:W-:Y:S01]  /*c340*/  @P5 STG.E.U8 desc[UR10][R6.64], R33 ;  /* 0x0000002106005986 */ /* 0x000fe2000c10110a */
[----:B------:R-:W4:Y:S03]  /*c350*/  LDC R38, c[0x0][0x248] ;  /* 0x00009200ff267b82 */ /* 0x000f260000000800 */
[----:B------:R0:W-:Y:S01]  /*c360*/  @P2 STG.E.U8 desc[UR10][R10.64], R39 ;  /* 0x000000270a002986 */ /* 0x0001e2000c10110a */
[----:B------:R-:W-:-:S02]  /*c370*/  IADD3 R8, P2, R32, R36, RZ ;  /* 0x0000002420087210 */ /* 0x000fc40007f5e0ff */
[CC--:B-1----:R-:W-:Y:S02]  /*c380*/  IADD3 R4, P6, R9.reuse, R36.reuse, RZ ;  /* 0x0000002409047210 */ /* 0x0c2fe40007fde0ff */
[----:B------:R-:W1:Y:S01]  /*c390*/  LDC R40, c[0x0][0x248] ;  /* 0x00009200ff287b82 */ /* 0x000e620000000800 */
[----:B------:R-:W-:Y:S02]  /*c3a0*/  PRMT R35, R12, 0x7771, RZ ;  /* 0x000077710c237816 */ /* 0x000fe400000000ff */
[-C--:B------:R-:W-:Y:S02]  /*c3b0*/  LEA.HI.X.SX32 R5, R9, R37.reuse, 0x1, P6 ;  /* 0x0000002509057211 */ /* 0x080fe400030f0eff */
[-C--:B------:R-:W-:Y:S01]  /*c3c0*/  LEA.HI.X.SX32 R9, R32, R37.reuse, 0x1, P2 ;  /* 0x0000002520097211 */ /* 0x080fe200010f0eff */
[----:B--2---:R-:W-:Y:S01]  /*c3d0*/  IMAD R32, R41, 0x2, R32 ;  /* 0x0000000229207824 */ /* 0x004fe200078e0220 */
[----:B------:R-:W-:Y:S01]  /*c3e0*/  ISETP.LT.AND P1, PT, R142, UR4, !P0 ;  /* 0x000000048e007c0c */ /* 0x000fe2000c721270 */
[----:B0-----:R-:W0:Y:S01]  /*c3f0*/  LDC R39, c[0x0][0x248] ;  /* 0x00009200ff277b82 */ /* 0x001e220000000800 */
[----:B------:R-:W-:Y:S01]  /*c400*/  ULDC UR4, c[0x0][0x22c] ;  /* 0x00008b0000047ab9 */ /* 0x000fe20000000800 */
[----:B------:R-:W-:Y:S01]  /*c410*/  PRMT R33, R13, 0x7771, RZ ;  /* 0x000077710d217816 */ /* 0x000fe200000000ff */
[----:B------:R-:W-:Y:S01]  /*c420*/  @P3 STG.E.U8 desc[UR10][R4.64], R35 ;  /* 0x0000002304003986 */ /* 0x000fe2000c10110a */
[----:B------:R-:W-:Y:S01]  /*c430*/  ISETP.LT.AND P5, PT, R141, UR4, !P0 ;  /* 0x000000048d007c0c */ /* 0x000fe2000c7a1270 */
[----:B------:R-:W-:Y:S01]  /*c440*/  VIADD R10, R2, 0x4e ;  /* 0x0000004e020a7836 */ /* 0x000fe20000000000 */
[----:B------:R-:W-:Y:S01]  /*c450*/  ULDC UR4, c[0x0][0x22c] ;  /* 0x00008b0000047ab9 */ /* 0x000fe20000000800 */
[----:B------:R-:W-:Y:S01]  /*c460*/  IADD3 R6, P3, R32, R36, RZ ;  /* 0x0000002420067210 */ /* 0x000fe20007f7e0ff */
[----:B------:R2:W-:Y:S01]  /*c470*/  @P4 STG.E.U8 desc[UR10][R8.64], R33 ;  /* 0x0000002108004986 */ /* 0x0005e2000c10110a */
[----:B------:R-:W-:Y:S01]  /*c480*/  ISETP.LT.AND P2, PT, R140, UR4, !P0 ;  /* 0x000000048c007c0c */ /* 0x000fe2000c741270 */
[----:B------:R-:W-:Y:S01]  /*c490*/  ULDC UR4, c[0x0][0x248] ;  /* 0x0000920000047ab9 */ /* 0x000fe20000000800 */
[C---:B------:R-:W-:Y:S01]  /*c4a0*/  ISETP.LT.AND P6, PT, R10.reuse, UR5, !P0 ;  /* 0x000000050a007c0c */ /* 0x040fe2000c7c1270 */
[----:B------:R-:W-:Y:S01]  /*c4b0*/  IMAD R10, R10, UR4, RZ ;  /* 0x000000040a0a7c24 */ /* 0x000fe2000f8e02ff */
[----:B------:R-:W-:Y:S01]  /*c4c0*/  LEA.HI.X.SX32 R7, R32, R37, 0x1, P3 ;  /* 0x0000002520077211 */ /* 0x000fe200018f0eff */
[----:B------:R-:W1:Y:S01]  /*c4d0*/  LDC R41, c[0x0][0x248] ;  /* 0x00009200ff297b82 */ /* 0x000e620000000800 */
[----:B--2---:R-:W-:Y:S01]  /*c4e0*/  PRMT R9, R14, 0x7771, RZ ;  /* 0x000077710e097816 */ /* 0x004fe200000000ff */
[----:B------:R-:W-:-:S06]  /*c4f0*/  ULDC UR4, c[0x0][0x22c] ;  /* 0x00008b0000047ab9 */ /* 0x000fcc0000000800 */
[----:B------:R-:W2:Y:S01]  /*c500*/  LDC R33, c[0x0][0x248] ;  /* 0x00009200ff217b82 */ /* 0x000ea20000000800 */
[----:B------:R-:W-:Y:S01]  /*c510*/  PRMT R11, R15, 0x7771, RZ ;  /* 0x000077710f0b7816 */ /* 0x000fe200000000ff */
[----:B------:R-:W-:Y:S01]  /*c520*/  ULDC UR5, c[0x0][0x22c] ;  /* 0x00008b0000057ab9 */ /* 0x000fe20000000800 */
[----:B------:R3:W-:Y:S01]  /*c530*/  @P1 STG.E.U8 desc[UR10][R6.64], R9 ;  /* 0x0000000906001986 */ /* 0x0007e2000c10110a */
[----:B------:R-:W-:Y:S01]  /*c540*/  IADD3 R4, P1, R10, R36, RZ ;  /* 0x000000240a047210 */ /* 0x000fe20007f3e0ff */
[----:B------:R-:W-:-:S03]  /*c550*/  IMAD R32, R43, 0x4, R32 ;  /* 0x000000042b207824 */ /* 0x000fc600078e0220 */
[----:B------:R-:W-:-:S05]  /*c560*/  LEA.HI.X.SX32 R5, R10, R37, 0x1, P1 ;  /* 0x000000250a057211 */ /* 0x000fca00008f0eff */
[----:B------:R2:W-:Y:S01]  /*c570*/  @P6 STG.E.U8 desc[UR10][R4.64], R11 ;  /* 0x0000000b04006986 */ /* 0x0005e2000c10110a */
[----:B---3--:R-:W-:Y:S01]  /*c580*/  IADD3 R6, P6, R32, R36, RZ ;  /* 0x0000002420067210 */ /* 0x008fe20007fde0ff */
[----:B0-----:R-:W-:-:S03]  /*c590*/  IMAD R9, R39, 0x2, R32 ;  /* 0x0000000227097824 */ /* 0x001fc600078e0220 */
[-C--:B------:R-:W-:Y:S01]  /*c5a0*/  LEA.HI.X.SX32 R7, R32, R37.reuse, 0x1, P6 ;  /* 0x0000002520077211 */ /* 0x080fe200030f0eff */
[----:B------:R-:W-:Y:S01]  /*c5b0*/  IMAD R10, R34, 0x2, R9 ;  /* 0x00000002220a7824 */ /* 0x000fe200078e0209 */
[CC--:B------:R-:W-:Y:S01]  /*c5c0*/  IADD3 R8, P6, R9.reuse, R36.reuse, RZ ;  /* 0x0000002409087210 */ /* 0x0c0fe20007fde0ff */
[----:B------:R-:W0:Y:S01]  /*c5d0*/  LDC R34, c[0x0][0x248] ;  /* 0x00009200ff227b82 */ /* 0x000e220000000800 */
[----:B------:R-:W-:Y:S01]  /*c5e0*/  ISETP.LT.AND P4, PT, R138, UR6, !P0 ;  /* 0x000000068a007c0c */ /* 0x000fe2000c781270 */
[----:B------:R-:W-:Y:S01]  /*c5f0*/  ULDC UR6, c[0x0][0x22c] ;  /* 0x00008b0000067ab9 */ /* 0x000fe20000000800 */
[----:B------:R-:W-:Y:S01]  /*c600*/  LEA.HI.X.SX32 R9, R9, R37, 0x1, P6 ;  /* 0x0000002509097211 */ /* 0x000fe200030f0eff */
[----:B--2---:R-:W-:Y:S01]  /*c610*/  IMAD R11, R33, 0x2, R10 ;  /* 0x00000002210b7824 */ /* 0x004fe200078e020a */
[----:B------:R-:W-:Y:S02]  /*c620*/  PRMT R39, R12, 0x7772, RZ ;  /* 0x000077720c277816 */ /* 0x000fe400000000ff */
[----:B------:R-:W-:-:S02]  /*c630*/  IADD3 R4, P6, R10, R36, RZ ;  /* 0x000000240a047210 */ /* 0x000fc40007fde0ff */
[----:B------:R-:W-:Y:S02]  /*c640*/  ISETP.LT.AND P1, PT, R139, UR4, !P0 ;  /* 0x000000048b007c0c */ /* 0x000fe4000c721270 */
[----:B------:R-:W-:Y:S01]  /*c650*/  PRMT R35, R13, 0x7772, RZ ;  /* 0x000077720d237816 */ /* 0x000fe200000000ff */
[----:B------:R4:W-:Y:S01]  /*c660*/  @P5 STG.E.U8 desc[UR10][R6.64], R39 ;  /* 0x0000002706005986 */ /* 0x0009e2000c10110a */
[-C--:B------:R-:W-:Y:S01]  /*c670*/  LEA.HI.X.SX32 R5, R10, R37.reuse, 0x1, P6 ;  /* 0x000000250a057211 */ /* 0x080fe200030f0eff */
[----:B------:R-:W-:Y:S01]  /*c680*/  ULDC UR4, c[0x0][0x22c] ;  /* 0x00008b0000047ab9 */ /* 0x000fe20000000800 */
[-C--:B------:R-:W-:Y:S01]  /*c690*/  IADD3 R10, P6, R11, R36.reuse, RZ ;  /* 0x000000240b0a7210 */ /* 0x080fe20007fde0ff */
[----:B------:R2:W-:Y:S01]  /*c6a0*/  @P2 STG.E.U8 desc[UR10][R8.64], R35 ;  /* 0x0000002308002986 */ /* 0x0005e2000c10110a */
[----:B------:R-:W-:Y:S02]  /*c6b0*/  PRMT R33, R14, 0x7772, RZ ;  /* 0x000077720e217816 */ /* 0x000fe400000000ff */
[----:B------:R-:W-:Y:S01]  /*c6c0*/  ISETP.LT.AND P3, PT, R137, UR5, !P0 ;  /* 0x0000000589007c0c */ /* 0x000fe2000c761270 */
[----:B------:R-:W-:Y:S01]  /*c6d0*/  ULDC UR5, c[0x0][0x22c] ;  /* 0x00008b0000057ab9 */ /* 0x000fe20000000800 */
[----:B----4-:R-:W-:Y:S01]  /*c6e0*/  IMAD R7, R38, 0x2, R11 ;  /* 0x0000000226077824 */ /* 0x010fe200078e020b */
[----:B------:R-:W-:Y:S01]  /*c6f0*/  LEA.HI.X.SX32 R11, R11, R37, 0x1, P6 ;  /* 0x000000250b0b7211 */ /* 0x000fe200030f0eff */
[----:B------:R-:W3:Y:S01]  /*c700*/  LDC R39, c[0x0][0x248] ;  /* 0x00009200ff277b82 */ /* 0x000ee20000000800 */
[----:B--2---:R-:W-:Y:S01]  /*c710*/  PRMT R35, R15, 0x7772, RZ ;  /* 0x000077720f237816 */ /* 0x004fe200000000ff */
[----:B-1----:R-:W-:Y:S01]  /*c720*/  IMAD R32, R40, 0x2, R7 ;  /* 0x0000000228207824 */ /* 0x002fe200078e0207 */
[----:B------:R-:W-:Y:S01]  /*c730*/  ISETP.LT.AND P5, PT, R136, UR4, !P0 ;  /* 0x0000000488007c0c */ /* 0x000fe2000c7a1270 */
[----:B------:R1:W-:Y:S01]  /*c740*/  @P4 STG.E.U8 desc[UR10][R4.64], R33 ;  /* 0x0000002104004986 */ /* 0x0003e2000c10110a */
[----:B------:R-:W-:Y:S01]  /*c750*/  ULDC UR4, c[0x0][0x22c] ;  /* 0x00008b0000047ab9 */ /* 0x000fe20000000800 */
[----:B------:R-:W-:-:S02]  /*c760*/  IADD3 R6, P6, R7, R36, RZ ;  /* 0x0000002407067210 */ /* 0x000fc40007fde0ff */
[----:B------:R2:W-:Y:S01]  /*c770*/  @P1 STG.E.U8 desc[UR10][R10.64], R35 ;  /* 0x000000230a001986 */ /* 0x0005e2000c10110a */
[----:B------:R-:W-:Y:S02]  /*c780*/  IADD3 R8, P1, R32, R36, RZ ;  /* 0x0000002420087210 */ /* 0x000fe40007f3e0ff */
[----:B------:R-:W-:Y:S01]  /*c790*/  ISETP.LT.AND P2, PT, R133, UR4, !P0 ;  /* 0x0000000485007c0c */ /* 0x000fe2000c741270 */
[----:B------:R-:W-:Y:S01]  /*c7a0*/  ULDC UR4, c[0x0][0x22c] ;  /* 0x00008b0000047ab9 */ /* 0x000fe20000000800 */
[-C--:B------:R-:W-:Y:S02]  /*c7b0*/  LEA.HI.X.SX32 R7, R7, R37.reuse, 0x1, P6 ;  /* 0x0000002507077211 */ /* 0x080fe400030f0eff */
[----:B------:R-:W-:Y:S01]  /*c7c0*/  ISETP.LT.AND P4, PT, R131, UR4, !P0 ;  /* 0x0000000483007c0c */ /* 0x000fe2000c781270 */
[----:B------:R-:W-:Y:S01]  /*c7d0*/  ULDC UR4, c[0x0][0x22c] ;  /* 0x00008b0000047ab9 */ /* 0x000fe20000000800 */
[----:B-1----:R-:W-:Y:S01]  /*c7e0*/  PRMT R33, R12, 0x7773, RZ ;  /* 0x000077730c217816 */ /* 0x002fe200000000ff */
[----:B--2---:R-:W1:Y:S01]  /*c7f0*/  LDC R35, c[0x0][0x248] ;  /* 0x00009200ff237b82 */ /* 0x004e620000000800 */
[----:B------:R-:W-:Y:S01]  /*c800*/  LEA.HI.X.SX32 R9, R32, R37, 0x1, P1 ;  /* 0x0000002520097211 */ /* 0x000fe200008f0eff */
[----:B------:R-:W-:Y:S01]  /*c810*/  IMAD R32, R41, 0x2, R32 ;  /* 0x0000000229207824 */ /* 0x000fe200078e0220 */
[----:B------:R-:W-:Y:S01]  /*c820*/  PRMT R13, R13, 0x7773, RZ ;  /* 0x000077730d0d7816 */ /* 0x000fe200000000ff */
[----:B------:R-:W-:Y:S01]  /*c830*/  VIADD R5, R2, 0x5e ;  /* 0x0000005e02057836 */ /* 0x000fe20000000000 */
[----:B------:R-:W-:Y:S01]  /*c840*/  ISETP.LT.AND P1, PT, R135, UR4, !P0 ;  /* 0x0000000487007c0c */ /* 0x000fe2000c721270 */
[----:B------:R-:W-:-:S02]  /*c850*/  ULDC UR4, c[0x0][0x248] ;  /* 0x0000920000047ab9 */ /* 0x000fc40000000800 */
[----:B------:R-:W2:Y:S01]  /*c860*/  LDC R10, c[0x0][0x248] ;  /* 0x00009200ff0a7b82 */ /* 0x000ea20000000800 */
[----:B------:R4:W-:Y:S01]  /*c870*/  @P3 STG.E.U8 desc[UR10][R6.64], R33 ;  /* 0x0000002106003986 */ /* 0x0009e2000c10110a */
[----:B------:R-:W-:Y:S02]  /*c880*/  IADD3 R4, P3, R32, R36, RZ ;  /* 0x0000002420047210 */ /* 0x000fe40007f7e0ff */
[C---:B------:R-:W-:Y:S01]  /*c890*/  ISETP.LT.AND P6, PT, R5.reuse, UR5, !P0 ;  /* 0x0000000505007c0c */ /* 0x040fe2000c7c1270 */
[----:B------:R0:W-:Y:S01]  /*c8a0*/  @P5 STG.E.U8 desc[UR10][R8.64], R13 ;  /* 0x0000000d08005986 */ /* 0x0001e2000c10110a */
[----:B------:R-:W-:Y:S01]  /*c8b0*/  PRMT R11, R14, 0x7773, RZ ;  /* 0x000077730e0b7816 */ /* 0x000fe200000000ff */
[----:B------:R-:W-:Y:S01]  /*c8c0*/  ULDC UR5, c[0x0][0x22c] ;  /* 0x00008b0000057ab9 */ /* 0x000fe20000000800 */
[----:B------:R-:W2:Y:S01]  /*c8d0*/  LDC R12, c[0x0][0x248] ;  /* 0x00009200ff0c7b82 */ /* 0x000ea20000000800 */
[----:B----4-:R-:W-:Y:S01]  /*c8e0*/  IMAD R7, R5, UR4, RZ ;  /* 0x0000000405077c24 */ /* 0x010fe2000f8e02ff */
[----:B------:R-:W-:Y:S01]  /*c8f0*/  LEA.HI.X.SX32 R5, R32, R37, 0x1, P3 ;  /* 0x0000002520057211 */ /* 0x000fe200018f0eff */
[----:B------:R-:W-:Y:S01]  /*c900*/  ULDC UR4, c[0x0][0x22c] ;  /* 0x00008b0000047ab9 */ /* 0x000fe20000000800 */
[----:B------:R-:W-:-:S04]  /*c910*/  PRMT R15, R15, 0x7773, RZ ;  /* 0x000077730f0f7816 */ /* 0x000fc800000000ff */
[----:B0-----:R-:W0:Y:S01]  /*c920*/  LDC R13, c[0x0][0x248] ;  /* 0x00009200ff0d7b82 */ /* 0x001e220000000800 */
[----:B------:R-:W-:Y:S01]  /*c930*/  IADD3 R6, P3, R7, R36, RZ ;  /* 0x0000002407067210 */ /* 0x000fe20007f7e0ff */
[----:B---3--:R-:W-:-:S03]  /*c940*/  IMAD R32, R39, 0x4, R32 ;  /* 0x0000000427207824 */ /* 0x008fc600078e0220 */
[----:B------:R-:W-:Y:S01]  /*c950*/  LEA.HI.X.SX32 R7, R7, R37, 0x1, P3 ;  /* 0x0000002507077211 */ /* 0x000fe200018f0eff */
[----:B------:R1:W-:Y:S02]  /*c960*/  @P2 STG.E.U8 desc[UR10][R4.64], R11 ;  /* 0x0000000b04002986 */ /* 0x0003e4000c10110a */
[----:B------:R-:W3:Y:S02]  /*c970*/  LDC R14, c[0x0][0x248] ;  /* 0x00009200ff0e7b82 */ /* 0x000ee40000000800 */
[----:B------:R4:W-:Y:S01]  /*c980*/  @P6 STG.E.U8 desc[UR10][R6.64], R15 ;  /* 0x0000000f06006986 */ /* 0x0009e2000c10110a */
[----:B------:R-:W-:-:S05]  /*c990*/  IADD3 R8, P6, R32, R36, RZ ;  /* 0x0000002420087210 */ /* 0x000fca0007fde0ff */
[----:B------:R-:W3:Y:S01]  /*c9a0*/  LDC R39, c[0x0][0x248] ;  /* 0x00009200ff277b82 */ /* 0x000ee20000000800 */
[----:B-1----:R-:W-:Y:S01]  /*c9b0*/  IMAD R5, R35, 0x2, R32 ;  /* 0x0000000223057824 */ /* 0x002fe200078e0220 */
[----:B------:R-:W-:-:S03]  /*c9c0*/  LEA.HI.X.SX32 R9, R32, R37, 0x1, P6 ;  /* 0x0000002520097211 */ /* 0x000fc600030f0eff */
[----:B--2---:R-:W-:Y:S01]  /*c9d0*/  IMAD R10, R10, 0x2, R5 ;  /* 0x000000020a0a7824 */ /* 0x004fe200078e0205 */
[-C--:B------:R-:W-:Y:S02]  /*c9e0*/  IADD3 R4, P6, R5, R36.reuse, RZ ;  /* 0x0000002405047210 */ /* 0x080fe40007fde0ff */
[----:B------:R-:W1:Y:S01]  /*c9f0*/  LDC R32, c[0x0][0x248] ;  /* 0x00009200ff207b82 */ /* 0x000e620000000800 */
[----:B------:R-:W-:Y:S01]  /*ca00*/  ISETP.LT.AND P5, PT, R130, UR6, !P0 ;  /* 0x0000000682007c0c */ /* 0x000fe2000c7a1270 */
[----:B0-----:R-:W-:Y:S01]  /*ca10*/  IMAD R11, R13, 0x2, R10 ;  /* 0x000000020d0b7824 */ /* 0x001fe200078e020a */
[----:B------:R-:W-:Y:S01]  /*ca20*/  LEA.HI.X.SX32 R5, R5, R37, 0x1, P6 ;  /* 0x0000002505057211 */ /* 0x000fe200030f0eff */
[----:B------:R-:W-:Y:S01]  /*ca30*/  ULDC UR6, c[0x0][0x22c] ;  /* 0x00008b0000067ab9 */ /* 0x000fe20000000800 */
[----:B------:R-:W-:Y:S02]  /*ca40*/  PRMT R35, R16, 0x7770, RZ ;  /* 0x0000777010237816 */ /* 0x000fe400000000ff */
[----:B----4-:R-:W-:-:S02]  /*ca50*/  IADD3 R6, P6, R10, R36, RZ ;  /* 0x000000240a067210 */ /* 0x010fc40007fde0ff */
[----:B------:R-:W-:Y:S02]  /*ca60*/  ISETP.LT.AND P2, PT, R129, UR4, !P0 ;  /* 0x0000000481007c0c */ /* 0x000fe4000c741270 */
[----:B------:R-:W-:Y:S01]  /*ca70*/  PRMT R33, R17, 0x7770, RZ ;  /* 0x0000777011217816 */ /* 0x000fe200000000ff */
[----:B------:R0:W-:Y:S01]  /*ca80*/  @P4 STG.E.U8 desc[UR10][R8.64], R35 ;  /* 0x0000002308004986 */ /* 0x0001e2000c10110a */
[-C--:B------:R-:W-:Y:S01]  /*ca90*/  LEA.HI.X.SX32 R7, R10, R37.reuse, 0x1, P6 ;  /* 0x000000250a077211 */ /* 0x080fe200030f0eff */
[----:B------:R-:W-:Y:S01]  /*caa0*/  ULDC UR4, c[0x0][0x22c] ;  /* 0x00008b0000047ab9 */ /* 0x000fe20000000800 */
[CC--:B------:R-:W-:Y:S01]  /*cab0*/  IADD3 R10, P6, R11.reuse, R36.reuse, RZ ;  /* 0x000000240b0a7210 */ /* 0x0c0fe20007fde0ff */
[----:B------:R2:W-:Y:S01]  /*cac0*/  @P1 STG.E.U8 desc[UR10][R4.64], R33 ;  /* 0x0000002104001986 */ /* 0x0005e2000c10110a */
[----:B------:R-:W-:Y:S02]  /*cad0*/  PRMT R13, R18, 0x7770, RZ ;  /* 0x00007770120d7816 */ /* 0x000fe400000000ff */
[----:B------:R-:W-:Y:S01]  /*cae0*/  ISETP.LT.AND P3, PT, R128, UR5, !P0 ;  /* 0x0000000580007c0c */ /* 0x000fe2000c761270 */
[----:B------:R-:W-:Y:S01]  /*caf0*/  ULDC UR5, c[0x0][0x22c] ;  /* 0x00008b0000057ab9 */ /* 0x000fe20000000800 */
[----:B0-----:R-:W-:Y:S01]  /*cb00*/  IMAD R9, R12, 0x2, R11 ;  /* 0x000000020c097824 */ /* 0x001fe200078e020b */
[----:B------:R-:W-:Y:S01]  /*cb10*/  LEA.HI.X.SX32 R11, R11, R37, 0x1, P6 ;  /* 0x000000250b0b7211 */ /* 0x000fe200030f0eff */
[----:B------:R-:W0:Y:S01]  /*cb20*/  LDC R35, c[0x0][0x248] ;  /* 0x00009200ff237b82 */ /* 0x000e220000000800 */
[----:B--2---:R-:W-:Y:S01]  /*cb30*/  PRMT R33, R19, 0x7770, RZ ;  /* 0x0000777013217816 */ /* 0x004fe200000000ff */
[----:B---3--:R-:W-:Y:S01]  /*cb40*/  IMAD R12, R14, 0x2, R9 ;  /* 0x000000020e0c7824 */ /* 0x008fe200078e0209 */
[----:B------:R-:W-:Y:S01]  /*cb50*/  @P5 STG.E.U8 desc[UR10][R6.64], R13 ;  /* 0x0000000d06005986 */ /* 0x000fe2000c10110a */
[----:B------:R-:W-:-:S02]  /*cb60*/  IADD3 R4, P6, R9, R36, RZ ;  /* 0x0000002409047210 */ /* 0x000fc40007fde0ff */
[----:B------:R-:W-:Y:S01]  /*cb70*/  ISETP.LT.AND P4, PT, R127, UR4, !P0 ;  /* 0x000000047f007c0c */ /* 0x000fe2000c781270 */
[----:B------:R2:W-:Y:S01]  /*cb80*/  @P2 STG.E.U8 desc[UR10][R10.64], R33 ;  /* 0x000000210a002986 */ /* 0x0005e2000c10110a */
[----:B------:R-:W-:Y:S01]  /*cb90*/  IADD3 R8, P2, R12, R36, RZ ;  /* 0x000000240c087210 */ /* 0x000fe20007f5e0ff */
[----:B------:R-:W-:Y:S01]  /*cba0*/  ULDC UR4, c[0x0][0x22c] ;  /* 0x00008b0000047ab9 */ /* 0x000fe20000000800 */
[-C--:B------:R-:W-:Y:S01]  /*cbb0*/  LEA.HI.X.SX32 R5, R9, R37.reuse, 0x1, P6 ;  /* 0x0000002509057211 */ /* 0x080fe200030f0eff */
[----:B------:R-:W3:Y:S01]  /*cbc0*/  LDC R14, c[0x0][0x248] ;  /* 0x00009200ff0e7b82 */ /* 0x000ee20000000800 */
[----:B------:R-:W-:Y:S02]  /*cbd0*/  PRMT R15, R16, 0x7771, RZ ;  /* 0x00007771100f7816 */ /* 0x000fe400000000ff */
[----:B------:R-:W-:Y:S01]  /*cbe0*/  LEA.HI.X.SX32 R9, R12, R37, 0x1, P2 ;  /* 0x000000250c097211 */ /* 0x000fe200010f0eff */
[----:B------:R-:W-:Y:S01]  /*cbf0*/  IMAD R12, R39, 0x2, R12 ;  /* 0x00000002270c7824 */ /* 0x000fe200078e020c */
[----:B------:R-:W-:Y:S01]  /*cc00*/  ISETP.LT.AND P1, PT, R125, UR4, !P0 ;  /* 0x000000047d007c0c */ /* 0x000fe2000c721270 */
[----:B------:R-:W-:-:S02]  /*cc10*/  ULDC UR4, c[0x0][0x22c] ;  /* 0x00008b0000047ab9 */ /* 0x000fc40000000800 */
[----:B--2---:R-:W2:Y:S01]  /*cc20*/  LDC R33, c[0x0][0x248] ;  /* 0x00009200ff217b82 */ /* 0x004ea20000000800 */
        /* <DEDUP_REMOVED lines=11> */
[----:B------:R-:W-:-:S02]  /*cce0*/  LEA.HI.X.SX32 R7, R12, R37, 0x1, P3 ;  /* 0x000000250c077211 */ /* 0x000fc400018f0eff */
[----:B----4-:R-:W-:Y:S01]  /*ccf0*/  PRMT R9, R18, 0x7771, RZ ;  /* 0x0000777112097816 */ /* 0x010fe200000000ff */
[----:B------:R-:W4:Y:S01]  /*cd00*/  LDC R13, c[0x0][0x248] ;  /* 0x00009200ff0d7b82 */ /* 0x000f220000000800 */
[----:B------:R-:W-:Y:S01]  /*cd10*/  PRMT R11, R19, 0x7771, RZ ;  /* 0x00007771130b7816 */ /* 0x000fe200000000ff */
[----:B------:R-:W-:Y:S01]  /*cd20*/  ULDC UR4, c[0x0][0x22c] ;  /* 0x00008b0000047ab9 */ /* 0x000fe20000000800 */
[----:B------:R-:W-:Y:S01]  /*cd30*/  ISETP.LT.AND P4, PT, R123, UR6, !P0 ;  /* 0x000000067b007c0c */ /* 0x000fe2000c781270 */
[----:B------:R1:W-:Y:S01]  /*cd40*/  @P1 STG.E.U8 desc[UR10][R6.64], R9 ;  /* 0x0000000906001986 */ /* 0x0003e2000c10110a */
[C---:B------:R-:W-:Y:S01]  /*cd50*/  IADD3 R4, P1, R10.reuse, R36, RZ ;  /* 0x000000240a047210 */ /* 0x040fe20007f3e0ff */
[----:B0-----:R-:W-:Y:S01]  /*cd60*/  IMAD R12, R35, 0x4, R12 ;  /* 0x00000004230c7824 */ /* 0x001fe200078e020c */
[----:B------:R-:W-:Y:S01]  /*cd70*/  PRMT R15, R17, 0x7772, RZ ;  /* 0x00007772110f7816 */ /* 0x000fe200000000ff */
[----:B------:R-:W0:Y:S01]  /*cd80*/  LDC R35, c[0x0][0x248] ;  /* 0x00009200ff237b82 */ /* 0x000e220000000800 */
[----:B------:R-:W-:Y:S01]  /*cd90*/  LEA.HI.X.SX32 R5, R10, R37, 0x1, P1 ;  /* 0x000000250a057211 */ /* 0x000fe200008f0eff */
[----:B------:R-:W-:Y:S01]  /*cda0*/  ULDC UR5, c[0x0][0x22c] ;  /* 0x00008b0000057ab9 */ /* 0x000fe20000000800 */
[----:B------:R-:W-:-:S03]  /*cdb0*/  ULDC UR6, c[0x0][0x22c] ;  /* 0x00008b0000067ab9 */ /* 0x000fc60000000800 */
[----:B------:R4:W-:Y:S01]  /*cdc0*/  @P6 STG.E.U8 desc[UR10][R4.64], R11 ;  /* 0x0000000b04006986 */ /* 0x0009e2000c10110a */
[----:B-1----:R-:W-:Y:S01]  /*cdd0*/  IADD3 R6, P6, R12, R36, RZ ;  /* 0x000000240c067210 */ /* 0x002fe20007fde0ff */
[----:B--2---:R-:W-:-:S03]  /*cde0*/  IMAD R9, R33, 0x2, R12 ;  /* 0x0000000221097824 */ /* 0x004fc600078e020c */
[-C--:B------:R-:W-:Y:S01]  /*cdf0*/  LEA.HI.X.SX32 R7, R12, R37.reuse, 0x1, P6 ;  /* 0x000000250c077211 */ /* 0x080fe200030f0eff */
[----:B---3--:R-:W-:Y:S01]  /*ce00*/  IMAD R10, R14, 0x2, R9 ;  /* 0x000000020e0a7824 */ /* 0x008fe200078e0209 */
[CC--:B------:R-:W-:Y:S01]  /*ce10*/  IADD3 R8, P6, R9.reuse, R36.reuse, RZ ;  /* 0x0000002409087210 */ /* 0x0c0fe20007fde0ff */
[----:B------:R-:W1:Y:S01]  /*ce20*/  LDC R14, c[0x0][0x248] ;  /* 0x00009200ff0e7b82 */ /* 0x000e620000000800 */
[----:B------:R-:W-:Y:S02]  /*ce30*/  PRMT R33, R16, 0x7772, RZ ;  /* 0x0000777210217816 */ /* 0x000fe400000000ff */
[-C--:B------:R-:W-:Y:S01]  /*ce40*/  LEA.HI.X.SX32 R9, R9, R37.reuse, 0x1, P6 ;  /* 0x0000002509097211 */ /* 0x080fe200030f0eff */
[----:B----4-:R-:W-:Y:S01]  /*ce50*/  IMAD R11, R13, 0x2, R10 ;  /* 0x000000020d0b7824 */ /* 0x010fe200078e020a */
[-C--:B------:R-:W-:Y:S02]  /*ce60*/  IADD3 R4, P6, R10, R36.reuse, RZ ;  /* 0x000000240a047210 */ /* 0x080fe40007fde0ff */
[----:B------:R-:W-:Y:S01]  /*ce70*/  ISETP.LT.AND P1, PT, R124, UR4, !P0 ;  /* 0x000000047c007c0c */ /* 0x000fe2000c721270 */
[----:B------:R2:W-:Y:S01]  /*ce80*/  @P5 STG.E.U8 desc[UR10][R6.64], R33 ;  /* 0x0000002106005986 */ /* 0x0005e2000c10110a */
[----:B------:R-:W-:Y:S01]  /*ce90*/  LEA.HI.X.SX32 R5, R10, R37, 0x1, P6 ;  /* 0x000000250a057211 */ /* 0x000fe200030f0eff */
[----:B------:R-:W-:Y:S01]  /*cea0*/  ULDC UR4, c[0x0][0x22c] ;  /* 0x00008b0000047ab9 */ /* 0x000fe20000000800 */
[----:B------:R-:W-:Y:S01]  /*ceb0*/  IADD3 R10, P6, R11, R36, RZ ;  /* 0x000000240b0a7210 */ /* 0x000fe20007fde0ff */
[----:B------:R3:W-:Y:S01]  /*cec0*/  @P2 STG.E.U8 desc[UR10][R8.64], R15 ;  /* 0x0000000f08002986 */ /* 0x0007e2000c10110a */
[----:B------:R-:W-:-:S02]  /*ced0*/  PRMT R13, R18, 0x7772, RZ ;  /* 0x00007772120d7816 */ /* 0x000fc400000000ff */
[----:B------:R-:W-:Y:S01]  /*cee0*/  ISETP.LT.AND P3, PT, R122, UR5, !P0 ;  /* 0x000000057a007c0c */ /* 0x000fe2000c761270 */
[----:B------:R-:W-:Y:S01]  /*cef0*/  ULDC UR5, c[0x0][0x22c] ;  /* 0x00008b0000057ab9 */ /* 0x000fe20000000800 */
[----:B--2---:R-:W-:Y:S01]  /*cf00*/  IMAD R7, R32, 0x2, R11 ;  /* 0x0000000220077824 */ /* 0x004fe200078e020b */
[----:B------:R-:W-:Y:S01]  /*cf10*/  LEA.HI.X.SX32 R11, R11, R37, 0x1, P6 ;  /* 0x000000250b0b7211 */ /* 0x000fe200030f0eff */
[----:B------:R-:W2:Y:S01]  /*cf20*/  LDC R33, c[0x0][0x248] ;  /* 0x00009200ff217b82 */ /* 0x000ea20000000800 */
[----:B---3--:R-:W-:Y:S01]  /*cf30*/  PRMT R15, R19, 0x7772, RZ ;  /* 0x00007772130f7816 */ /* 0x008fe200000000ff */
[----:B------:R-:W-:Y:S01]  /*cf40*/  IMAD R12, R34, 0x2, R7 ;  /* 0x00000002220c7824 */ /* 0x000fe200078e0207 */
        /* <DEDUP_REMOVED lines=11> */
[----:B---3--:R-:W-:Y:S01]  /*d000*/  PRMT R13, R16, 0x7773, RZ ;  /* 0x00007773100d7816 */ /* 0x008fe200000000ff */
[----:B----4-:R-:W3:Y:S01]  /*d010*/  LDC R15, c[0x0][0x248] ;  /* 0x00009200ff0f7b82 */ /* 0x010ee20000000800 */
[----:B------:R-:W-:Y:S01]  /*d020*/  LEA.HI.X.SX32 R9, R12, R37, 0x1, P1 ;  /* 0x000000250c097211 */ /* 0x000fe200008f0eff */
[----:B0-----:R-:W-:Y:S01]  /*d030*/  IMAD R12, R35, 0x2, R12 ;  /* 0x00000002230c7824 */ /* 0x001fe200078e020c */
[----:B------:R-:W-:Y:S01]  /*d040*/  ISETP.LT.AND P1, PT, R119, UR4, !P0 ;  /* 0x0000000477007c0c */ /* 0x000fe2000c721270 */
[----:B------:R-:W-:Y:S01]  /*d050*/  VIADD R5, R2, 0x7e ;  /* 0x0000007e02057836 */ /* 0x000fe20000000000 */
[----:B------:R-:W-:-:S03]  /*d060*/  ULDC UR4, c[0x0][0x248] ;  /* 0x0000920000047ab9 */ /* 0x000fc60000000800 */
[----:B------:R-:W0:Y:S01]  /*d070*/  LDC R10, c[0x0][0x248] ;  /* 0x00009200ff0a7b82 */ /* 0x000e220000000800 */
[----:B------:R4:W-:Y:S01]  /*d080*/  @P3 STG.E.U8 desc[UR10][R6.64], R13 ;  /* 0x0000000d06003986 */ /* 0x0009e2000c10110a */
[----:B------:R-:W-:Y:S02]  /*d090*/  IADD3 R4, P3, R12, R36, RZ ;  /* 0x000000240c047210 */ /* 0x000fe40007f7e0ff */
[----:B------:R-:W-:Y:S01]  /*d0a0*/  ISETP.LT.AND P6, PT, R5, UR5, !P0 ;  /* 0x0000000505007c0c */ /* 0x000fe2000c7c1270 */
[----:B------:R-:W-:Y:S01]  /*d0b0*/  ULDC UR5, c[0x0][0x22c] ;  /* 0x00008b0000057ab9 */ /* 0x000fe20000000800 */
[----:B------:R-:W-:Y:S02]  /*d0c0*/  PRMT R17, R17, 0x7773, RZ ;  /* 0x0000777311117816 */ /* 0x000fe400000000ff */
[----:B------:R-:W-:Y:S01]  /*d0d0*/  PRMT R11, R18, 0x7773, RZ ;  /* 0x00007773120b7816 */ /* 0x000fe200000000ff */
[----:B------:R-:W1:Y:S01]  /*d0e0*/  LDC R16, c[0x0][0x248] ;  /* 0x00009200ff107b82 */ /* 0x000e620000000800 */
[----:B----4-:R-:W-:Y:S01]  /*d0f0*/  IMAD R7, R5, UR4, RZ ;  /* 0x0000000405077c24 */ /* 0x010fe2000f8e02ff */
[----:B------:R-:W-:-:S06]  /*d100*/  LEA.HI.X.SX32 R5, R12, R37, 0x1, P3 ;  /* 0x000000250c057211 */ /* 0x000fcc00018f0eff */
[----:B------:R-:W4:Y:S01]  /*d110*/  LDC R13, c[0x0][0x248] ;  /* 0x00009200ff0d7b82 */ /* 0x000f220000000800 */
[-C--:B------:R-:W-:Y:S01]  /*d120*/  IADD3 R6, P3, R7, R36.reuse, RZ ;  /* 0x0000002407067210 */ /* 0x080fe20007f7e0ff */
[----:B--2---:R-:W-:Y:S01]  /*d130*/  IMAD R12, R33, 0x4, R12 ;  /* 0x00000004210c7824 */ /* 0x004fe200078e020c */
[----:B------:R-:W-:Y:S01]  /*d140*/  PRMT R19, R19, 0x7773, RZ ;  /* 0x0000777313137816 */ /* 0x000fe200000000ff */
[----:B------:R2:W-:Y:S01]  /*d150*/  @P5 STG.E.U8 desc[UR10][R8.64], R17 ;  /* 0x0000001108005986 */ /* 0x0005e2000c10110a */
[----:B------:R-:W-:Y:S01]  /*d160*/  LEA.HI.X.SX32 R7, R7, R37, 0x1, P3 ;  /* 0x0000002507077211 */ /* 0x000fe200018f0eff */
[----:B------:R-:W-:Y:S02]  /*d170*/  ULDC UR4, c[0x0][0x22c] ;  /* 0x00008b0000047ab9 */ /* 0x000fe40000000800 */
[----:B------:R3:W-:Y:S01]  /*d180*/  @P2 STG.E.U8 desc[UR10][R4.64], R11 ;  /* 0x0000000b04002986 */ /* 0x0007e2000c10110a */
[----:B------:R-:W1:Y:S03]  /*d190*/  LDC R33, c[0x0][0x248] ;  /* 0x00009200ff217b82 */ /* 0x000e660000000800 */
[----:B------:R0:W-:Y:S01]  /*d1a0*/  @P6 STG.E.U8 desc[UR10][R6.64], R19 ;  /* 0x0000001306006986 */ /* 0x0001e2000c10110a */
[----:B--2---:R-:W-:-:S04]  /*d1b0*/  IADD3 R8, P6, R12, R36, RZ ;  /* 0x000000240c087210 */ /* 0x004fc80007fde0ff */
[----:B------:R-:W2:Y:S01]  /*d1c0*/  LDC R18, c[0x0][0x248] ;  /* 0x00009200ff127b82 */ /* 0x000ea20000000800 */
[----:B---3--:R-:W-:Y:S01]  /*d1d0*/  IMAD R5, R15, 0x2, R12 ;  /* 0x000000020f057824 */ /* 0x008fe200078e020c */
[----:B------:R-:W-:-:S03]  /*d1e0*/  LEA.HI.X.SX32 R9, R12, R37, 0x1, P6 ;  /* 0x000000250c097211 */ /* 0x000fc600030f0eff */
[----:B0-----:R-:W-:Y:S01]  /*d1f0*/  IMAD R10, R10, 0x2, R5 ;  /* 0x000000020a0a7824 */ /* 0x001fe200078e0205 */
[-C--:B------:R-:W-:Y:S02]  /*d200*/  IADD3 R4, P6, R5, R36.reuse, RZ ;  /* 0x0000002405047210 */ /* 0x080fe40007fde0ff */
[----:B------:R-:W0:Y:S01]  /*d210*/  LDC R19, c[0x0][0x248] ;  /* 0x00009200ff137b82 */ /* 0x000e220000000800 */
[----:B------:R-:W-:Y:S01]  /*d220*/  ISETP.LT.AND P5, PT, R114, UR6, !P0 ;  /* 0x0000000672007c0c */ /* 0x000fe2000c7a1270 */
[----:B----4-:R-:W-:Y:S01]  /*d230*/  IMAD R11, R13, 0x2, R10 ;  /* 0x000000020d0b7824 */ /* 0x010fe200078e020a */
[----:B------:R-:W-:Y:S01]  /*d240*/  LEA.HI.X.SX32 R5, R5, R37, 0x1, P6 ;  /* 0x0000002505057211 */ /* 0x000fe200030f0eff */
[----:B------:R-:W-:Y:S01]  /*d250*/  ULDC UR6, c[0x0][0x22c] ;  /* 0x00008b0000067ab9 */ /* 0x000fe20000000800 */
[----:B------:R-:W-:Y:S02]  /*d260*/  PRMT R17, R20, 0x7770, RZ ;  /* 0x0000777014117816 */ /* 0x000fe400000000ff */
[----:B------:R-:W-:-:S02]  /*d270*/  IADD3 R6, P6, R10, R36, RZ ;  /* 0x000000240a067210 */ /* 0x000fc40007fde0ff */
[----:B------:R-:W-:Y:S01]  /*d280*/  ISETP.LT.AND P3, PT, R113, UR4, !P0 ;  /* 0x0000000471007c0c */ /* 0x000fe2000c761270 */
[----:B------:R1:W-:Y:S01]  /*d290*/  @P4 STG.E.U8 desc[UR10][R8.64], R17 ;  /* 0x0000001108004986 */ /* 0x0003e2000c10110a */
[-C--:B------:R-:W-:Y:S01]  /*d2a0*/  LEA.HI.X.SX32 R7, R10, R37.reuse, 0x1, P6 ;  /* 0x000000250a077211 */ /* 0x080fe200030f0eff */
[----:B------:R-:W-:Y:S01]  /*d2b0*/  ULDC UR4, c[0x0][0x22c] ;  /* 0x00008b0000047ab9 */ /* 0x000fe20000000800 */
[----:B------:R-:W-:Y:S02]  /*d2c0*/  IADD3 R10, P6, R11, R36, RZ ;  /* 0x000000240b0a7210 */ /* 0x000fe40007fde0ff */
[----:B------:R-:W-:Y:S02]  /*d2d0*/  PRMT R15, R21, 0x7770, RZ ;  /* 0x00007770150f7816 */ /* 0x000fe400000000ff */
[----:B------:R-:W-:Y:S01]  /*d2e0*/  PRMT R13, R22, 0x7770, RZ ;  /* 0x00007770160d7816 */ /* 0x000fe200000000ff */
[----:B-1----:R-:W-:Y:S01]  /*d2f0*/  IMAD R9, R14, 0x2, R11 ;  /* 0x000000020e097824 */ /* 0x002fe200078e020b */
[----:B------:R-:W-:-:S02]  /*d300*/  LEA.HI.X.SX32 R11, R11, R37, 0x1, P6 ;  /* 0x000000250b0b7211 */ /* 0x000fc400030f0eff */
[----:B------:R-:W-:Y:S01]  /*d310*/  PRMT R17, R23, 0x7770, RZ ;  /* 0x0000777017117816 */ /* 0x000fe200000000ff */
[----:B------:R-:W-:Y:S01]  /*d320*/  IMAD R12, R16, 0x2, R9 ;  /* 0x00000002100c7824 */ /* 0x000fe200078e0209 */
[----:B------:R-:W-:Y:S01]  /*d330*/  ISETP.LT.AND P2, PT, R112, UR5, !P0 ;  /* 0x0000000570007c0c */ /* 0x000fe2000c741270 */
[----:B------:R1:W-:Y:S01]  /*d340*/  @P1 STG.E.U8 desc[UR10][R4.64], R15 ;  /* 0x0000000f04001986 */ /* 0x0003e2000c10110a */
[----:B------:R-:W-:Y:S01]  /*d350*/  ISETP.LT.AND P4, PT, R111, UR4, !P0 ;  /* 0x000000046f007c0c */ /* 0x000fe2000c781270 */
[----:B------:R-:W-:Y:S01]  /*d360*/  ULDC UR4, c[0x0][0x22c] ;  /* 0x00008b0000047ab9 */ /* 0x000fe20000000800 */
[----:B------:R-:W3:Y:S01]  /*d370*/  LDC R14, c[0x0][0x248] ;  /* 0x00009200ff0e7b82 */ /* 0x000ee20000000800 */
[----:B------:R-:W-:Y:S01]  /*d380*/  @P5 STG.E.U8 desc[UR10][R6.64], R13 ;  /* 0x0000000d06005986 */ /* 0x000fe2000c10110a */
[----:B------:R-:W-:-:S03]  /*d390*/  ULDC UR5, c[0x0][0x22c] ;  /* 0x00008b0000057ab9 */ /* 0x000fc60000000800 */
[----:B------:R4:W-:Y:S01]  /*d3a0*/  @P3 STG.E.U8 desc[UR10][R10.64], R17 ;  /* 0x000000110a003986 */ /* 0x0009e2000c10110a */
[-C--:B------:R-:W-:Y:S02]  /*d3b0*/  IADD3 R8, P3, R12, R36.reuse, RZ ;  /* 0x000000240c087210 */ /* 0x080fe40007f7e0ff */
[----:B------:R-:W2:Y:S01]  /*d3c0*/  LDC R16, c[0x0][0x248] ;  /* 0x00009200ff107b82 */ /* 0x000ea20000000800 */
[CC--:B-1----:R-:W-:Y:S02]  /*d3d0*/  IADD3 R4, P6, R9.reuse, R36.reuse, RZ ;  /* 0x0000002409047210 */ /* 0x0c2fe40007fde0ff */
[----:B------:R-:W-:Y:S02]  /*d3e0*/  PRMT R15, R20, 0x7771, RZ ;  /* 0x00007771140f7816 */ /* 0x000fe400000000ff */
[-C--:B------:R-:W-:Y:S02]  /*d3f0*/  LEA.HI.X.SX32 R5, R9, R37.reuse, 0x1, P6 ;  /* 0x0000002509057211 */ /* 0x080fe400030f0eff */
[-C--:B------:R-:W-:Y:S01]  /*d400*/  LEA.HI.X.SX32 R9, R12, R37.reuse, 0x1, P3 ;  /* 0x000000250c097211 */ /* 0x080fe200018f0eff */
[----:B0-----:R-:W-:Y:S01]  /*d410*/  IMAD R12, R19, 0x2, R12 ;  /* 0x00000002130c7824 */ /* 0x001fe200078e020c */
[----:B------:R-:W-:Y:S01]  /*d420*/  ISETP.LT.AND P1, PT, R109, UR4, !P0 ;  /* 0x000000046d007c0c */ /* 0x000fe2000c721270 */
[----:B----4-:R-:W0:Y:S01]  /*d430*/  LDC R17, c[0x0][0x248] ;  /* 0x00009200ff117b82 */ /* 0x010e220000000800 */
        /* <DEDUP_REMOVED lines=13> */
[----:B------:R-:W4:Y:S01]  /*d510*/  LDC R19, c[0x0][0x248] ;  /* 0x00009200ff137b82 */ /* 0x000f220000000800 */
[----:B-1----:R-:W-:Y:S01]  /*d520*/  PRMT R9, R22, 0x7771, RZ ;  /* 0x0000777116097816 */ /* 0x002fe200000000ff */
[----:B------:R-:W-:-:S06]  /*d530*/  ULDC UR4, c[0x0][0x22c] ;  /* 0x00008b0000047ab9 */ /* 0x000fcc0000000800 */
[----:B------:R-:W1:Y:S01]  /*d540*/  LDC R13, c[0x0][0x248] ;  /* 0x00009200ff0d7b82 */ /* 0x000e620000000800 */
        /* <DEDUP_REMOVED lines=11> */
[-C--:B------:R-:W-:Y:S01]  /*d600*/  IADD3 R8, P6, R9, R36.reuse, RZ ;  /* 0x0000002409087210 */ /* 0x080fe20007fde0ff */
[----:B------:R-:W0:Y:S01]  /*d610*/  LDC R14, c[0x0][0x248] ;  /* 0x00009200ff0e7b82 */ /* 0x000e220000000800 */
[----:B------:R-:W-:Y:S01]  /*d620*/  ISETP.LT.AND P2, PT, R107, UR6, !P0 ;  /* 0x000000066b007c0c */ /* 0x000fe2000c741270 */
[----:B------:R-:W-:Y:S01]  /*d630*/  ULDC UR6, c[0x0][0x22c] ;  /* 0x00008b0000067ab9 */ /* 0x000fe20000000800 */
[----:B------:R-:W-:Y:S01]  /*d640*/  LEA.HI.X.SX32 R9, R9, R37, 0x1, P6 ;  /* 0x0000002509097211 */ /* 0x000fe200030f0eff */
[----:B-1----:R-:W-:Y:S01]  /*d650*/  IMAD R11, R13, 0x2, R10 ;  /* 0x000000020d0b7824 */ /* 0x002fe200078e020a */
[----:B------:R-:W-:Y:S02]  /*d660*/  PRMT R17, R20, 0x7772, RZ ;  /* 0x0000777214117816 */ /* 0x000fe400000000ff */
[----:B------:R-:W-:-:S02]  /*d670*/  IADD3 R4, P6, R10, R36, RZ ;  /* 0x000000240a047210 */ /* 0x000fc40007fde0ff */
        /* <DEDUP_REMOVED lines=10> */
[----:B--2---:R-:W-:Y:S01]  /*d720*/  IMAD R7, R16, 0x2, R11 ;  /* 0x0000000210077824 */ /* 0x004fe200078e020b */
[----:B------:R-:W-:Y:S01]  /*d730*/  LEA.HI.X.SX32 R11, R11, R37, 0x1, P6 ;  /* 0x000000250b0b7211 */ /* 0x000fe200030f0eff */
[----:B------:R-:W2:Y:S01]  /*d740*/  LDC R17, c[0x0][0x248] ;  /* 0x00009200ff117b82 */ /* 0x000ea20000000800 */
[----:B-1----:R-:W-:Y:S01]  /*d750*/  PRMT R15, R23, 0x7772, RZ ;  /* 0x00007772170f7816 */ /* 0x002fe200000000ff */
[----:B------:R-:W-:Y:S01]  /*d760*/  IMAD R12, R18, 0x2, R7 ;  /* 0x00000002120c7824 */ /* 0x000fe200078e0207 */
[----:B------:R-:W-:Y:S01]  /*d770*/  ISETP.LT.AND P5, PT, R104, UR4, !P0 ;  /* 0x0000000468007c0c */ /* 0x000fe2000c7a1270 */
[----:B------:R-:W-:Y:S01]  /*d780*/  ULDC UR4, c[0x0][0x22c] ;  /* 0x00008b0000047ab9 */ /* 0x000fe20000000800 */
[----:B------:R1:W-:Y:S01]  /*d790*/  @P2 STG.E.U8 desc[UR10][R4.64], R13 ;  /* 0x0000000d04002986 */ /* 0x0003e2000c10110a */
[----:B------:R-:W-:-:S02]  /*d7a0*/  IADD3 R6, P6, R7, R36, RZ ;  /* 0x0000002407067210 */ /* 0x000fc40007fde0ff */
[----:B------:R-:W3:Y:S01]  /*d7b0*/  LDC R16, c[0x0][0x248] ;  /* 0x00009200ff107b82 */ /* 0x000ee20000000800 */
[----:B------:R-:W-:Y:S01]  /*d7c0*/  ISETP.LT.AND P3, PT, R101, UR4, !P0 ;  /* 0x0000000465007c0c */ /* 0x000fe2000c761270 */
[----:B------:R4:W-:Y:S01]  /*d7d0*/  @P1 STG.E.U8 desc[UR10][R10.64], R15 ;  /* 0x0000000f0a001986 */ /* 0x0009e2000c10110a */
[C---:B------:R-:W-:Y:S01]  /*d7e0*/  IADD3 R8, P1, R12.reuse, R36, RZ ;  /* 0x000000240c087210 */ /* 0x040fe20007f3e0ff */
[----:B------:R-:W-:Y:S01]  /*d7f0*/  ULDC UR4, c[0x0][0x22c] ;  /* 0x00008b0000047ab9 */ /* 0x000fe20000000800 */
[-C--:B------:R-:W-:Y:S02]  /*d800*/  LEA.HI.X.SX32 R7, R7, R37.reuse, 0x1, P6 ;  /* 0x0000002507077211 */ /* 0x080fe400030f0eff */
[----:B------:R-:W-:Y:S01]  /*d810*/  ISETP.LT.AND P2, PT, R99, UR4, !P0 ;  /* 0x0000000463007c0c */ /* 0x000fe2000c741270 */
[----:B------:R-:W-:Y:S01]  /*d820*/  ULDC UR4, c[0x0][0x22c] ;  /* 0x00008b0000047ab9 */ /* 0x000fe20000000800 */
[----:B------:R-:W-:Y:S01]  /*d830*/  LEA.HI.X.SX32 R9, R12, R37, 0x1, P1 ;  /* 0x000000250c097211 */ /* 0x000fe200008f0eff */
[----:B------:R-:W3:Y:S01]  /*d840*/  LDC R18, c[0x0][0x248] ;  /* 0x00009200ff127b82 */ /* 0x000ee20000000800 */
[----:B-1----:R-:W-:Y:S01]  /*d850*/  PRMT R13, R20, 0x7773, RZ ;  /* 0x00007773140d7816 */ /* 0x002fe200000000ff */
[----:B------:R-:W-:Y:S01]  /*d860*/  VIADD R5, R2, 0x9e ;  /* 0x0000009e02057836 */ /* 0x000fe20000000000 */
[----:B------:R-:W-:-:S05]  /*d870*/  PRMT R21, R21, 0x7773, RZ ;  /* 0x0000777315157816 */ /* 0x000fca00000000ff */
[----:B----4-:R-:W1:Y:S01]  /*d880*/  LDC R15, c[0x0][0x248] ;  /* 0x00009200ff0f7b82 */ /* 0x010e620000000800 */
[----:B------:R-:W-:Y:S01]  /*d890*/  ISETP.LT.AND P1, PT, R103, UR4, !P0 ;  /* 0x0000000467007c0c */ /* 0x000fe2000c721270 */
[----:B------:R-:W-:Y:S01]  /*d8a0*/  ULDC UR4, c[0x0][0x248] ;  /* 0x0000920000047ab9 */ /* 0x000fe20000000800 */
[----:B------:R4:W-:Y:S01]  /*d8b0*/  @P4 STG.E.U8 desc[UR10][R6.64], R13 ;  /* 0x0000000d06004986 */ /* 0x0009e2000c10110a */
[----:B------:R-:W-:-:S04]  /*d8c0*/  IMAD R12, R19, 0x2, R12 ;  /* 0x00000002130c7824 */ /* 0x000fc800078e020c */
[----:B------:R-:W0:Y:S01]  /*d8d0*/  LDC R10, c[0x0][0x248] ;  /* 0x00009200ff0a7b82 */ /* 0x000e220000000800 */
[----:B------:R2:W-:Y:S01]  /*d8e0*/  @P5 STG.E.U8 desc[UR10][R8.64], R21 ;  /* 0x0000001508005986 */ /* 0x0005e2000c10110a */
[C---:B------:R-:W-:Y:S01]  /*d8f0*/  ISETP.LT.AND P5, PT, R5.reuse, UR5, !P0 ;  /* 0x0000000505007c0c */ /* 0x040fe2000c7a1270 */
[----:B------:R-:W-:Y:S01]  /*d900*/  ULDC UR5, c[0x0][0x22c] ;  /* 0x00008b0000057ab9 */ /* 0x000fe20000000800 */
[----:B----4-:R-:W-:-:S04]  /*d910*/  IMAD R7, R5, UR4, RZ ;  /* 0x0000000405077c24 */ /* 0x010fc8000f8e02ff */
[----:B------:R-:W4:Y:S01]  /*d920*/  LDC R13, c[0x0][0x248] ;  /* 0x00009200ff0d7b82 */ /* 0x000f220000000800 */
[CC--:B------:R-:W-:Y:S01]  /*d930*/  IADD3 R4, P4, R12.reuse, R36.reuse, RZ ;  /* 0x000000240c047210 */ /* 0x0c0fe20007f9e0ff */
[----:B------:R-:W-:Y:S01]  /*d940*/  ULDC UR4, c[0x0][0x22c] ;  /* 0x00008b0000047ab9 */ /* 0x000fe20000000800 */
[-C--:B------:R-:W-:Y:S02]  /*d950*/  IADD3 R6, P6, R7, R36.reuse, RZ ;  /* 0x0000002407067210 */ /* 0x080fe40007fde0ff */
[-C--:B------:R-:W-:Y:S02]  /*d960*/  LEA.HI.X.SX32 R5, R12, R37.reuse, 0x1, P4 ;  /* 0x000000250c057211 */ /* 0x080fe400020f0eff */
[----:B------:R-:W-:Y:S01]  /*d970*/  PRMT R11, R22, 0x7773, RZ ;  /* 0x00007773160b7816 */ /* 0x000fe200000000ff */
[----:B--2---:R-:W-:Y:S01]  /*d980*/  IMAD R12, R17, 0x4, R12 ;  /* 0x00000004110c7824 */ /* 0x004fe200078e020c */
[----:B------:R-:W-:Y:S01]  /*d990*/  PRMT R23, R23, 0x7773, RZ ;  /* 0x0000777317177816 */ /* 0x000fe200000000ff */
[----:B------:R-:W2:Y:S01]  /*d9a0*/  LDC R19, c[0x0][0x248] ;  /* 0x00009200ff137b82 */ /* 0x000ea20000000800 */
[----:B------:R-:W-:Y:S01]  /*d9b0*/  LEA.HI.X.SX32 R7, R7, R37, 0x1, P6 ;  /* 0x0000002507077211 */ /* 0x000fe200030f0eff */
[----:B------:R1:W-:Y:S04]  /*d9c0*/  @P3 STG.E.U8 desc[UR10][R4.64], R11 ;  /* 0x0000000b04003986 */ /* 0x0003e8000c10110a */
[----:B------:R3:W-:Y:S01]  /*d9d0*/  @P5 STG.E.U8 desc[UR10][R6.64], R23 ;  /* 0x0000001706005986 */ /* 0x0007e2000c10110a */
[----:B------:R-:W-:Y:S01]  /*d9e0*/  IADD3 R8, P5, R12, R36, RZ ;  /* 0x000000240c087210 */ /* 0x000fe20007fbe0ff */
[----:B------:R-:W2:Y:S01]  /*d9f0*/  LDC R21, c[0x0][0x248] ;  /* 0x00009200ff157b82 */ /* 0x000ea20000000800 */
[----:B-1----:R-:W-:-:S02]  /*da00*/  IMAD R5, R15, 0x2, R12 ;  /* 0x000000020f057824 */ /* 0x002fc400078e020c */
[-C--:B------:R-:W-:Y:S02]  /*da10*/  LEA.HI.X.SX32 R9, R12, R37.reuse, 0x1, P5 ;  /* 0x000000250c097211 */ /* 0x080fe400028f0eff */
[----:B0-----:R-:W-:Y:S01]  /*da20*/  IMAD R10, R10, 0x2, R5 ;  /* 0x000000020a0a7824 */ /* 0x001fe200078e0205 */
[----:B------:R-:W-:Y:S02]  /*da30*/  IADD3 R4, P5, R5, R36, RZ ;  /* 0x0000002405047210 */ /* 0x000fe40007fbe0ff */
[----:B---3--:R-:W0:Y:S01]  /*da40*/  LDC R23, c[0x0][0x248] ;  /* 0x00009200ff177b82 */ /* 0x008e220000000800 */
[----:B------:R-:W-:Y:S01]  /*da50*/  ISETP.LT.AND P4, PT, R98, UR6, !P0 ;  /* 0x0000000662007c0c */ /* 0x000fe2000c781270 */
[----:B----4-:R-:W-:Y:S01]  /*da60*/  IMAD R11, R13, 0x2, R10 ;  /* 0x000000020d0b7824 */ /* 0x010fe200078e020a */
[----:B------:R-:W-:Y:S01]  /*da70*/  LEA.HI.X.SX32 R5, R5, R37, 0x1, P5 ;  /* 0x0000002505057211 */ /* 0x000fe200028f0eff */
[----:B------:R-:W-:Y:S01]  /*da80*/  ULDC UR6, c[0x0][0x22c] ;  /* 0x00008b0000067ab9 */ /* 0x000fe20000000800 */
[----:B------:R-:W-:-:S02]  /*da90*/  PRMT R17, R24, 0x7770, RZ ;  /* 0x0000777018117816 */ /* 0x000fc400000000ff */
[CC--:B------:R-:W-:Y:S02]  /*daa0*/  IADD3 R6, P5, R10.reuse, R36.reuse, RZ ;  /* 0x000000240a067210 */ /* 0x0c0fe40007fbe0ff */
        /* <DEDUP_REMOVED lines=15> */
[----:B------:R-:W-:Y:S01]  /*dba0*/  ULDC UR5, c[0x0][0x22c] ;  /* 0x00008b0000057ab9 */ /* 0x000fe20000000800 */
[----:B------:R3:W-:Y:S01]  /*dbb0*/  @P4 STG.E.U8 desc[UR10][R6.64], R13 ;  /* 0x0000000d06004986 */ /* 0x0007e2000c10110a */
[----:B------:R-:W-:Y:S01]  /*dbc0*/  ISETP.LT.AND P1, PT, R92, UR4, !P0 ;  /* 0x000000045c007c0c */ /* 0x000fe2000c721270 */
[----:B------:R-:W-:Y:S01]  /*dbd0*/  ULDC UR4, c[0x0][0x22c] ;  /* 0x00008b0000047ab9 */ /* 0x000fe20000000800 */
[----:B------:R-:W4:Y:S01]  /*dbe0*/  LDC R14, c[0x0][0x248] ;  /* 0x00009200ff0e7b82 */ /* 0x000f220000000800 */
[----:B------:R0:W-:Y:S01]  /*dbf0*/  @P6 STG.E.U8 desc[UR10][R10.64], R17 ;  /* 0x000000110a006986 */ /* 0x0001e2000c10110a */
[----:B------:R-:W-:-:S02]  /*dc00*/  IADD3 R8, P6, R12, R36, RZ ;  /* 0x000000240c087210 */ /* 0x000fc40007fde0ff */
[CC--:B-1----:R-:W-:Y:S02]  /*dc10*/  IADD3 R4, P4, R9.reuse, R36.reuse, RZ ;  /* 0x0000002409047210 */ /* 0x0c2fe40007f9e0ff */
[----:B------:R-:W-:Y:S02]  /*dc20*/  PRMT R15, R24, 0x7771, RZ ;  /* 0x00007771180f7816 */ /* 0x000fe400000000ff */
[----:B------:R-:W1:Y:S01]  /*dc30*/  LDC R16, c[0x0][0x248] ;  /* 0x00009200ff107b82 */ /* 0x000e620000000800 */
[-C--:B------:R-:W-:Y:S02]  /*dc40*/  LEA.HI.X.SX32 R5, R9, R37.reuse, 0x1, P4 ;  /* 0x0000002509057211 */ /* 0x080fe400020f0eff */
[----:B------:R-:W-:Y:S01]  /*dc50*/  ISETP.LT.AND P5, PT, R96, UR4, !P0 ;  /* 0x0000000460007c0c */ /* 0x000fe2000c7a1270 */
[----:B------:R-:W-:Y:S01]  /*dc60*/  ULDC UR4, c[0x0][0x22c] ;  /* 0x00008b0000047ab9 */ /* 0x000fe20000000800 */
[-C--:B------:R-:W-:Y:S01]  /*dc70*/  LEA.HI.X.SX32 R9, R12, R37.reuse, 0x1, P6 ;  /* 0x000000250c097211 */ /* 0x080fe200030f0eff */
[----:B--2---:R-:W-:Y:S01]  /*dc80*/  IMAD R12, R19, 0x2, R12 ;  /* 0x00000002130c7824 */ /* 0x004fe200078e020c */
[----:B---3--:R-:W-:Y:S01]  /*dc90*/  PRMT R13, R25, 0x7771, RZ ;  /* 0x00007771190d7816 */ /* 0x008fe200000000ff */
[----:B------:R-:W-:Y:S01]  /*dca0*/  VIADD R7, R2, 0xae ;  /* 0x000000ae02077836 */ /* 0x000fe20000000000 */
[----:B------:R-:W-:Y:S01]  /*dcb0*/  ISETP.LT.AND P4, PT, R95, UR4, !P0 ;  /* 0x000000045f007c0c */ /* 0x000fe2000c781270 */
[----:B------:R2:W-:Y:S01]  /*dcc0*/  @P3 STG.E.U8 desc[UR10][R4.64], R15 ;  /* 0x0000000f04003986 */ /* 0x0005e2000c10110a */
[----:B------:R-:W-:Y:S01]  /*dcd0*/  ULDC UR4, c[0x0][0x248] ;  /* 0x0000920000047ab9 */ /* 0x000fe20000000800 */
[----:B0-----:R-:W0:Y:S01]  /*dce0*/  LDC R17, c[0x0][0x248] ;  /* 0x00009200ff117b82 */ /* 0x001e220000000800 */
[C---:B------:R-:W-:Y:S01]  /*dcf0*/  IMAD R10, R7.reuse, UR4, RZ ;  /* 0x00000004070a7c24 */ /* 0x040fe2000f8e02ff */
[----:B------:R3:W-:Y:S01]  /*dd00*/  @P2 STG.E.U8 desc[UR10][R8.64], R13 ;  /* 0x0000000d08002986 */ /* 0x0007e2000c10110a */
[CC--:B------:R-:W-:Y:S01]  /*dd10*/  IADD3 R6, P2, R12.reuse, R36.reuse, RZ ;  /* 0x000000240c067210 */ /* 0x0c0fe20007f5e0ff */
[----:B------:R-:W-:Y:S01]  /*dd20*/  ULDC UR4, c[0x0][0x22c] ;  /* 0x00008b0000047ab9 */ /* 0x000fe20000000800 */
[----:B------:R-:W-:Y:S01]  /*dd30*/  ISETP.LT.AND P6, PT, R7, UR5, !P0 ;  /* 0x0000000507007c0c */ /* 0x000fe2000c7c1270 */
[----:B------:R-:W-:Y:S01]  /*dd40*/  ULDC UR5, c[0x0][0x22c] ;  /* 0x00008b0000057ab9 */ /* 0x000fe20000000800 */
[----:B------:R-:W-:Y:S01]  /*dd50*/  LEA.HI.X.SX32 R7, R12, R37, 0x1, P2 ;  /* 0x000000250c077211 */ /* 0x000fe200010f0eff */
[----:B------:R-:W1:Y:S01]  /*dd60*/  LDC R19, c[0x0][0x248] ;  /* 0x00009200ff137b82 */ /* 0x000e620000000800 */
[----:B--2---:R-:W-:-:S04]  /*dd70*/  IADD3 R4, P2, R10, R36, RZ ;  /* 0x000000240a047210 */ /* 0x004fc80007f5e0ff */
[----:B------:R-:W-:-:S03]  /*dd80*/  LEA.HI.X.SX32 R5, R10, R37, 0x1, P2 ;  /* 0x000000250a057211 */ /* 0x000fc600010f0eff */
[----:B------:R-:W2:Y:S01]  /*dd90*/  LDC R10, c[0x0][0x248] ;  /* 0x00009200ff0a7b82 */ /* 0x000ea20000000800 */
[----:B------:R-:W-:Y:S01]  /*dda0*/  PRMT R11, R26, 0x7771, RZ ;  /* 0x000077711a0b7816 */ /* 0x000fe200000000ff */
[----:B------:R-:W-:-:S06]  /*ddb0*/  IMAD R12, R21, 0x4, R12 ;  /* 0x00000004150c7824 */ /* 0x000fcc00078e020c */
[----:B------:R-:W1:Y:S01]  /*ddc0*/  LDC R15, c[0x0][0x248] ;  /* 0x00009200ff0f7b82 */ /* 0x000e620000000800 */
[----:B------:R0:W-:Y:S01]  /*ddd0*/  @P1 STG.E.U8 desc[UR10][R6.64], R11 ;  /* 0x0000000b06001986 */ /* 0x0001e2000c10110a */
[C---:B---3--:R-:W-:Y:S02]  /*dde0*/  IADD3 R8, P1, R12.reuse, R36, RZ ;  /* 0x000000240c087210 */ /* 0x048fe40007f3e0ff */
[----:B------:R-:W-:Y:S02]  /*ddf0*/  PRMT R13, R27, 0x7771, RZ ;  /* 0x000077711b0d7816 */ /* 0x000fe400000000ff */
[----:B------:R-:W-:Y:S02]  /*de00*/  LEA.HI.X.SX32 R9, R12, R37, 0x1, P1 ;  /* 0x000000250c097211 */ /* 0x000fe400008f0eff */
[----:B------:R-:W-:Y:S01]  /*de10*/  ISETP.LT.AND P3, PT, R91, UR6, !P0 ;  /* 0x000000065b007c0c */ /* 0x000fe2000c761270 */
[----:B------:R4:W-:Y:S01]  /*de20*/  @P6 STG.E.U8 desc[UR10][R4.64], R13 ;  /* 0x0000000d04006986 */ /* 0x0009e2000c10110a */
[----:B------:R-:W-:Y:S01]  /*de30*/  ISETP.LT.AND P2, PT, R81, UR4, !P0 ;  /* 0x0000000451007c0c */ /* 0x000fe2000c741270 */
[----:B------:R-:W-:Y:S01]  /*de40*/  ULDC UR4, c[0x0][0x22c] ;  /* 0x00008b0000047ab9 */ /* 0x000fe20000000800 */
[----:B------:R-:W3:Y:S01]  /*de50*/  LDC R21, c[0x0][0x248] ;  /* 0x00009200ff157b82 */ /* 0x000ee20000000800 */
[----:B0-----:R-:W-:Y:S01]  /*de60*/  IMAD R7, R17, 0x2, R12 ;  /* 0x0000000211077824 */ /* 0x001fe200078e020c */
[----:B------:R-:W-:Y:S01]  /*de70*/  PRMT R11, R24, 0x7772, RZ ;  /* 0x00007772180b7816 */ /* 0x000fe200000000ff */
[----:B------:R-:W-:-:S05]  /*de80*/  ULDC UR6, c[0x0][0x22c] ;  /* 0x00008b0000067ab9 */ /* 0x000fca0000000800 */
[----:B------:R-:W0:Y:S01]  /*de90*/  LDC R12, c[0x0][0x248] ;  /* 0x00009200ff0c7b82 */ /* 0x000e220000000800 */
[----:B------:R-:W-:Y:S01]  /*dea0*/  IADD3 R6, P6, R7, R36, RZ ;  /* 0x0000002407067210 */ /* 0x000fe20007fde0ff */
[----:B----4-:R-:W-:-:S03]  /*deb0*/  IMAD R5, R14, 0x2, R7 ;  /* 0x000000020e057824 */ /* 0x010fc600078e0207 */
[----:B------:R-:W-:-:S03]  /*dec0*/  LEA.HI.X.SX32 R7, R7, R37, 0x1, P6 ;  /* 0x0000002507077211 */ /* 0x000fc600030f0eff */
[----:B------:R-:W4:Y:S01]  /*ded0*/  LDC R14, c[0x0][0x248] ;  /* 0x00009200ff0e7b82 */ /* 0x000f220000000800 */
[-C--:B------:R-:W-:Y:S01]  /*dee0*/  IADD3 R4, P6, R5, R36.reuse, RZ ;  /* 0x0000002405047210 */ /* 0x080fe20007fde0ff */
[----:B--2---:R-:W-:Y:S01]  /*def0*/  IMAD R10, R10, 0x2, R5 ;  /* 0x000000020a0a7824 */ /* 0x004fe200078e0205 */
[----:B------:R2:W-:Y:S01]  /*df00*/  @P5 STG.E.U8 desc[UR10][R8.64], R11 ;  /* 0x0000000b08005986 */ /* 0x0005e2000c10110a */
[----:B------:R-:W-:Y:S02]  /*df10*/  PRMT R13, R25, 0x7772, RZ ;  /* 0x00007772190d7816 */ /* 0x000fe400000000ff */
[-C--:B------:R-:W-:Y:S02]  /*df20*/  LEA.HI.X.SX32 R5, R5, R37.reuse, 0x1, P6 ;  /* 0x0000002505057211 */ /* 0x080fe400030f0eff */
[----:B------:R-:W-:Y:S02]  /*df30*/  ISETP.LT.AND P1, PT, R87, UR4, !P0 ;  /* 0x0000000457007c0c */ /* 0x000fe4000c721270 */
[----:B------:R-:W-:Y:S01]  /*df40*/  PRMT R17, R26, 0x7772, RZ ;  /* 0x000077721a117816 */ /* 0x000fe200000000ff */
[----:B------:R3:W-:Y:S01]  /*df50*/  @P4 STG.E.U8 desc[UR10][R6.64], R13 ;  /* 0x0000000d06004986 */ /* 0x0007e2000c10110a */
[----:B------:R-:W-:Y:S01]  /*df60*/  ULDC UR4, c[0x0][0x22c] ;  /* 0x00008b0000047ab9 */ /* 0x000fe20000000800 */
[C---:B--2---:R-:W-:Y:S01]  /*df70*/  IADD3 R8, P6, R10.reuse, R36, RZ ;  /* 0x000000240a087210 */ /* 0x044fe20007fde0ff */
[----:B-1----:R-:W-:Y:S01]  /*df80*/  IMAD R11, R15, 0x2, R10 ;  /* 0x000000020f0b7824 */ /* 0x002fe200078e020a */
[----:B------:R1:W-:Y:S02]  /*df90*/  @P3 STG.E.U8 desc[UR10][R4.64], R17 ;  /* 0x0000001104003986 */ /* 0x0003e4000c10110a */
[----:B------:R-:W-:-:S02]  /*dfa0*/  LEA.HI.X.SX32 R9, R10, R37, 0x1, P6 ;  /* 0x000000250a097211 */ /* 0x000fc400030f0eff */
[-C--:B---3--:R-:W-:Y:S02]  /*dfb0*/  IADD3 R6, P6, R11, R36.reuse, RZ ;  /* 0x000000240b067210 */ /* 0x088fe40007fde0ff */
[----:B------:R-:W-:Y:S02]  /*dfc0*/  PRMT R15, R27, 0x7772, RZ ;  /* 0x000077721b0f7816 */ /* 0x000fe400000000ff */
[----:B------:R-:W-:Y:S01]  /*dfd0*/  ISETP.LT.AND P5, PT, R90, UR4, !P0 ;  /* 0x000000045a007c0c */ /* 0x000fe2000c7a1270 */
[----:B------:R-:W-:Y:S01]  /*dfe0*/  ULDC UR4, c[0x0][0x22c] ;  /* 0x00008b0000047ab9 */ /* 0x000fe20000000800 */
[----:B-1----:R-:W1:Y:S01]  /*dff0*/  LDC R17, c[0x0][0x248] ;  /* 0x00009200ff117b82 */ /* 0x002e620000000800 */
[-C--:B------:R-:W-:Y:S01]  /*e000*/  LEA.HI.X.SX32 R7, R11, R37.reuse, 0x1, P6 ;  /* 0x000000250b077211 */ /* 0x080fe200030f0eff */
[----:B0-----:R-:W-:Y:S01]  /*e010*/  IMAD R11, R12, 0x2, R11 ;  /* 0x000000020c0b7824 */ /* 0x001fe200078e020b */
[----:B------:R-:W-:Y:S01]  /*e020*/  PRMT R13, R24, 0x7773, RZ ;  /* 0x00007773180d7816 */ /* 0x000fe200000000ff */
[----:B------:R-:W-:Y:S01]  /*e030*/  @P2 STG.E.U8 desc[UR10][R8.64], R15 ;  /* 0x0000000f08002986 */ /* 0x000fe2000c10110a */
[----:B------:R-:W-:Y:S01]  /*e040*/  ISETP.LT.AND P4, PT, R85, UR4, !P0 ;  /* 0x0000000455007c0c */ /* 0x000fe2000c781270 */
[----:B------:R-:W-:Y:S01]  /*e050*/  ULDC UR4, c[0x0][0x22c] ;  /* 0x00008b0000047ab9 */ /* 0x000fe20000000800 */
[----:B------:R-:W-:Y:S01]  /*e060*/  VIADD R10, R2, 0xbe ;  /* 0x000000be020a7836 */ /* 0x000fe20000000000 */
[----:B------:R0:W-:Y:S01]  /*e070*/  @P1 STG.E.U8 desc[UR10][R6.64], R13 ;  /* 0x0000000d06001986 */ /* 0x0001e2000c10110a */
[----:B------:R-:W-:Y:S01]  /*e080*/  ISETP.LT.AND P3, PT, R88, UR4, !P0 ;  /* 0x0000000458007c0c */ /* 0x000fe2000c761270 */
[----:B------:R-:W-:Y:S01]  /*e090*/  ULDC UR4, c[0x0][0x22c] ;  /* 0x00008b0000047ab9 */ /* 0x000fe20000000800 */
[-C--:B------:R-:W-:Y:S01]  /*e0a0*/  IADD3 R4, P1, R11, R36.reuse, RZ ;  /* 0x000000240b047210 */ /* 0x080fe20007f3e0ff */
[----:B----4-:R-:W-:Y:S01]  /*e0b0*/  IMAD R12, R14, 0x2, R11 ;  /* 0x000000020e0c7824 */ /* 0x010fe200078e020b */
[----:B------:R-:W-:Y:S01]  /*e0c0*/  ISETP.LT.AND P2, PT, R89, UR4, !P0 ;  /* 0x0000000459007c0c */ /* 0x000fe2000c741270 */
[----:B------:R-:W-:Y:S01]  /*e0d0*/  ULDC UR4, c[0x0][0x248] ;  /* 0x0000920000047ab9 */ /* 0x000fe20000000800 */
[----:B------:R-:W-:Y:S01]  /*e0e0*/  LEA.HI.X.SX32 R5, R11, R37, 0x1, P1 ;  /* 0x000000250b057211 */ /* 0x000fe200008f0eff */
[----:B------:R-:W2:Y:S01]  /*e0f0*/  LDC R14, c[0x0][0x248] ;  /* 0x00009200ff0e7b82 */ /* 0x000ea20000000800 */
[C---:B------:R-:W-:Y:S01]  /*e100*/  ISETP.LT.AND P1, PT, R10.reuse, UR5, !P0 ;  /* 0x000000050a007c0c */ /* 0x040fe2000c721270 */
[----:B------:R-:W-:Y:S01]  /*e110*/  IMAD R10, R10, UR4, RZ ;  /* 0x000000040a0a7c24 */ /* 0x000fe2000f8e02ff */
[----:B0-----:R-:W-:Y:S01]  /*e120*/  IADD3 R6, P6, R12, R36, RZ ;  /* 0x000000240c067210 */ /* 0x001fe20007fde0ff */
[----:B------:R-:W-:-:S04]  /*e130*/  ULDC UR4, c[0x0][0x22c] ;  /* 0x00008b0000047ab9 */ /* 0x000fc80000000800 */
[----:B------:R-:W0:Y:S01]  /*e140*/  LDC R13, c[0x0][0x248] ;  /* 0x00009200ff0d7b82 */ /* 0x000e220000000800 */
[-C--:B------:R-:W-:Y:S01]  /*e150*/  LEA.HI.X.SX32 R7, R12, R37.reuse, 0x1, P6 ;  /* 0x000000250c077211 */ /* 0x080fe200030f0eff */
[----:B------:R-:W-:Y:S01]  /*e160*/  ULDC UR5, c[0x0][0x22c] ;  /* 0x00008b0000057ab9 */ /* 0x000fe20000000800 */
[----:B------:R-:W-:Y:S02]  /*e170*/  IADD3 R8, P6, R10, R36, RZ ;  /* 0x000000240a087210 */ /* 0x000fe40007fde0ff */
[----:B------:R-:W-:Y:S02]  /*e180*/  PRMT R25, R25, 0x7773, RZ ;  /* 0x0000777319197816 */ /* 0x000fe400000000ff */
[----:B------:R-:W-:Y:S01]  /*e190*/  PRMT R11, R26, 0x7773, RZ ;  /* 0x000077731a0b7816 */ /* 0x000fe200000000ff */
[----:B-1----:R-:W-:Y:S01]  /*e1a0*/  IMAD R12, R17, 0x4, R12 ;  /* 0x00000004110c7824 */ /* 0x002fe200078e020c */
[----:B------:R-:W-:Y:S02]  /*e1b0*/  PRMT R27, R27, 0x7773, RZ ;  /* 0x000077731b1b7816 */ /* 0x000fe400000000ff */
[----:B------:R-:W-:Y:S01]  /*e1c0*/  LEA.HI.X.SX32 R9, R10, R37, 0x1, P6 ;  /* 0x000000250a097211 */ /* 0x000fe200030f0eff */
[----:B------:R1:W-:Y:S01]  /*e1d0*/  @P5 STG.E.U8 desc[UR10][R4.64], R25 ;  /* 0x0000001904005986 */ /* 0x0003e2000c10110a */
[----:B------:R-:W-:Y:S01]  /*e1e0*/  IMAD R10, R19, 0x2, R12 ;  /* 0x00000002130a7824 */ /* 0x000fe200078e020c */
[----:B------:R-:W-:Y:S01]  /*e1f0*/  ISETP.LT.AND P5, PT, R78, UR6, !P0 ;  /* 0x000000064e007c0c */ /* 0x000fe2000c7a1270 */
[----:B------:R-:W3:Y:S01]  /*e200*/  LDC R19, c[0x0][0x248] ;  /* 0x00009200ff137b82 */ /* 0x000ee20000000800 */
[----:B------:R4:W-:Y:S01]  /*e210*/  @P4 STG.E.U8 desc[UR10][R6.64], R11 ;  /* 0x0000000b06004986 */ /* 0x0009e2000c10110a */
[----:B------:R-:W-:Y:S01]  /*e220*/  PRMT R15, R28, 0x7770, RZ ;  /* 0x000077701c0f7816 */ /* 0x000fe200000000ff */
[----:B------:R-:W-:-:S02]  /*e230*/  ULDC UR6, c[0x0][0x22c] ;  /* 0x00008b0000067ab9 */ /* 0x000fc40000000800 */
[----:B------:R0:W-:Y:S01]  /*e240*/  @P1 STG.E.U8 desc[UR10][R8.64], R27 ;  /* 0x0000001b08001986 */ /* 0x0001e2000c10110a */
[CC--:B-1----:R-:W-:Y:S02]  /*e250*/  IADD3 R4, P1, R12.reuse, R36.reuse, RZ ;  /* 0x000000240c047210 */ /* 0x0c2fe40007f3e0ff */
[----:B------:R-:W1:Y:S02]  /*e260*/  LDC R25, c[0x0][0x248] ;  /* 0x00009200ff197b82 */ /* 0x000e640000000800 */
[----:B------:R-:W-:Y:S02]  /*e270*/  LEA.HI.X.SX32 R5, R12, R37, 0x1, P1 ;  /* 0x000000250c057211 */ /* 0x000fe400008f0eff */
[----:B----4-:R-:W-:Y:S01]  /*e280*/  IADD3 R6, P6, R10, R36, RZ ;  /* 0x000000240a067210 */ /* 0x010fe20007fde0ff */
[----:B0-----:R-:W-:-:S03]  /*e290*/  IMAD R9, R13, 0x2, R10 ;  /* 0x000000020d097824 */ /* 0x001fc600078e020a */
[----:B------:R-:W0:Y:S01]  /*e2a0*/  LDC R12, c[0x0][0x248] ;  /* 0x00009200ff0c7b82 */ /* 0x000e220000000800 */
[----:B------:R-:W-:Y:S01]  /*e2b0*/  LEA.HI.X.SX32 R7, R10, R37, 0x1, P6 ;  /* 0x000000250a077211 */ /* 0x000fe200030f0eff */
[----:B--2---:R-:W-:Y:S01]  /*e2c0*/  IMAD R10, R14, 0x2, R9 ;  /* 0x000000020e0a7824 */ /* 0x004fe200078e0209 */
[----:B------:R-:W-:-:S05]  /*e2d0*/  IADD3 R8, P6, R9, R36, RZ ;  /* 0x0000002409087210 */ /* 0x000fca0007fde0ff */
[----:B------:R-:W2:Y:S01]  /*e2e0*/  LDC R14, c[0x0][0x248] ;  /* 0x00009200ff0e7b82 */ /* 0x000ea20000000800 */
[----:B------:R-:W-:Y:S02]  /*e2f0*/  PRMT R13, R29, 0x7770, RZ ;  /* 0x000077701d0d7816 */ /* 0x000fe400000000ff */
[----:B------:R-:W-:Y:S02]  /*e300*/  LEA.HI.X.SX32 R9, R9, R37, 0x1, P6 ;  /* 0x0000002509097211 */ /* 0x000fe400030f0eff */
[----:B------:R-:W-:Y:S01]  /*e310*/  PRMT R17, R30, 0x7770, RZ ;  /* 0x000077701e117816 */ /* 0x000fe200000000ff */
[----:B------:R4:W-:Y:S01]  /*e320*/  @P3 STG.E.U8 desc[UR10][R4.64], R15 ;  /* 0x0000000f04003986 */ /* 0x0009e2000c10110a */
[----:B------:R-:W-:Y:S01]  /*e330*/  IMAD R11, R21, 0x2, R10 ;  /* 0x00000002150b7824 */ /* 0x000fe200078e020a */
[----:B------:R-:W-:Y:S01]  /*e340*/  ISETP.LT.AND P4, PT, R83, UR4, !P0 ;  /* 0x0000000453007c0c */ /* 0x000fe2000c781270 */
[----:B------:R-:W-:Y:S01]  /*e350*/  ULDC UR4, c[0x0][0x22c] ;  /* 0x00008b0000047ab9 */ /* 0x000fe20000000800 */
[----:B------:R-:W-:Y:S01]  /*e360*/  @P2 STG.E.U8 desc[UR10][R6.64], R13 ;  /* 0x0000000d06002986 */ /* 0x000fe2000c10110a */
[----:B------:R-:W1:Y:S03]  /*e370*/  LDC R21, c[0x0][0x248] ;  /* 0x00009200ff157b82 */ /* 0x000e660000000800 */
[----:B------:R3:W-:Y:S01]  /*e380*/  @P5 STG.E.U8 desc[UR10][R8.64], R17 ;  /* 0x0000001108005986 */ /* 0x0007e2000c10110a */
[----:B----4-:R-:W-:-:S04]  /*e390*/  IADD3 R4, P6, R10, R36, RZ ;  /* 0x000000240a047210 */ /* 0x010fc80007fde0ff */
[-C--:B------:R-:W-:Y:S01]  /*e3a0*/  LEA.HI.X.SX32 R5, R10, R37.reuse, 0x1, P6 ;  /* 0x000000250a057211 */ /* 0x080fe200030f0eff */
[----:B---3--:R-:W3:Y:S01]  /*e3b0*/  LDC R17, c[0x0][0x248] ;  /* 0x00009200ff117b82 */ /* 0x008ee20000000800 */
[-C--:B------:R-:W-:Y:S02]  /*e3c0*/  IADD3 R6, P6, R11, R36.reuse, RZ ;  /* 0x000000240b067210 */ /* 0x080fe40007fde0ff */
[----:B------:R-:W-:Y:S01]  /*e3d0*/  ISETP.LT.AND P1, PT, R77, UR4, !P0 ;  /* 0x000000044d007c0c */ /* 0x000fe2000c721270 */
[----:B------:R-:W-:Y:S01]  /*e3e0*/  ULDC UR4, c[0x0][0x22c] ;  /* 0x00008b0000047ab9 */ /* 0x000fe20000000800 */
[-C--:B------:R-:W-:Y:S01]  /*e3f0*/  LEA.HI.X.SX32 R7, R11, R37.reuse, 0x1, P6 ;  /* 0x000000250b077211 */ /* 0x080fe200030f0eff */
[----:B0-----:R-:W-:Y:S01]  /*e400*/  IMAD R11, R12, 0x2, R11 ;  /* 0x000000020c0b7824 */ /* 0x001fe200078e020b */
[----:B------:R-:W-:Y:S01]  /*e410*/  ISETP.LT.AND P3, PT, R82, UR4, !P0 ;  /* 0x0000000452007c0c */ /* 0x000fe2000c761270 */
[----:B------:R-:W-:Y:S01]  /*e420*/  ULDC UR4, c[0x0][0x22c] ;  /* 0x00008b0000047ab9 */ /* 0x000fe20000000800 */
[----:B------:R-:W-:Y:S01]  /*e430*/  PRMT R15, R31, 0x7770, RZ ;  /* 0x000077701f0f7816 */ /* 0x000fe200000000ff */
[----:B--2---:R-:W-:Y:S01]  /*e440*/  IMAD R12, R14, 0x2, R11 ;  /* 0x000000020e0c7824 */ /* 0x004fe200078e020b */
[-C--:B------:R-:W-:Y:S01]  /*e450*/  IADD3 R8, P6, R11, R36.reuse, RZ ;  /* 0x000000240b087210 */ /* 0x080fe20007fde0ff */
[----:B------:R-:W-:Y:S01]  /*e460*/  VIADD R10, R2, 0xce ;  /* 0x000000ce020a7836 */ /* 0x000fe20000000000 */
[----:B------:R-:W-:Y:S01]  /*e470*/  ISETP.LT.AND P2, PT, R76, UR4, !P0 ;  /* 0x000000044c007c0c */ /* 0x000fe2000c741270 */
[----:B------:R-:W-:Y:S01]  /*e480*/  ULDC UR4, c[0x0][0x22c] ;  /* 0x00008b0000047ab9 */ /* 0x000fe20000000800 */
[----:B------:R-:W-:Y:S01]  /*e490*/  PRMT R13, R28, 0x7771, RZ ;  /* 0x000077711c0d7816 */ /* 0x000fe200000000ff */
[----:B------:R0:W-:Y:S01]  /*e4a0*/  @P4 STG.E.U8 desc[UR10][R4.64], R15 ;  /* 0x0000000f04004986 */ /* 0x0001e2000c10110a */
[----:B------:R-:W-:Y:S01]  /*e4b0*/  ISETP.LT.AND P5, PT, R79, UR4, !P0 ;  /* 0x000000044f007c0c */ /* 0x000fe2000c7a1270 */
[----:B------:R-:W-:Y:S01]  /*e4c0*/  ULDC UR4, c[0x0][0x22c] ;  /* 0x00008b0000047ab9 */ /* 0x000fe20000000800 */
[-C--:B------:R-:W-:Y:S01]  /*e4d0*/  LEA.HI.X.SX32 R9, R11, R37.reuse, 0x1, P6 ;  /* 0x000000250b097211 */ /* 0x080fe200030f0eff */
[----:B------:R2:W-:Y:S01]  /*e4e0*/  @P1 STG.E.U8 desc[UR10][R6.64], R13 ;  /* 0x0000000d06001986 */ /* 0x0005e2000c10110a */
[----:B------:R-:W-:Y:S01]  /*e4f0*/  ISETP.LT.AND P4, PT, R80, UR4, !P0 ;  /* 0x0000000450007c0c */ /* 0x000fe2000c781270 */
[----:B------:R-:W-:Y:S01]  /*e500*/  ULDC UR4, c[0x0][0x248] ;  /* 0x0000920000047ab9 */ /* 0x000fe20000000800 */
[----:B------:R-:W-:Y:S01]  /*e510*/  ISETP.LT.AND P1, PT, R10, UR5, !P0 ;  /* 0x000000050a007c0c */ /* 0x000fe2000c721270 */
[----:B------:R-:W4:Y:S01]  /*e520*/  LDC R14, c[0x0][0x248] ;  /* 0x00009200ff0e7b82 */ /* 0x000f220000000800 */
[-C--:B0-----:R-:W-:Y:S01]  /*e530*/  IADD3 R4, P6, R12, R36.reuse, RZ ;  /* 0x000000240c047210 */ /* 0x081fe20007fde0ff */
[----:B------:R-:W-:Y:S01]  /*e540*/  IMAD R10, R10, UR4, RZ ;  /* 0x000000040a0a7c24 */ /* 0x000fe2000f8e02ff */
[----:B------:R-:W-:Y:S01]  /*e550*/  PRMT R15, R29, 0x7771, RZ ;  /* 0x000077711d0f7816 */ /* 0x000fe200000000ff */
[----:B------:R-:W-:Y:S01]  /*e560*/  ULDC UR4, c[0x0][0x22c] ;  /* 0x00008b0000047ab9 */ /* 0x000fe20000000800 */
[----:B------:R-:W-:Y:S01]  /*e570*/  LEA.HI.X.SX32 R5, R12, R37, 0x1, P6 ;  /* 0x000000250c057211 */ /* 0x000fe200030f0eff */
[----:B---3--:R-:W-:Y:S01]  /*e580*/  IMAD R12, R17, 0x4, R12 ;  /* 0x00000004110c7824 */ /* 0x008fe200078e020c */
[----:B--2---:R-:W-:Y:S01]  /*e590*/  PRMT R13, R30, 0x7771, RZ ;  /* 0x000077711e0d7816 */ /* 0x004fe200000000ff */
[----:B------:R-:W0:Y:S01]  /*e5a0*/  LDC R17, c[0x0][0x248] ;  /* 0x00009200ff117b82 */ /* 0x000e220000000800 */
[----:B------:R2:W-:Y:S01]  /*e5b0*/  @P3 STG.E.U8 desc[UR10][R8.64], R15 ;  /* 0x0000000f08003986 */ /* 0x0005e2000c10110a */
[----:B------:R-:W-:Y:S01]  /*e5c0*/  IADD3 R6, P3, R10, R36, RZ ;  /* 0x000000240a067210 */ /* 0x000fe20007f7e0ff */
[----:B------:R-:W-:-:S03]  /*e5d0*/  ULDC UR5, c[0x0][0x22c] ;  /* 0x00008b0000057ab9 */ /* 0x000fc60000000800 */
[----:B------:R-:W-:Y:S01]  /*e5e0*/  LEA.HI.X.SX32 R7, R10, R37, 0x1, P3 ;  /* 0x000000250a077211 */ /* 0x000fe200018f0eff */
[----:B------:R-:W-:Y:S01]  /*e5f0*/  IMAD R10, R19, 0x2, R12 ;  /* 0x00000002130a7824 */ /* 0x000fe200078e020c */
[----:B------:R3:W-:Y:S01]  /*e600*/  @P2 STG.E.U8 desc[UR10][R4.64], R13 ;  /* 0x0000000d04002986 */ /* 0x0007e2000c10110a */
[----:B--2---:R-:W-:-:S04]  /*e610*/  IADD3 R8, P3, R12, R36, RZ ;  /* 0x000000240c087210 */ /* 0x004fc80007f7e0ff */
[-C--:B------:R-:W-:Y:S02]  /*e620*/  LEA.HI.X.SX32 R9, R12, R37.reuse, 0x1, P3 ;  /* 0x000000250c097211 */ /* 0x080fe400018f0eff */
[----:B------:R-:W-:Y:S01]  /*e630*/  PRMT R11, R31, 0x7771, RZ ;  /* 0x000077711f0b7816 */ /* 0x000fe200000000ff */
[----:B------:R-:W2:Y:S01]  /*e640*/  LDC R12, c[0x0][0x248] ;  /* 0x00009200ff0c7b82 */ /* 0x000ea20000000800 */
[-C--:B---3--:R-:W-:Y:S02]  /*e650*/  IADD3 R4, P3, R10, R36.reuse, RZ ;  /* 0x000000240a047210 */ /* 0x088fe40007f7e0ff */
[----:B------:R-:W-:Y:S02]  /*e660*/  PRMT R13, R28, 0x7772, RZ ;  /* 0x000077721c0d7816 */ /* 0x000fe400000000ff */
[----:B------:R-:W-:Y:S01]  /*e670*/  LEA.HI.X.SX32 R5, R10, R37, 0x1, P3 ;  /* 0x000000250a057211 */ /* 0x000fe200018f0eff */
[----:B-1----:R-:W-:Y:S01]  /*e680*/  IMAD R10, R21, 0x2, R10 ;  /* 0x00000002150a7824 */ /* 0x002fe200078e020a */
[----:B------:R-:W-:Y:S01]  /*e690*/  PRMT R15, R29, 0x7772, RZ ;  /* 0x000077721d0f7816 */ /* 0x000fe200000000ff */
[----:B------:R1:W-:Y:S01]  /*e6a0*/  @P1 STG.E.U8 desc[UR10][R6.64], R11 ;  /* 0x0000000b06001986 */ /* 0x0003e2000c10110a */
[----:B------:R-:W-:Y:S01]  /*e6b0*/  ISETP.LT.AND P6, PT, R71, UR6, !P0 ;  /* 0x0000000647007c0c */ /* 0x000fe2000c7c1270 */
[----:B------:R-:W3:Y:S01]  /*e6c0*/  LDC R21, c[0x0][0x248] ;  /* 0x00009200ff157b82 */ /* 0x000ee20000000800 */
[----:B------:R-:W-:Y:S01]  /*e6d0*/  ISETP.LT.AND P2, PT, R74, UR4, !P0 ;  /* 0x000000044a007c0c */ /* 0x000fe2000c741270 */
[----:B------:R4:W-:Y:S01]  /*e6e0*/  @P5 STG.E.U8 desc[UR10][R8.64], R13 ;  /* 0x0000000d08005986 */ /* 0x0009e2000c10110a */
[----:B------:R-:W-:Y:S01]  /*e6f0*/  PRMT R19, R30, 0x7772, RZ ;  /* 0x000077721e137816 */ /* 0x000fe200000000ff */
[----:B------:R-:W-:Y:S01]  /*e700*/  ULDC UR4, c[0x0][0x22c] ;  /* 0x00008b0000047ab9 */ /* 0x000fe20000000800 */
[----:B------:R-:W-:Y:S01]  /*e710*/  PRMT R29, R29, 0x7773, RZ ;  /* 0x000077731d1d7816 */ /* 0x000fe200000000ff */
[----:B------:R-:W-:Y:S01]  /*e720*/  @P4 STG.E.U8 desc[UR10][R4.64], R15 ;  /* 0x0000000f04004986 */ /* 0x000fe2000c10110a */
[----:B------:R-:W-:Y:S01]  /*e730*/  ULDC UR6, c[0x0][0x22c] ;  /* 0x00008b0000067ab9 */ /* 0x000fe20000000800 */
[----:B-1----:R-:W-:Y:S01]  /*e740*/  IADD3 R6, P4, R10, R36, RZ ;  /* 0x000000240a067210 */ /* 0x002fe20007f9e0ff */
[----:B0-----:R-:W-:-:S03]  /*e750*/  IMAD R11, R17, 0x2, R10 ;  /* 0x00000002110b7824 */ /* 0x001fc600078e020a */
[-C--:B------:R-:W-:Y:S02]  /*e760*/  LEA.HI.X.SX32 R7, R10, R37.reuse, 0x1, P4 ;  /* 0x000000250a077211 */ /* 0x080fe400020f0eff */
[-C--:B----4-:R-:W-:Y:S02]  /*e770*/  IADD3 R8, P4, R11, R36.reuse, RZ ;  /* 0x000000240b087210 */ /* 0x090fe40007f9e0ff */
[----:B------:R-:W-:Y:S02]  /*e780*/  PRMT R17, R31, 0x7772, RZ ;  /* 0x000077721f117816 */ /* 0x000fe400000000ff */
[----:B------:R-:W-:Y:S01]  /*e790*/  LEA.HI.X.SX32 R9, R11, R37, 0x1, P4 ;  /* 0x000000250b097211 */ /* 0x000fe200020f0eff */
[----:B------:R0:W-:Y:S01]  /*e7a0*/  @P6 STG.E.U8 desc[UR10][R6.64], R19 ;  /* 0x0000001306006986 */ /* 0x0001e2000c10110a */
[----:B------:R-:W-:Y:S01]  /*e7b0*/  ISETP.LT.AND P1, PT, R75, UR4, !P0 ;  /* 0x000000044b007c0c */ /* 0x000fe2000c721270 */
[----:B------:R-:W-:Y:S01]  /*e7c0*/  IMAD R13, R14, 0x2, R11 ;  /* 0x000000020e0d7824 */ /* 0x000fe200078e020b */
[----:B------:R-:W-:Y:S01]  /*e7d0*/  ULDC UR4, c[0x0][0x22c] ;  /* 0x00008b0000047ab9 */ /* 0x000fe20000000800 */
[----:B------:R1:W-:Y:S01]  /*e7e0*/  @P2 STG.E.U8 desc[UR10][R8.64], R17 ;  /* 0x0000001108002986 */ /* 0x0003e2000c10110a */
[----:B------:R-:W-:Y:S01]  /*e7f0*/  ISETP.LT.AND P5, PT, R73, UR4, !P0 ;  /* 0x0000000449007c0c */ /* 0x000fe2000c7a1270 */
[----:B------:R-:W-:Y:S01]  /*e800*/  ULDC UR4, c[0x0][0x22c] ;  /* 0x00008b0000047ab9 */ /* 0x000fe20000000800 */
[----:B--2---:R-:W-:Y:S01]  /*e810*/  IMAD R14, R12, 0x2, R13 ;  /* 0x000000020c0e7824 */ /* 0x004fe200078e020d */
[----:B------:R2:W4:Y:S01]  /*e820*/  LDS.128 R4, [R3] ;  /* 0x0000000003047984 */ /* 0x0005220000000c00 */
[----:B------:R-:W-:Y:S01]  /*e830*/  ISETP.LT.AND P3, PT, R72, UR4, !P0 ;  /* 0x0000000448007c0c */ /* 0x000fe2000c761270 */
[----:B------:R-:W-:Y:S01]  /*e840*/  ULDC UR4, c[0x0][0x22c] ;  /* 0x00008b0000047ab9 */ /* 0x000fe20000000800 */
[----:B0-----:R-:W0:Y:S01]  /*e850*/  LDC R19, c[0x0][0x248] ;  /* 0x00009200ff137b82 */ /* 0x001e220000000800 */
[----:B------:R-:W-:-:S07]  /*e860*/  IADD3 R10, P2, R13, R36, RZ ;  /* 0x000000240d0a7210 */ /* 0x000fce0007f5e0ff */
[----:B-1----:R-:W1:Y:S01]  /*e870*/  LDC R17, c[0x0][0x248] ;  /* 0x00009200ff117b82 */ /* 0x002e620000000800 */
[----:B------:R-:W-:Y:S01]  /*e880*/  ISETP.LT.AND P4, PT, R69, UR4, !P0 ;  /* 0x0000000445007c0c */ /* 0x000fe2000c781270 */
[----:B------:R-:W-:Y:S01]  /*e890*/  ULDC UR4, c[0x0][0x22c] ;  /* 0x00008b0000047ab9 */ /* 0x000fe20000000800 */
[-C--:B------:R-:W-:Y:S01]  /*e8a0*/  IADD3 R12, P6, R14, R36.reuse, RZ ;  /* 0x000000240e0c7210 */ /* 0x080fe20007fde0ff */
[----:B------:R-:W-:Y:S01]  /*e8b0*/  VIADD R9, R2, 0xde ;  /* 0x000000de02097836 */ /* 0x000fe20000000000 */
[-C--:B------:R-:W-:Y:S02]  /*e8c0*/  LEA.HI.X.SX32 R11, R13, R37.reuse, 0x1, P2 ;  /* 0x000000250d0b7211 */ /* 0x080fe400010f0eff */
[----:B------:R-:W-:Y:S01]  /*e8d0*/  ISETP.LT.AND P2, PT, R56, UR4, !P0 ;  /* 0x0000000438007c0c */ /* 0x000fe2000c741270 */
[----:B------:R-:W-:Y:S01]  /*e8e0*/  ULDC UR4, c[0x0][0x248] ;  /* 0x0000920000047ab9 */ /* 0x000fe20000000800 */
[----:B------:R-:W-:Y:S02]  /*e8f0*/  PRMT R15, R28, 0x7773, RZ ;  /* 0x000077731c0f7816 */ /* 0x000fe400000000ff */
[----:B------:R-:W-:Y:S01]  /*e900*/  LEA.HI.X.SX32 R13, R14, R37, 0x1, P6 ;  /* 0x000000250e0d7211 */ /* 0x000fe200030f0eff */
[----:B---3--:R-:W-:Y:S01]  /*e910*/  IMAD R14, R21, 0x2, R14 ;  /* 0x00000002150e7824 */ /* 0x008fe200078e020e */
[C---:B------:R-:W-:Y:S01]  /*e920*/  ISETP.LT.AND P6, PT, R9.reuse, UR5, !P0 ;  /* 0x0000000509007c0c */ /* 0x040fe2000c7c1270 */
[----:B--2---:R-:W-:Y:S01]  /*e930*/  IMAD R3, R9, UR4, RZ ;  /* 0x0000000409037c24 */ /* 0x004fe2000f8e02ff */
[----:B------:R2:W-:Y:S01]  /*e940*/  @P1 STG.E.U8 desc[UR10][R10.64], R15 ;  /* 0x0000000f0a001986 */ /* 0x0005e2000c10110a */
[----:B------:R-:W-:Y:S01]  /*e950*/  PRMT R31, R31, 0x7773, RZ ;  /* 0x000077731f1f7816 */ /* 0x000fe200000000ff */
[----:B------:R-:W-:Y:S01]  /*e960*/  ULDC UR4, c[0x0][0x22c] ;  /* 0x00008b0000047ab9 */ /* 0x000fe20000000800 */
[----:B------:R-:W-:Y:S01]  /*e970*/  IADD3 R8, P1, R14, R36, RZ ;  /* 0x000000240e087210 */ /* 0x000fe20007f3e0ff */
[----:B------:R3:W-:Y:S01]  /*e980*/  @P5 STG.E.U8 desc[UR10][R12.64], R29 ;  /* 0x0000001d0c005986 */ /* 0x0007e2000c10110a */
[----:B------:R-:W-:-:S02]  /*e990*/  ULDC UR5, c[0x0][0x22c] ;  /* 0x00008b0000057ab9 */ /* 0x000fc40000000800 */
[-C--:B------:R-:W-:Y:S02]  /*e9a0*/  LEA.HI.X.SX32 R9, R14, R37.reuse, 0x1, P1 ;  /* 0x000000250e097211 */ /* 0x080fe400008f0eff */
[----:B--2---:R-:W-:Y:S02]  /*e9b0*/  IADD3 R10, P5, R3, R36, RZ ;  /* 0x00000024030a7210 */ /* 0x004fe40007fbe0ff */
[----:B------:R-:W-:Y:S01]  /*e9c0*/  PRMT R15, R30, 0x7773, RZ ;  /* 0x000077731e0f7816 */ /* 0x000fe200000000ff */
[----:B-1----:R-:W-:Y:S01]  /*e9d0*/  IMAD R14, R17, 0x4, R14 ;  /* 0x00000004110e7824 */ /* 0x002fe200078e020e */
[----:B------:R-:W-:-:S03]  /*e9e0*/  LEA.HI.X.SX32 R11, R3, R37, 0x1, P5 ;  /* 0x00000025030b7211 */ /* 0x000fc600028f0eff */
[----:B------:R1:W-:Y:S01]  /*e9f0*/  @P3 STG.E.U8 desc[UR10][R8.64], R15 ;  /* 0x0000000f08003986 */ /* 0x0003e2000c10110a */
[----:B0-----:R-:W-:-:S03]  /*ea00*/  IMAD R3, R19, 0x2, R14 ;  /* 0x0000000213037824 */ /* 0x001fc600078e020e */
[----:B------:R0:W-:Y:S01]  /*ea10*/  @P6 STG.E.U8 desc[UR10][R10.64], R31 ;  /* 0x0000001f0a006986 */ /* 0x0001e2000c10110a */
[----:B---3--:R-:W-:-:S04]  /*ea20*/  IADD3 R12, P6, R14, R36, RZ ;  /* 0x000000240e0c7210 */ /* 0x008fc80007fde0ff */
[-C--:B------:R-:W-:Y:S01]  /*ea30*/  LEA.HI.X.SX32 R13, R14, R37.reuse, 0x1, P6 ;  /* 0x000000250e0d7211 */ /* 0x080fe200030f0eff */
[----:B------:R-:W-:Y:S02]  /*ea40*/  IMAD R14, R16, 0x2, R3 ;  /* 0x00000002100e7824 */ /* 0x000fe400078e0203 */
[----:B------:R-:W2:Y:S01]  /*ea50*/  LDC R16, c[0x0][0x248] ;  /* 0x00009200ff107b82 */ /* 0x000ea20000000800 */
[C---:B-1----:R-:W-:Y:S02]  /*ea60*/  IADD3 R8, P6, R3.reuse, R36, RZ ;  /* 0x0000002403087210 */ /* 0x042fe40007fde0ff */
[----:B----4-:R-:W-:Y:S02]  /*ea70*/  PRMT R21, R4, 0x7770, RZ ;  /* 0x0000777004157816 */ /* 0x010fe400000000ff */
[----:B------:R-:W-:Y:S01]  /*ea80*/  LEA.HI.X.SX32 R9, R3, R37, 0x1, P6 ;  /* 0x0000002503097211 */ /* 0x000fe200030f0eff */
[----:B------:R-:W-:Y:S01]  /*ea90*/  IMAD R3, R23, 0x2, R14 ;  /* 0x0000000217037824 */ /* 0x000fe200078e020e */
[----:B------:R-:W-:-:S02]  /*eaa0*/  ISETP.LT.AND P1, PT, R57, UR6, !P0 ;  /* 0x0000000639007c0c */ /* 0x000fc4000c721270 */
[----:B------:R-:W-:Y:S01]  /*eab0*/  ISETP.LT.AND P5, PT, R58, UR4, !P0 ;  /* 0x000000043a007c0c */ /* 0x000fe2000c7a1270 */
[----:B------:R1:W-:Y:S01]  /*eac0*/  @P4 STG.E.U8 desc[UR10][R12.64], R21 ;  /* 0x000000150c004986 */ /* 0x0003e2000c10110a */
[CC--:B0-----:R-:W-:Y:S01]  /*ead0*/  IADD3 R10, P6, R14.reuse, R36.reuse, RZ ;  /* 0x000000240e0a7210 */ /* 0x0c1fe20007fde0ff */
[----:B------:R-:W0:Y:S01]  /*eae0*/  LDC R23, c[0x0][0x248] ;  /* 0x00009200ff177b82 */ /* 0x000e220000000800 */
[----:B------:R-:W-:Y:S01]  /*eaf0*/  PRMT R19, R5, 0x7770, RZ ;  /* 0x0000777005137816 */ /* 0x000fe200000000ff */
[----:B------:R-:W-:Y:S01]  /*eb00*/  ULDC UR4, c[0x0][0x22c] ;  /* 0x00008b0000047ab9 */ /* 0x000fe20000000800 */
[-C--:B------:R-:W-:Y:S01]  /*eb10*/  LEA.HI.X.SX32 R11, R14, R37.reuse, 0x1, P6 ;  /* 0x000000250e0b7211 */ /* 0x080fe200030f0eff */
[----:B------:R-:W-:Y:S01]  /*eb20*/  ULDC UR6, c[0x0][0x22c] ;  /* 0x00008b0000067ab9 */ /* 0x000fe20000000800 */
[-C--:B------:R-:W-:Y:S02]  /*eb30*/  IADD3 R14, P6, R3, R36.reuse, RZ ;  /* 0x00000024030e7210 */ /* 0x080fe40007fde0ff */
[----:B------:R-:W-:Y:S01]  /*eb40*/  ISETP.LT.AND P3, PT, R59, UR5, !P0 ;  /* 0x000000053b007c0c */ /* 0x000fe2000c761270 */
[----:B-1----:R-:W-:Y:S01]  /*eb50*/  IMAD R12, R18, 0x2, R3 ;  /* 0x00000002120c7824 */ /* 0x002fe200078e0203 */
[----:B------:R-:W-:Y:S01]  /*eb60*/  PRMT R17, R6, 0x7770, RZ ;  /* 0x0000777006117816 */ /* 0x000fe200000000ff */
[----:B------:R1:W-:Y:S01]  /*eb70*/  @P2 STG.E.U8 desc[UR10][R8.64], R19 ;  /* 0x0000001308002986 */ /* 0x0003e2000c10110a */
[----:B------:R-:W-:Y:S01]  /*eb80*/  LEA.HI.X.SX32 R15, R3, R37, 0x1, P6 ;  /* 0x00000025030f7211 */ /* 0x000fe200030f0eff */
[----:B------:R-:W-:Y:S01]  /*eb90*/  IMAD R3, R25, 0x2, R12 ;  /* 0x0000000219037824 */ /* 0x000fe200078e020c */
[----:B------:R-:W-:Y:S01]  /*eba0*/  PRMT R13, R7, 0x7770, RZ ;  /* 0x00007770070d7816 */ /* 0x000fe200000000ff */
[----:B------:R3:W-:Y:S01]  /*ebb0*/  @P1 STG.E.U8 desc[UR10][R10.64], R17 ;  /* 0x000000110a001986 */ /* 0x0007e2000c10110a */
[----:B------:R-:W-:Y:S01]  /*ebc0*/  ISETP.LT.AND P4, PT, R60, UR4, !P0 ;  /* 0x000000043c007c0c */ /* 0x000fe2000c781270 */
[----:B------:R-:W-:Y:S01]  /*ebd0*/  ULDC UR4, c[0x0][0x22c] ;  /* 0x00008b0000047ab9 */ /* 0x000fe20000000800 */
[----:B------:R-:W-:Y:S01]  /*ebe0*/  PRMT R21, R4, 0x7771, RZ ;  /* 0x0000777104157816 */ /* 0x000fe200000000ff */
[----:B------:R4:W-:Y:S01]  /*ebf0*/  @P5 STG.E.U8 desc[UR10][R14.64], R13 ;  /* 0x0000000d0e005986 */ /* 0x0009e2000c10110a */
[----:B------:R-:W-:Y:S01]  /*ec00*/  ULDC UR5, c[0x0][0x22c] ;  /* 0x00008b0000057ab9 */ /* 0x000fe20000000800 */
[----:B------:R-:W0:Y:S01]  /*ec10*/  LDC R18, c[0x0][0x248] ;  /* 0x00009200ff127b82 */ /* 0x000e220000000800 */
[----:B-1----:R-:W-:Y:S01]  /*ec20*/  IADD3 R8, P6, R12, R36, RZ ;  /* 0x000000240c087210 */ /* 0x002fe20007fde0ff */
[----:B--2---:R-:W-:-:S03]  /*ec30*/  IMAD R16, R16, 0x2, R3 ;  /* 0x0000000210107824 */ /* 0x004fc600078e0203 */
[-C--:B------:R-:W-:Y:S02]  /*ec40*/  LEA.HI.X.SX32 R9, R12, R37.reuse, 0x1, P6 ;  /* 0x000000250c097211 */ /* 0x080fe400030f0eff */
[-C--:B---3--:R-:W-:Y:S01]  /*ec50*/  IADD3 R10, P5, R3, R36.reuse, RZ ;  /* 0x00000024030a7210 */ /* 0x088fe20007fbe0ff */
[----:B------:R-:W1:Y:S01]  /*ec60*/  LDC R25, c[0x0][0x248] ;  /* 0x00009200ff197b82 */ /* 0x000e620000000800 */
[----:B------:R-:W-:Y:S01]  /*ec70*/  ISETP.LT.AND P2, PT, R61, UR4, !P0 ;  /* 0x000000043d007c0c */ /* 0x000fe2000c741270 */
[----:B------:R-:W-:Y:S01]  /*ec80*/  ULDC UR4, c[0x0][0x22c] ;  /* 0x00008b0000047ab9 */ /* 0x000fe20000000800 */
[----:B------:R-:W-:Y:S01]  /*ec90*/  LEA.HI.X.SX32 R11, R3, R37, 0x1, P5 ;  /* 0x00000025030b7211 */ /* 0x000fe200028f0eff */
[----:B------:R2:W-:Y:S01]  /*eca0*/  @P3 STG.E.U8 desc[UR10][R8.64], R21 ;  /* 0x0000001508003986 */ /* 0x0005e2000c10110a */
[----:B------:R-:W-:Y:S01]  /*ecb0*/  ISETP.LT.AND P1, PT, R62, UR4, !P0 ;  /* 0x000000043e007c0c */ /* 0x000fe2000c721270 */
[----:B------:R-:W-:Y:S01]  /*ecc0*/  VIADD R3, R2, 0xee ;  /* 0x000000ee02037836 */ /* 0x000fe20000000000 */
[----:B------:R-:W-:Y:S01]  /*ecd0*/  IADD3 R12, P3, R16, R36, RZ ;  /* 0x00000024100c7210 */ /* 0x000fe20007f7e0ff */
[----:B------:R-:W-:Y:S01]  /*ece0*/  ULDC UR4, c[0x0][0x22c] ;  /* 0x00008b0000047ab9 */ /* 0x000fe20000000800 */
[----:B------:R-:W-:-:S02]  /*ecf0*/  PRMT R19, R5, 0x7771, RZ ;  /* 0x0000777105137816 */ /* 0x000fc400000000ff */
[----:B------:R-:W-:Y:S01]  /*ed00*/  ISETP.LT.AND P6, PT, R63, UR4, !P0 ;  /* 0x000000043f007c0c */ /* 0x000fe2000c7c1270 */
[----:B------:R-:W-:Y:S01]  /*ed10*/  ULDC UR4, c[0x0][0x248] ;  /* 0x0000920000047ab9 */ /* 0x000fe20000000800 */
[----:B----4-:R-:W-:Y:S01]  /*ed20*/  LEA.HI.X.SX32 R13, R16, R37, 0x1, P3 ;  /* 0x00000025100d7211 */ /* 0x010fe200018f0eff */
[----:B------:R3:W-:Y:S01]  /*ed30*/  @P4 STG.E.U8 desc[UR10][R10.64], R19 ;  /* 0x000000130a004986 */ /* 0x0007e2000c10110a */
[----:B------:R-:W-:Y:S01]  /*ed40*/  PRMT R17, R6, 0x7771, RZ ;  /* 0x0000777106117816 */ /* 0x000fe200000000ff */
[----:B--2---:R-:W2:Y:S01]  /*ed50*/  LDC R21, c[0x0][0x248] ;  /* 0x00009200ff157b82 */ /* 0x004ea20000000800 */
[C---:B------:R-:W-:Y:S01]  /*ed60*/  ISETP.LT.AND P3, PT, R3.reuse, UR5, !P0 ;  /* 0x0000000503007c0c */ /* 0x040fe2000c761270 */
[----:B------:R-:W-:Y:S01]  /*ed70*/  IMAD R3, R3, UR4, RZ ;  /* 0x0000000403037c24 */ /* 0x000fe2000f8e02ff */
[----:B------:R-:W-:Y:S01]  /*ed80*/  PRMT R15, R7, 0x7771, RZ ;  /* 0x00007771070f7816 */ /* 0x000fe200000000ff */
[----:B------:R4:W-:Y:S01]  /*ed90*/  @P2 STG.E.U8 desc[UR10][R12.64], R17 ;  /* 0x000000110c002986 */ /* 0x0009e2000c10110a */
[----:B0-----:R-:W-:Y:S01]  /*eda0*/  IMAD R16, R23, 0x4, R16 ;  /* 0x0000000417107824 */ /* 0x001fe200078e0210 */
[----:B------:R-:W-:-:S02]  /*edb0*/  ULDC UR4, c[0x0][0x22c] ;  /* 0x00008b0000047ab9 */ /* 0x000fc40000000800 */
[----:B---3--:R-:W0:Y:S01]  /*edc0*/  LDC R19, c[0x0][0x248] ;  /* 0x00009200ff137b82 */ /* 0x008e220000000800 */
[----:B------:R-:W-:Y:S01]  /*edd0*/  IADD3 R8, P2, R3, R36, RZ ;  /* 0x0000002403087210 */ /* 0x000fe20007f5e0ff */
[----:B------:R-:W-:-:S03]  /*ede0*/  ULDC UR5, c[0x0][0x22c] ;  /* 0x00008b0000057ab9 */ /* 0x000fc60000000800 */
[-C--:B------:R-:W-:Y:S02]  /*edf0*/  LEA.HI.X.SX32 R9, R3, R37.reuse, 0x1, P2 ;  /* 0x0000002503097211 */ /* 0x080fe400010f0eff */
[----:B------:R-:W-:Y:S01]  /*ee00*/  IADD3 R10, P2, R16, R36, RZ ;  /* 0x00000024100a7210 */ /* 0x000fe20007f5e0ff */
[----:B----4-:R-:W3:Y:S01]  /*ee10*/  LDC R17, c[0x0][0x248] ;  /* 0x00009200ff117b82 */ /* 0x010ee20000000800 */
[----:B------:R-:W-:Y:S02]  /*ee20*/  PRMT R3, R4, 0x7772, RZ ;  /* 0x0000777204037816 */ /* 0x000fe400000000ff */
[----:B------:R-:W-:Y:S01]  /*ee30*/  LEA.HI.X.SX32 R11, R16, R37, 0x1, P2 ;  /* 0x00000025100b7211 */ /* 0x000fe200010f0eff */
[----:B-1----:R-:W-:-:S04]  /*ee40*/  IMAD R16, R25, 0x2, R16 ;  /* 0x0000000219107824 */ /* 0x002fc800078e0210 */
[----:B------:R-:W1:Y:S01]  /*ee50*/  LDC R23, c[0x0][0x248] ;  /* 0x00009200ff177b82 */ /* 0x000e620000000800 */
[----:B------:R-:W-:Y:S01]  /*ee60*/  ISETP.LT.AND P4, PT, R65, UR4, !P0 ;  /* 0x0000000441007c0c */ /* 0x000fe2000c781270 */
[----:B------:R-:W-:Y:S01]  /*ee70*/  ULDC UR4, c[0x0][0x22c] ;  /* 0x00008b0000047ab9 */ /* 0x000fe20000000800 */
[----:B------:R4:W-:Y:S01]  /*ee80*/  @P3 STG.E.U8 desc[UR10][R8.64], R15 ;  /* 0x0000000f08003986 */ /* 0x0009e2000c10110a */
[----:B------:R-:W-:Y:S01]  /*ee90*/  ISETP.LT.AND P3, PT, R66, UR4, !P0 ;  /* 0x0000000442007c0c */ /* 0x000fe2000c761270 */
[----:B------:R-:W-:Y:S02]  /*eea0*/  ULDC UR4, c[0x0][0x22c] ;  /* 0x00008b0000047ab9 */ /* 0x000fe40000000800 */
[----:B------:R2:W-:Y:S01]  /*eeb0*/  @P1 STG.E.U8 desc[UR10][R10.64], R3 ;  /* 0x000000030a001986 */ /* 0x0005e2000c10110a */
[C---:B------:R-:W-:Y:S02]  /*eec0*/  IADD3 R12, P1, R16.reuse, R36, RZ ;  /* 0x00000024100c7210 */ /* 0x040fe40007f3e0ff */
[----:B------:R-:W-:Y:S01]  /*eed0*/  ISETP.LT.AND P2, PT, R67, UR4, !P0 ;  /* 0x0000000443007c0c */ /* 0x000fe2000c741270 */
[----:B------:R-:W-:Y:S01]  /*eee0*/  ULDC UR4, c[0x0][0x22c] ;  /* 0x00008b0000047ab9 */ /* 0x000fe20000000800 */
[----:B------:R-:W-:Y:S01]  /*eef0*/  LEA.HI.X.SX32 R13, R16, R37, 0x1, P1 ;  /* 0x00000025100d7211 */ /* 0x000fe200008f0eff */
[----:B0-----:R-:W-:Y:S01]  /*ef00*/  IMAD R16, R19, 0x2, R16 ;  /* 0x0000000213107824 */ /* 0x001fe200078e0210 */
[----:B----4-:R-:W-:-:S02]  /*ef10*/  PRMT R15, R5, 0x7772, RZ ;  /* 0x00007772050f7816 */ /* 0x010fc400000000ff */
[----:B------:R-:W-:Y:S01]  /*ef20*/  ISETP.LT.AND P1, PT, R0, UR4, !P0 ;  /* 0x0000000400007c0c */ /* 0x000fe2000c721270 */
[----:B------:R-:W-:Y:S01]  /*ef30*/  VIADD R0, R2, 0xfe ;  /* 0x000000fe02007836 */ /* 0x000fe20000000000 */
[----:B------:R-:W-:Y:S01]  /*ef40*/  ISETP.LT.AND P5, PT, R64, UR6, !P0 ;  /* 0x0000000640007c0c */ /* 0x000fe2000c7a1270 */
[----:B------:R0:W-:Y:S01]  /*ef50*/  @P6 STG.E.U8 desc[UR10][R12.64], R15 ;  /* 0x0000000f0c006986 */ /* 0x0001e2000c10110a */
[----:B--2---:R-:W-:Y:S01]  /*ef60*/  IMAD R10, R21, 0x2, R16 ;  /* 0x00000002150a7824 */ /* 0x004fe200078e0210 */
[-C--:B------:R-:W-:Y:S01]  /*ef70*/  IADD3 R2, P6, R16, R36.reuse, RZ ;  /* 0x0000002410027210 */ /* 0x080fe20007fde0ff */
[----:B------:R-:W-:Y:S01]  /*ef80*/  ULDC UR4, c[0x0][0x248] ;  /* 0x0000920000047ab9 */ /* 0x000fe20000000800 */
[C---:B------:R-:W-:Y:S01]  /*ef90*/  ISETP.LT.AND P0, PT, R0.reuse, UR5, !P0 ;  /* 0x0000000500007c0c */ /* 0x040fe2000c701270 */
[----:B------:R-:W-:Y:S01]  /*efa0*/  IMAD R14, R0, UR4, RZ ;  /* 0x00000004000e7c24 */ /* 0x000fe2000f8e02ff */
[----:B------:R-:W-:Y:S01]  /*efb0*/  LEA.HI.X.SX32 R3, R16, R37, 0x1, P6 ;  /* 0x0000002510037211 */ /* 0x000fe200030f0eff */
[----:B---3--:R-:W-:Y:S01]  /*efc0*/  IMAD R0, R17, 0x2, R10 ;  /* 0x0000000211007824 */ /* 0x008fe200078e020a */
[----:B------:R-:W-:-:S02]  /*efd0*/  IADD3 R8, P6, R10, R36, RZ ;  /* 0x000000240a087210 */ /* 0x000fc40007fde0ff */
[----:B------:R-:W-:Y:S01]  /*efe0*/  PRMT R21, R6, 0x7772, RZ ;  /* 0x0000777206157816 */ /* 0x000fe200000000ff */
[----:B-1----:R-:W-:Y:S01]  /*eff0*/  IMAD R11, R23, 0x2, R0 ;  /* 0x00000002170b7824 */ /* 0x002fe200078e0200 */
[----:B------:R-:W-:Y:S02]  /*f000*/  LEA.HI.X.SX32 R9, R10, R37, 0x1, P6 ;  /* 0x000000250a097211 */ /* 0x000fe400030f0eff */
[----:B------:R-:W-:Y:S01]  /*f010*/  PRMT R19, R7, 0x7772, RZ ;  /* 0x0000777207137816 */ /* 0x000fe200000000ff */
[----:B0-----:R-:W-:Y:S01]  /*f020*/  IMAD R12, R18, 0x2, R11 ;  /* 0x00000002120c7824 */ /* 0x001fe200078e020b */
[----:B------:R-:W-:Y:S02]  /*f030*/  PRMT R17, R4, 0x7773, RZ ;  /* 0x0000777304117816 */ /* 0x000fe400000000ff */
[----:B------:R-:W-:Y:S01]  /*f040*/  IADD3 R4, P6, R0, R36, RZ ;  /* 0x0000002400047210 */ /* 0x000fe20007fde0ff */
[----:B------:R0:W-:Y:S01]  /*f050*/  @P5 STG.E.U8 desc[UR10][R2.64], R21 ;  /* 0x0000001502005986 */ /* 0x0001e2000c10110a */
[----:B------:R-:W-:-:S02]  /*f060*/  PRMT R13, R6, 0x7773, RZ ;  /* 0x00007773060d7816 */ /* 0x000fc400000000ff */
[----:B------:R-:W-:Y:S01]  /*f070*/  PRMT R15, R5, 0x7773, RZ ;  /* 0x00007773050f7816 */ /* 0x000fe200000000ff */
[----:B------:R1:W-:Y:S01]  /*f080*/  @P4 STG.E.U8 desc[UR10][R8.64], R19 ;  /* 0x0000001308004986 */ /* 0x0003e2000c10110a */
[-C--:B------:R-:W-:Y:S02]  /*f090*/  IADD3 R6, P5, R11, R36.reuse, RZ ;  /* 0x000000240b067210 */ /* 0x080fe40007fbe0ff */
[-C--:B------:R-:W-:Y:S02]  /*f0a0*/  IADD3 R10, P4, R14, R36.reuse, RZ ;  /* 0x000000240e0a7210 */ /* 0x080fe40007f9e0ff */
[----:B------:R-:W-:Y:S02]  /*f0b0*/  LEA.HI.X.SX32 R5, R0, R37, 0x1, P6 ;  /* 0x0000002500057211 */ /* 0x000fe400030f0eff */
[----:B------:R-:W-:Y:S02]  /*f0c0*/  IADD3 R36, P6, R12, R36, RZ ;  /* 0x000000240c247210 */ /* 0x000fe40007fde0ff */
[----:B0-----:R-:W-:-:S02]  /*f0d0*/  PRMT R3, R7, 0x7773, RZ ;  /* 0x0000777307037816 */ /* 0x001fc400000000ff */
[-C--:B------:R-:W-:Y:S02]  /*f0e0*/  LEA.HI.X.SX32 R7, R11, R37.reuse, 0x1, P5 ;  /* 0x000000250b077211 */ /* 0x080fe400028f0eff */
[-C--:B------:R-:W-:Y:S02]  /*f0f0*/  LEA.HI.X.SX32 R11, R14, R37.reuse, 0x1, P4 ;  /* 0x000000250e0b7211 */ /* 0x080fe400020f0eff */
[----:B------:R-:W-:Y:S01]  /*f100*/  LEA.HI.X.SX32 R37, R12, R37, 0x1, P6 ;  /* 0x000000250c257211 */ /* 0x000fe200030f0eff */
[----:B------:R1:W-:Y:S04]  /*f110*/  @P3 STG.E.U8 desc[UR10][R4.64], R17 ;  /* 0x0000001104003986 */ /* 0x0003e8000c10110a */
[----:B------:R1:W-:Y:S04]  /*f120*/  @P2 STG.E.U8 desc[UR10][R6.64], R15 ;  /* 0x0000000f06002986 */ /* 0x0003e8000c10110a */
[----:B------:R1:W-:Y:S01]  /*f130*/  @P1 STG.E.U8 desc[UR10][R36.64], R13 ;  /* 0x0000000d24001986 */ /* 0x0003e2000c10110a */
[----:B------:R-:W-:Y:S05]  /*f140*/  @!P0 EXIT ;  /* 0x000000000000894d */ /* 0x000fea0003800000 */
[----:B------:R-:W-:Y:S01]  /*f150*/  STG.E.U8 desc[UR10][R10.64], R3 ;  /* 0x000000030a007986 */ /* 0x000fe2000c10110a */
[----:B------:R-:W-:Y:S05]  /*f160*/  EXIT ;  /* 0x000000000000794d */ /* 0x000fea0003800000 */
.L_x_2:
[----:B------:R-:W-:-:S00]  /*f170*/  BRA `(.L_x_2) ;  /* 0xfffffffc00fc7947 */ /* 0x000fc0000383ffff */
[----:B------:R-:W-:-:S00]  /*f180*/  NOP ;  /* 0x0000000000007918 */ /* 0x000fc00000000000 */
[----:B------:R-:W-:-:S00]  /*f190*/  NOP ;  /* 0x0000000000007918 */ /* 0x000fc00000000000 */
[----:B------:R-:W-:-:S00]  /*f1a0*/  NOP ;  /* 0x0000000000007918 */ /* 0x000fc00000000000 */
[----:B------:R-:W-:-:S00]  /*f1b0*/  NOP ;  /* 0x0000000000007918 */ /* 0x000fc00000000000 */
[----:B------:R-:W-:-:S00]  /*f1c0*/  NOP ;  /* 0x0000000000007918 */ /* 0x000fc00000000000 */
[----:B------:R-:W-:-:S00]  /*f1d0*/  NOP ;  /* 0x0000000000007918 */ /* 0x000fc00000000000 */
[----:B------:R-:W-:-:S00]  /*f1e0*/  NOP ;  /* 0x0000000000007918 */ /* 0x000fc00000000000 */
[----:B------:R-:W-:-:S00]  /*f1f0*/  NOP ;  /* 0x0000000000007918 */ /* 0x000fc00000000000 */
.L_x_3:


//--------------------- .nv.shared.matmul_kernel  --------------------------
	.section	.nv.shared.matmul_kernel,"aw",@nobits
	.sectionflags	@""
	.align	16
	.zero		1024


//--------------------- .nv.shared.reserved.0     --------------------------
	.section	.nv.shared.reserved.0,"aw",@nobits
	.weak		__nv_reservedSMEM_offset_0_alias
	.size		__nv_reservedSMEM_offset_0_alias, 0, 0
	.other		__nv_reservedSMEM_offset_0_alias,@"STO_CUDA_RESERVED_SHARED STV_DEFAULT"
__nv_reservedSMEM_offset_0_alias:
	.zero		0


//--------------------- .nv.constant0.matmul_kernel --------------------------
	.section	.nv.constant0.matmul_kernel,"a",@progbits
	.sectionflags	@""
	.align	4
.nv.constant0.matmul_kernel:
	.zero		608


//--------------------- SYMBOLS --------------------------

	.type		.nv.reservedSmem.offset0,@object
	.size		.nv.reservedSmem.offset0,0x4
